// auto-generated by cutlass_sweep.gemm — config: {"arch": "sm_100", "cluster_m": 2, "cluster_n": 1, "dtype": "nvfp4", "dtype_b": "nvfp4", "layout": "nt", "stages": 0, "tile_k": 128, "tile_m": 128, "tile_n": 256}
#include "cutlass/cutlass.h"
#include "cutlass/gemm/collective/collective_builder.hpp"
#include "cutlass/gemm/device/gemm_universal_adapter.h"
#include "cutlass/gemm/kernel/gemm_universal.hpp"
#include "cutlass/epilogue/collective/collective_builder.hpp"

using ElemA = cutlass::nv_float4_t<cutlass::float_e2m1_t>;
using ElemB = cutlass::nv_float4_t<cutlass::float_e2m1_t>;
using ElemCD = cutlass::bfloat16_t;
using Acc  = float;
using TileShape    = cute::Shape<cute::_128, cute::_256, cute::_128>;
using ClusterShape = cute::Shape<cute::_2, cute::_1, cute::_1>;

using CollectiveEpilogue = typename cutlass::epilogue::collective::CollectiveBuilder<
    cutlass::arch::Sm100, cutlass::arch::OpClassTensorOp,
    TileShape, ClusterShape,
    cutlass::epilogue::collective::EpilogueTileAuto,
    Acc, Acc,
    ElemCD, cutlass::layout::RowMajor, 128 / cutlass::sizeof_bits<ElemCD>::value,
    ElemCD, cutlass::layout::RowMajor, 128 / cutlass::sizeof_bits<ElemCD>::value,
    cutlass::epilogue::collective::EpilogueScheduleAuto
  >::CollectiveOp;

using CollectiveMainloop = typename cutlass::gemm::collective::CollectiveBuilder<
    cutlass::arch::Sm100, cutlass::arch::OpClassBlockScaledTensorOp,
    ElemA, cutlass::layout::RowMajor, 32,
    ElemB, cutlass::layout::ColumnMajor, 32,
    Acc,
    TileShape, ClusterShape,
    cutlass::gemm::collective::StageCountAutoCarveout<static_cast<int>(sizeof(typename CollectiveEpilogue::SharedStorage))>,
    cutlass::gemm::collective::KernelScheduleAuto
  >::CollectiveOp;

using GemmKernel = cutlass::gemm::kernel::GemmUniversal<
    cute::Shape<int,int,int,int>,
    CollectiveMainloop,
    CollectiveEpilogue
>;
using Gemm = cutlass::gemm::device::GemmUniversalAdapter<GemmKernel>;

// Force the device kernel symbol into the cubin without needing a host main.
auto* _anchor = &cutlass::device_kernel<GemmKernel>;


// ===== COMPILED SASS (sm_100a) =====

	.target	sm_100a

	.elftype	@"ET_EXEC"


//--------------------- .note.nv.tkinfo           --------------------------
	.section	.note.nv.tkinfo,"",@"SHT_NOTE"
	.sectionflags	@"SHF_NOTE_NV_TKINFO"
	.tkinfo
        /*0018*/ 	.word	0x00000002
        /*0030*/ 	.string	""
        /*0030*/ 	.string	"ptxas"
        /*0030*/ 	.string	"Cuda compilation tools, release 13.0, V13.0.88"
        /*0030*/ 	.string	"Build cuda_13.0.r13.0/compiler.36424714_0"
        /*0030*/ 	.string	"-arch sm_100a -m 64 "



//--------------------- .note.nv.cuinfo           --------------------------
	.section	.note.nv.cuinfo,"",@"SHT_NOTE"
	.sectionflags	@"SHF_NOTE_NV_CUINFO"
        /*0018*/ 	.short	0x0002
        /*001a*/ 	.short	0x0064
        /*001c*/ 	.short	0x0082
	.zero		2


//--------------------- .nv.info                  --------------------------
	.section	.nv.info,"",@"SHT_CUDA_INFO"
	.align	4


	//----- nvinfo : EIATTR_REGCOUNT
	.align		4
        /*0000*/ 	.byte	0x04, 0x2f
        /*0002*/ 	.short	(.L_19 - .L_18)
	.align		4
.L_18:
        /*0004*/ 	.word	index@(_ZN7cutlass13device_kernelINS_4gemm6kernel13GemmUniversalIN4cute5tupleIJiiiiEEENS1_10collective13CollectiveMmaINS1_46MainloopSm100TmaUmmaWarpSpecializedBlockScaledILi7ELi2ELi1ENS5_IJNS4_1CILi2EEENSA_ILi1EEESC_EEEEENS5_IJNSA_ILi128EEENSA_ILi256EEESF_EEENS5_IJNS_12float_e2m1_tENS_13float_ue4m3_tEEEENS5_IJNS5_IJlSC_lEEENS4_6LayoutINS5_IJNS5_IJNS5_IJNSA_ILi32EEENSA_ILi4EEEEEEiEEENS5_IJNS5_IJNSA_ILi16EEESO_EEEiEEENS5_IJSC_iEEEEEENS5_IJST_NS5_IJNS5_IJNSA_ILi0EEESC_EEENSA_ILi512EEEEEENS5_IJSW_iEEEEEEEEEEESK_S13_NS4_8TiledMMAINS4_8MMA_AtomIJNS4_17SM100_MMA_MXF4_SSISI_SI_fSJ_Li128ELi256ELi16ELNS4_4UMMA5MajorE0ELS18_0ELNS17_7ScaleInE0ELS19_0EEEEEENSM_INS5_IJSC_SC_SC_EEENS5_IJSW_SW_SW_EEEEENS5_IJNS4_10UnderscoreES1F_S1F_EEEEENS5_IJNS4_13SM90_TMA_LOADES1I_EEENS5_IJNS4_14ComposedLayoutINS4_7SwizzleILi2ELi4ELi3EEENS4_18smem_ptr_flag_bitsILi4EEENSM_INS5_IJNSA_ILi8EEESF_EEENS5_IJSF_SC_EEEEEEENSM_INS5_IJNS5_IJNS5_IJSP_SC_EEESS_EEESC_NS5_IJSC_SB_EEEEEENS5_IJNS5_IJNS5_IJSS_SY_EEESX_EEESW_NS5_IJSO_SY_EEEEEEEEEEEvNS4_8identityENS5_IJNS4_23SM90_TMA_LOAD_MULTICASTES25_EEENS5_IJS1T_NSM_INS5_IJNS5_IJNS5_IJSP_SB_EEESS_EEESC_S1W_EEENS5_IJS1Z_SW_NS5_IJSO_NSA_ILi1024EEEEEEEEEEEEEEvS24_EENS_8epilogue10collective18CollectiveEpilogueINS2G_23Sm100TmaWarpSpecializedILi4ELi2ELi32ELb1ELb0EEEJNS5_IJNSA_ILi64EEESG_SF_EEENS5_IJNSM_IS2L_SC_EENSM_INS5_IJSN_SB_EEENS5_IJSC_SF_EEEEEEEENS_10bfloat16_tESL_S2S_SL_NS2G_6fusion15FusionCallbacksIS2K_NS2T_17LinearCombinationIS2S_fS2S_fLNS_15FloatRoundStyleE2EEES2M_S2R_JEEENS4_5SM1004TMEM4LOAD26SM100_TMEM_LOAD_32dp32b32xES1I_NS1K_IS1M_NS1N_ILi16EEENSM_INS5_IJS1P_SN_EEENS5_IJSN_SC_EEEEEEENS4_39AutoVectorizingCopyWithAssumedAlignmentILi128EEENS4_14SM90_TMA_STOREES37_S39_S39_EEEvvEEEEvNT_6ParamsE)
        /*0008*/ 	.word	0x000000de


	//----- nvinfo : EIATTR_FRAME_SIZE
	.align		4
.L_19:
        /*000c*/ 	.byte	0x04, 0x11
        /*000e*/ 	.short	(.L_21 - .L_20)
	.align		4
.L_20:
        /*0010*/ 	.word	index@($__internal_2_$__cuda_sm10x_tcgen05_guardrail_trap_unallocated_columns_being_dealloced)
        /*0014*/ 	.word	0x00000000


	//----- nvinfo : EIATTR_FRAME_SIZE
	.align		4
.L_21:
        /*0018*/ 	.byte	0x04, 0x11
        /*001a*/ 	.short	(.L_23 - .L_22)
	.align		4
.L_22:
        /*001c*/ 	.word	index@($__internal_1_$__cuda_sm10x_tcgen05_guardrail_trap_phase_invalid_during_alloc)
        /*0020*/ 	.word	0x00000000


	//----- nvinfo : EIATTR_FRAME_SIZE
	.align		4
.L_23:
        /*0024*/ 	.byte	0x04, 0x11
        /*0026*/ 	.short	(.L_25 - .L_24)
	.align		4
.L_24:
        /*0028*/ 	.word	index@($__internal_0_$__cuda_sm10x_tcgen05_guardrail_trap_col_being_dealloced_not_returned_by_alloc)
        /*002c*/ 	.word	0x00000000


	//----- nvinfo : EIATTR_FRAME_SIZE
	.align		4
.L_25:
        /*0030*/ 	.byte	0x04, 0x11
        /*0032*/ 	.short	(.L_27 - .L_26)
	.align		4
.L_26:
        /*0034*/ 	.word	index@(_ZN7cutlass13device_kernelINS_4gemm6kernel13GemmUniversalIN4cute5tupleIJiiiiEEENS1_10collective13CollectiveMmaINS1_46MainloopSm100TmaUmmaWarpSpecializedBlockScaledILi7ELi2ELi1ENS5_IJNS4_1CILi2EEENSA_ILi1EEESC_EEEEENS5_IJNSA_ILi128EEENSA_ILi256EEESF_EEENS5_IJNS_12float_e2m1_tENS_13float_ue4m3_tEEEENS5_IJNS5_IJlSC_lEEENS4_6LayoutINS5_IJNS5_IJNS5_IJNSA_ILi32EEENSA_ILi4EEEEEEiEEENS5_IJNS5_IJNSA_ILi16EEESO_EEEiEEENS5_IJSC_iEEEEEENS5_IJST_NS5_IJNS5_IJNSA_ILi0EEESC_EEENSA_ILi512EEEEEENS5_IJSW_iEEEEEEEEEEESK_S13_NS4_8TiledMMAINS4_8MMA_AtomIJNS4_17SM100_MMA_MXF4_SSISI_SI_fSJ_Li128ELi256ELi16ELNS4_4UMMA5MajorE0ELS18_0ELNS17_7ScaleInE0ELS19_0EEEEEENSM_INS5_IJSC_SC_SC_EEENS5_IJSW_SW_SW_EEEEENS5_IJNS4_10UnderscoreES1F_S1F_EEEEENS5_IJNS4_13SM90_TMA_LOADES1I_EEENS5_IJNS4_14ComposedLayoutINS4_7SwizzleILi2ELi4ELi3EEENS4_18smem_ptr_flag_bitsILi4EEENSM_INS5_IJNSA_ILi8EEESF_EEENS5_IJSF_SC_EEEEEEENSM_INS5_IJNS5_IJNS5_IJSP_SC_EEESS_EEESC_NS5_IJSC_SB_EEEEEENS5_IJNS5_IJNS5_IJSS_SY_EEESX_EEESW_NS5_IJSO_SY_EEEEEEEEEEEvNS4_8identityENS5_IJNS4_23SM90_TMA_LOAD_MULTICASTES25_EEENS5_IJS1T_NSM_INS5_IJNS5_IJNS5_IJSP_SB_EEESS_EEESC_S1W_EEENS5_IJS1Z_SW_NS5_IJSO_NSA_ILi1024EEEEEEEEEEEEEEvS24_EENS_8epilogue10collective18CollectiveEpilogueINS2G_23Sm100TmaWarpSpecializedILi4ELi2ELi32ELb1ELb0EEEJNS5_IJNSA_ILi64EEESG_SF_EEENS5_IJNSM_IS2L_SC_EENSM_INS5_IJSN_SB_EEENS5_IJSC_SF_EEEEEEEENS_10bfloat16_tESL_S2S_SL_NS2G_6fusion15FusionCallbacksIS2K_NS2T_17LinearCombinationIS2S_fS2S_fLNS_15FloatRoundStyleE2EEES2M_S2R_JEEENS4_5SM1004TMEM4LOAD26SM100_TMEM_LOAD_32dp32b32xES1I_NS1K_IS1M_NS1N_ILi16EEENSM_INS5_IJS1P_SN_EEENS5_IJSN_SC_EEEEEEENS4_39AutoVectorizingCopyWithAssumedAlignmentILi128EEENS4_14SM90_TMA_STOREES37_S39_S39_EEEvvEEEEvNT_6ParamsE)
        /*0038*/ 	.word	0x00000000


	//----- nvinfo : EIATTR_MIN_STACK_SIZE
	.align		4
.L_27:
        /*003c*/ 	.byte	0x04, 0x12
        /*003e*/ 	.short	(.L_29 - .L_28)
	.align		4
.L_28:
        /*0040*/ 	.word	index@(_ZN7cutlass13device_kernelINS_4gemm6kernel13GemmUniversalIN4cute5tupleIJiiiiEEENS1_10collective13CollectiveMmaINS1_46MainloopSm100TmaUmmaWarpSpecializedBlockScaledILi7ELi2ELi1ENS5_IJNS4_1CILi2EEENSA_ILi1EEESC_EEEEENS5_IJNSA_ILi128EEENSA_ILi256EEESF_EEENS5_IJNS_12float_e2m1_tENS_13float_ue4m3_tEEEENS5_IJNS5_IJlSC_lEEENS4_6LayoutINS5_IJNS5_IJNS5_IJNSA_ILi32EEENSA_ILi4EEEEEEiEEENS5_IJNS5_IJNSA_ILi16EEESO_EEEiEEENS5_IJSC_iEEEEEENS5_IJST_NS5_IJNS5_IJNSA_ILi0EEESC_EEENSA_ILi512EEEEEENS5_IJSW_iEEEEEEEEEEESK_S13_NS4_8TiledMMAINS4_8MMA_AtomIJNS4_17SM100_MMA_MXF4_SSISI_SI_fSJ_Li128ELi256ELi16ELNS4_4UMMA5MajorE0ELS18_0ELNS17_7ScaleInE0ELS19_0EEEEEENSM_INS5_IJSC_SC_SC_EEENS5_IJSW_SW_SW_EEEEENS5_IJNS4_10UnderscoreES1F_S1F_EEEEENS5_IJNS4_13SM90_TMA_LOADES1I_EEENS5_IJNS4_14ComposedLayoutINS4_7SwizzleILi2ELi4ELi3EEENS4_18smem_ptr_flag_bitsILi4EEENSM_INS5_IJNSA_ILi8EEESF_EEENS5_IJSF_SC_EEEEEEENSM_INS5_IJNS5_IJNS5_IJSP_SC_EEESS_EEESC_NS5_IJSC_SB_EEEEEENS5_IJNS5_IJNS5_IJSS_SY_EEESX_EEESW_NS5_IJSO_SY_EEEEEEEEEEEvNS4_8identityENS5_IJNS4_23SM90_TMA_LOAD_MULTICASTES25_EEENS5_IJS1T_NSM_INS5_IJNS5_IJNS5_IJSP_SB_EEESS_EEESC_S1W_EEENS5_IJS1Z_SW_NS5_IJSO_NSA_ILi1024EEEEEEEEEEEEEEvS24_EENS_8epilogue10collective18CollectiveEpilogueINS2G_23Sm100TmaWarpSpecializedILi4ELi2ELi32ELb1ELb0EEEJNS5_IJNSA_ILi64EEESG_SF_EEENS5_IJNSM_IS2L_SC_EENSM_INS5_IJSN_SB_EEENS5_IJSC_SF_EEEEEEEENS_10bfloat16_tESL_S2S_SL_NS2G_6fusion15FusionCallbacksIS2K_NS2T_17LinearCombinationIS2S_fS2S_fLNS_15FloatRoundStyleE2EEES2M_S2R_JEEENS4_5SM1004TMEM4LOAD26SM100_TMEM_LOAD_32dp32b32xES1I_NS1K_IS1M_NS1N_ILi16EEENSM_INS5_IJS1P_SN_EEENS5_IJSN_SC_EEEEEEENS4_39AutoVectorizingCopyWithAssumedAlignmentILi128EEENS4_14SM90_TMA_STOREES37_S39_S39_EEEvvEEEEvNT_6ParamsE)
        /*0044*/ 	.word	0x00000000
.L_29:


//--------------------- .nv.compat                --------------------------
	.section	.nv.compat,"",@"SHT_CUDA_COMPAT_INFO"
	.align	4
        /*0000*/ 	.byte	0x02, 0x09, 0x01, 0x00, 0x02, 0x02, 0x02, 0x00, 0x02, 0x05, 0x05, 0x00, 0x03, 0x07, 0x01, 0x01
        /*0010*/ 	.byte	0x02, 0x03, 0x01, 0x00, 0x02, 0x06, 0x01, 0x00, 0x04, 0x0b, 0x08, 0x00, 0x09, 0x00, 0x00, 0x00
        /*0020*/ 	.byte	0x00, 0x00, 0x00, 0x00


//--------------------- .nv.info._ZN7cutlass13device_kernelINS_4gemm6kernel13GemmUniversalIN4cute5tupleIJiiiiEEENS1_10collective13CollectiveMmaINS1_46MainloopSm100TmaUmmaWarpSpecializedBlockScaledILi7ELi2ELi1ENS5_IJNS4_1CILi2EEENSA_ILi1EEESC_EEEEENS5_IJNSA_ILi128EEENSA_ILi256EEESF_EEENS5_IJNS_12float_e2m1_tENS_13float_ue4m3_tEEEENS5_IJNS5_IJlSC_lEEENS4_6LayoutINS5_IJNS5_IJNS5_IJNSA_ILi32EEENSA_ILi4EEEEEEiEEENS5_IJNS5_IJNSA_ILi16EEESO_EEEiEEENS5_IJSC_iEEEEEENS5_IJST_NS5_IJNS5_IJNSA_ILi0EEESC_EEENSA_ILi512EEEEEENS5_IJSW_iEEEEEEEEEEESK_S13_NS4_8TiledMMAINS4_8MMA_AtomIJNS4_17SM100_MMA_MXF4_SSISI_SI_fSJ_Li128ELi256ELi16ELNS4_4UMMA5MajorE0ELS18_0ELNS17_7ScaleInE0ELS19_0EEEEEENSM_INS5_IJSC_SC_SC_EEENS5_IJSW_SW_SW_EEEEENS5_IJNS4_10UnderscoreES1F_S1F_EEEEENS5_IJNS4_13SM90_TMA_LOADES1I_EEENS5_IJNS4_14ComposedLayoutINS4_7SwizzleILi2ELi4ELi3EEENS4_18smem_ptr_flag_bitsILi4EEENSM_INS5_IJNSA_ILi8EEESF_EEENS5_IJSF_SC_EEEEEEENSM_INS5_IJNS5_IJNS5_IJSP_SC_EEESS_EEESC_NS5_IJSC_SB_EEEEEENS5_IJNS5_IJNS5_IJSS_SY_EEESX_EEESW_NS5_IJSO_SY_EEEEEEEEEEEvNS4_8identityENS5_IJNS4_23SM90_TMA_LOAD_MULTICASTES25_EEENS5_IJS1T_NSM_INS5_IJNS5_IJNS5_IJSP_SB_EEESS_EEESC_S1W_EEENS5_IJS1Z_SW_NS5_IJSO_NSA_ILi1024EEEEEEEEEEEEEEvS24_EENS_8epilogue10collective18CollectiveEpilogueINS2G_23Sm100TmaWarpSpecializedILi4ELi2ELi32ELb1ELb0EEEJNS5_IJNSA_ILi64EEESG_SF_EEENS5_IJNSM_IS2L_SC_EENSM_INS5_IJSN_SB_EEENS5_IJSC_SF_EEEEEEEENS_10bfloat16_tESL_S2S_SL_NS2G_6fusion15FusionCallbacksIS2K_NS2T_17LinearCombinationIS2S_fS2S_fLNS_15FloatRoundStyleE2EEES2M_S2R_JEEENS4_5SM1004TMEM4LOAD26SM100_TMEM_LOAD_32dp32b32xES1I_NS1K_IS1M_NS1N_ILi16EEENSM_INS5_IJS1P_SN_EEENS5_IJSN_SC_EEEEEEENS4_39AutoVectorizingCopyWithAssumedAlignmentILi128EEENS4_14SM90_TMA_STOREES37_S39_S39_EEEvvEEEEvNT_6ParamsE --------------------------
	.section	.nv.info._ZN7cutlass13device_kernelINS_4gemm6kernel13GemmUniversalIN4cute5tupleIJiiiiEEENS1_10collective13CollectiveMmaINS1_46MainloopSm100TmaUmmaWarpSpecializedBlockScaledILi7ELi2ELi1ENS5_IJNS4_1CILi2EEENSA_ILi1EEESC_EEEEENS5_IJNSA_ILi128EEENSA_ILi256EEESF_EEENS5_IJNS_12float_e2m1_tENS_13float_ue4m3_tEEEENS5_IJNS5_IJlSC_lEEENS4_6LayoutINS5_IJNS5_IJNS5_IJNSA_ILi32EEENSA_ILi4EEEEEEiEEENS5_IJNS5_IJNSA_ILi16EEESO_EEEiEEENS5_IJSC_iEEEEEENS5_IJST_NS5_IJNS5_IJNSA_ILi0EEESC_EEENSA_ILi512EEEEEENS5_IJSW_iEEEEEEEEEEESK_S13_NS4_8TiledMMAINS4_8MMA_AtomIJNS4_17SM100_MMA_MXF4_SSISI_SI_fSJ_Li128ELi256ELi16ELNS4_4UMMA5MajorE0ELS18_0ELNS17_7ScaleInE0ELS19_0EEEEEENSM_INS5_IJSC_SC_SC_EEENS5_IJSW_SW_SW_EEEEENS5_IJNS4_10UnderscoreES1F_S1F_EEEEENS5_IJNS4_13SM90_TMA_LOADES1I_EEENS5_IJNS4_14ComposedLayoutINS4_7SwizzleILi2ELi4ELi3EEENS4_18smem_ptr_flag_bitsILi4EEENSM_INS5_IJNSA_ILi8EEESF_EEENS5_IJSF_SC_EEEEEEENSM_INS5_IJNS5_IJNS5_IJSP_SC_EEESS_EEESC_NS5_IJSC_SB_EEEEEENS5_IJNS5_IJNS5_IJSS_SY_EEESX_EEESW_NS5_IJSO_SY_EEEEEEEEEEEvNS4_8identityENS5_IJNS4_23SM90_TMA_LOAD_MULTICASTES25_EEENS5_IJS1T_NSM_INS5_IJNS5_IJNS5_IJSP_SB_EEESS_EEESC_S1W_EEENS5_IJS1Z_SW_NS5_IJSO_NSA_ILi1024EEEEEEEEEEEEEEvS24_EENS_8epilogue10collective18CollectiveEpilogueINS2G_23Sm100TmaWarpSpecializedILi4ELi2ELi32ELb1ELb0EEEJNS5_IJNSA_ILi64EEESG_SF_EEENS5_IJNSM_IS2L_SC_EENSM_INS5_IJSN_SB_EEENS5_IJSC_SF_EEEEEEEENS_10bfloat16_tESL_S2S_SL_NS2G_6fusion15FusionCallbacksIS2K_NS2T_17LinearCombinationIS2S_fS2S_fLNS_15FloatRoundStyleE2EEES2M_S2R_JEEENS4_5SM1004TMEM4LOAD26SM100_TMEM_LOAD_32dp32b32xES1I_NS1K_IS1M_NS1N_ILi16EEENSM_INS5_IJS1P_SN_EEENS5_IJSN_SC_EEEEEEENS4_39AutoVectorizingCopyWithAssumedAlignmentILi128EEENS4_14SM90_TMA_STOREES37_S39_S39_EEEvvEEEEvNT_6ParamsE,"",@"SHT_CUDA_INFO"
	.sectionflags	@""
	.align	4


	//----- nvinfo : EIATTR_CUDA_API_VERSION
	.align		4
        /*0000*/ 	.byte	0x04, 0x37
        /*0002*/ 	.short	(.L_31 - .L_30)
.L_30:
        /*0004*/ 	.word	0x00000082


	//----- nvinfo : EIATTR_KPARAM_INFO
	.align		4
.L_31:
        /*0008*/ 	.byte	0x04, 0x17
        /*000a*/ 	.short	(.L_33 - .L_32)
.L_32:
        /*000c*/ 	.word	0x00000000
        /*0010*/ 	.short	0x0000
        /*0012*/ 	.short	0x0000
        /*0014*/ 	.byte	0x00, 0xf0, 0x01, 0x30


	//----- nvinfo : EIATTR_AT_ENTRY_FRAGMENTS
	.align		4
.L_33:
        /*0018*/ 	.byte	0x04, 0x4f
        /*001a*/ 	.short	(.L_35 - .L_34)


	//   ....[0]....
.L_34:
        /*001c*/ 	.word	0x00000006


	//----- nvinfo : EIATTR_RESERVED_SMEM_USED
	.align		4
.L_35:
        /*0020*/ 	.byte	0x01, 0x41
	.zero		2


	//----- nvinfo : EIATTR_SPARSE_MMA_MASK
	.align		4
        /*0024*/ 	.byte	0x03, 0x50
        /*0026*/ 	.short	0x0000


	//----- nvinfo : EIATTR_TCGEN05_1CTA_USED
	.align		4
        /*0028*/ 	.byte	0x01, 0x51
	.zero		2


	//----- nvinfo : EIATTR_MAXREG_COUNT
	.align		4
        /*002c*/ 	.byte	0x03, 0x1b
        /*002e*/ 	.short	0x00ff


	//----- nvinfo : EIATTR_NUM_BARRIERS
	.align		4
        /*0030*/ 	.byte	0x02, 0x4c
        /*0032*/ 	.byte	0x07
	.zero		1


	//----- nvinfo : EIATTR_EXTERNS
	.align		4
        /*0034*/ 	.byte	0x04, 0x0f
        /*0036*/ 	.short	(.L_37 - .L_36)


	//   ....[0]....
	.align		4
.L_36:
        /*0038*/ 	.word	index@(__assertfail)


	//----- nvinfo : EIATTR_MERCURY_ISA_VERSION
	.align		4
.L_37:
        /*003c*/ 	.byte	0x03, 0x5f
        /*003e*/ 	.short	0x0101


	//----- nvinfo : EIATTR_INT_WARP_WIDE_INSTR_OFFSETS
	.align		4
        /*0040*/ 	.byte	0x04, 0x31
        /*0042*/ 	.short	(.L_39 - .L_38)


	//   ....[0]....
.L_38:
        /*0044*/ 	.word	0x00000de0


	//   ....[1]....
        /*0048*/ 	.word	0x00000ea0


	//   ....[2]....
        /*004c*/ 	.word	0x000045e0


	//   ....[3]....
        /*0050*/ 	.word	0x00004600


	//   ....[4]....
        /*0054*/ 	.word	0x00004630


	//   ....[5]....
        /*0058*/ 	.word	0x00005270


	//   ....[6]....
        /*005c*/ 	.word	0x00005310


	//   ....[7]....
        /*0060*/ 	.word	0x000053c0


	//   ....[8]....
        /*0064*/ 	.word	0x00005430


	//   ....[9]....
        /*0068*/ 	.word	0x000054e0


	//   ....[10]....
        /*006c*/ 	.word	0x000055b0


	//   ....[11]....
        /*0070*/ 	.word	0x00005630


	//   ....[12]....
        /*0074*/ 	.word	0x000056c0


	//   ....[13]....
        /*0078*/ 	.word	0x000057a0


	//   ....[14]....
        /*007c*/ 	.word	0x00005810


	//   ....[15]....
        /*0080*/ 	.word	0x000058d0


	//   ....[16]....
        /*0084*/ 	.word	0x00005980


	//   ....[17]....
        /*0088*/ 	.word	0x00005a00


	//   ....[18]....
        /*008c*/ 	.word	0x00005a90


	//   ....[19]....
        /*0090*/ 	.word	0x00005b80


	//   ....[20]....
        /*0094*/ 	.word	0x00005bf0


	//   ....[21]....
        /*0098*/ 	.word	0x00005d50


	//   ....[22]....
        /*009c*/ 	.word	0x00005d80


	//   ....[23]....
        /*00a0*/ 	.word	0x00005df0


	//   ....[24]....
        /*00a4*/ 	.word	0x00005ea0


	//   ....[25]....
        /*00a8*/ 	.word	0x00005f70


	//   ....[26]....
        /*00ac*/ 	.word	0x00006010


	//   ....[27]....
        /*00b0*/ 	.word	0x000060d0


	//   ....[28]....
        /*00b4*/ 	.word	0x000061d0


	//----- nvinfo : EIATTR_COOP_GROUP_MASK_REGIDS
	.align		4
.L_39:
        /*00b8*/ 	.byte	0x04, 0x29
        /*00ba*/ 	.short	(.L_41 - .L_40)


	//   ....[0]....
.L_40:
        /*00bc*/ 	.word	0xffffffff


	//   ....[1]....
        /*00c0*/ 	.word	0xffffffff


	//   ....[2]....
        /*00c4*/ 	.word	0xffffffff


	//   ....[3]....
        /*00c8*/ 	.word	0xffffffff


	//   ....[4]....
        /*00cc*/ 	.word	0xffffffff


	//   ....[5]....
        /*00d0*/ 	.word	0xffffffff


	//   ....[6]....
        /*00d4*/ 	.word	0xffffffff


	//   ....[7]....
        /*00d8*/ 	.word	0xffffffff


	//   ....[8]....
        /*00dc*/ 	.word	0xffffffff


	//   ....[9]....
        /*00e0*/ 	.word	0xffffffff


	//   ....[10]....
        /*00e4*/ 	.word	0xffffffff


	//   ....[11]....
        /*00e8*/ 	.word	0xffffffff


	//   ....[12]....
        /*00ec*/ 	.word	0xffffffff


	//   ....[13]....
        /*00f0*/ 	.word	0xffffffff


	//----- nvinfo : EIATTR_COOP_GROUP_INSTR_OFFSETS
	.align		4
.L_41:
        /*00f4*/ 	.byte	0x04, 0x28
        /*00f6*/ 	.short	(.L_43 - .L_42)


	//   ....[0]....
.L_42:
        /*00f8*/ 	.word	0x00000080


	//   ....[1]....
        /*00fc*/ 	.word	0x00000550


	//   ....[2]....
        /*0100*/ 	.word	0x00000750


	//   ....[3]....
        /*0104*/ 	.word	0x000008f0


	//   ....[4]....
        /*0108*/ 	.word	0x000009f0


	//   ....[5]....
        /*010c*/ 	.word	0x00000b60


	//   ....[6]....
        /*0110*/ 	.word	0x00000ca0


	//   ....[7]....
        /*0114*/ 	.word	0x00000f10


	//   ....[8]....
        /*0118*/ 	.word	0x00002400


	//   ....[9]....
        /*011c*/ 	.word	0x000034a0


	//   ....[10]....
        /*0120*/ 	.word	0x000036b0


	//   ....[11]....
        /*0124*/ 	.word	0x000036e0


	//   ....[12]....
        /*0128*/ 	.word	0x000044c0


	//   ....[13]....
        /*012c*/ 	.word	0x000046f0


	//----- nvinfo : EIATTR_VRC_CTA_INIT_COUNT
	.align		4
.L_43:
        /*0130*/ 	.byte	0x02, 0x4a
        /*0132*/ 	.byte	0x80
	.zero		1


	//----- nvinfo : EIATTR_SYSCALL_OFFSETS
	.align		4
        /*0134*/ 	.byte	0x04, 0x46
        /*0136*/ 	.short	(.L_45 - .L_44)


	//   ....[0]....
.L_44:
        /*0138*/ 	.word	0x00006dc0


	//   ....[1]....
        /*013c*/ 	.word	0x00006eb0


	//   ....[2]....
        /*0140*/ 	.word	0x00007a80


	//   ....[3]....
        /*0144*/ 	.word	0x00007bf0


	//   ....[4]....
        /*0148*/ 	.word	0x000090b0


	//   ....[5]....
        /*014c*/ 	.word	0x00009220


	//   ....[6]....
        /*0150*/ 	.word	0x0000a740


	//   ....[7]....
        /*0154*/ 	.word	0x0000a8b0


	//   ....[8]....
        /*0158*/ 	.word	0x0000bd60


	//   ....[9]....
        /*015c*/ 	.word	0x0000bed0


	//   ....[10]....
        /*0160*/ 	.word	0x0000d3e0


	//   ....[11]....
        /*0164*/ 	.word	0x0000d550


	//   ....[12]....
        /*0168*/ 	.word	0x0000ea20


	//   ....[13]....
        /*016c*/ 	.word	0x0000eb90


	//   ....[14]....
        /*0170*/ 	.word	0x00010090


	//   ....[15]....
        /*0174*/ 	.word	0x00010200


	//   ....[16]....
        /*0178*/ 	.word	0x00011660


	//   ....[17]....
        /*017c*/ 	.word	0x000117d0


	//----- nvinfo : EIATTR_MBARRIER_INSTR_OFFSETS
	.align		4
.L_45:
        /*0180*/ 	.byte	0x04, 0x39
        /*0182*/ 	.short	(.L_47 - .L_46)


	//   ....[0]....
.L_46:
        /*0184*/ 	.word	0x00000660
        /*0188*/ 	.word	0x000000ff
        /*018c*/ 	.word	0x00000000
        /*0190*/ 	.short	0x0100
        /*0192*/ 	.byte	0x04
	.zero		1


	//   ....[1]....
        /*0194*/ 	.word	0x00000670
        /*0198*/ 	.word	0x000000ff
        /*019c*/ 	.word	0x00000038
        /*01a0*/ 	.short	0x0100
        /*01a2*/ 	.byte	0x04
	.zero		1


	//   ....[2]....
        /*01a4*/ 	.word	0x00000680
        /*01a8*/ 	.word	0x000000ff
        /*01ac*/ 	.word	0x00000008
        /*01b0*/ 	.short	0x0100
        /*01b2*/ 	.byte	0x04
	.zero		1


	//   ....[3]....
        /*01b4*/ 	.word	0x00000690
        /*01b8*/ 	.word	0x000000ff
        /*01bc*/ 	.word	0x00000040
        /*01c0*/ 	.short	0x0100
        /*01c2*/ 	.byte	0x04
	.zero		1


	//   ....[4]....
        /*01c4*/ 	.word	0x000006a0
        /*01c8*/ 	.word	0x000000ff
        /*01cc*/ 	.word	0x00000010
        /*01d0*/ 	.short	0x0100
        /*01d2*/ 	.byte	0x04
	.zero		1


	//   ....[5]....
        /*01d4*/ 	.word	0x000006b0
        /*01d8*/ 	.word	0x000000ff
        /*01dc*/ 	.word	0x00000048
        /*01e0*/ 	.short	0x0100
        /*01e2*/ 	.byte	0x04
	.zero		1


	//   ....[6]....
        /*01e4*/ 	.word	0x000006c0
        /*01e8*/ 	.word	0x000000ff
        /*01ec*/ 	.word	0x00000018
        /*01f0*/ 	.short	0x0100
        /*01f2*/ 	.byte	0x04
	.zero		1


	//   ....[7]....
        /*01f4*/ 	.word	0x000006d0
        /*01f8*/ 	.word	0x000000ff
        /*01fc*/ 	.word	0x00000050
        /*0200*/ 	.short	0x0100
        /*0202*/ 	.byte	0x04
	.zero		1


	//   ....[8]....
        /*0204*/ 	.word	0x000006e0
        /*0208*/ 	.word	0x000000ff
        /*020c*/ 	.word	0x00000020
        /*0210*/ 	.short	0x0100
        /*0212*/ 	.byte	0x04
	.zero		1


	//   ....[9]....
        /*0214*/ 	.word	0x000006f0
        /*0218*/ 	.word	0x000000ff
        /*021c*/ 	.word	0x00000058
        /*0220*/ 	.short	0x0100
        /*0222*/ 	.byte	0x04
	.zero		1


	//   ....[10]....
        /*0224*/ 	.word	0x00000700
        /*0228*/ 	.word	0x000000ff
        /*022c*/ 	.word	0x00000028
        /*0230*/ 	.short	0x0100
        /*0232*/ 	.byte	0x04
	.zero		1


	//   ....[11]....
        /*0234*/ 	.word	0x00000710
        /*0238*/ 	.word	0x000000ff
        /*023c*/ 	.word	0x00000060
        /*0240*/ 	.short	0x0100
        /*0242*/ 	.byte	0x04
	.zero		1


	//   ....[12]....
        /*0244*/ 	.word	0x00000720
        /*0248*/ 	.word	0x000000ff
        /*024c*/ 	.word	0x00000030
        /*0250*/ 	.short	0x0100
        /*0252*/ 	.byte	0x04
	.zero		1


	//   ....[13]....
        /*0254*/ 	.word	0x00000730
        /*0258*/ 	.word	0x000000ff
        /*025c*/ 	.word	0x00000068
        /*0260*/ 	.short	0x0100
        /*0262*/ 	.byte	0x04
	.zero		1


	//   ....[14]....
        /*0264*/ 	.word	0x00000860
        /*0268*/ 	.word	0x000000ff
        /*026c*/ 	.word	0x00000070
        /*0270*/ 	.short	0x0100
        /*0272*/ 	.byte	0x04
	.zero		1


	//   ....[15]....
        /*0274*/ 	.word	0x00000870
        /*0278*/ 	.word	0x000000ff
        /*027c*/ 	.word	0x00000090
        /*0280*/ 	.short	0x0100
        /*0282*/ 	.byte	0x04
	.zero		1


	//   ....[16]....
        /*0284*/ 	.word	0x00000880
        /*0288*/ 	.word	0x000000ff
        /*028c*/ 	.word	0x00000078
        /*0290*/ 	.short	0x0100
        /*0292*/ 	.byte	0x04
	.zero		1


	//   ....[17]....
        /*0294*/ 	.word	0x00000890
        /*0298*/ 	.word	0x000000ff
        /*029c*/ 	.word	0x00000098
        /*02a0*/ 	.short	0x0100
        /*02a2*/ 	.byte	0x04
	.zero		1


	//   ....[18]....
        /*02a4*/ 	.word	0x000008a0
        /*02a8*/ 	.word	0x000000ff
        /*02ac*/ 	.word	0x00000080
        /*02b0*/ 	.short	0x0100
        /*02b2*/ 	.byte	0x04
	.zero		1


	//   ....[19]....
        /*02b4*/ 	.word	0x000008b0
        /*02b8*/ 	.word	0x000000ff
        /*02bc*/ 	.word	0x000000a0
        /*02c0*/ 	.short	0x0100
        /*02c2*/ 	.byte	0x04
	.zero		1


	//   ....[20]....
        /*02c4*/ 	.word	0x000008c0
        /*02c8*/ 	.word	0x000000ff
        /*02cc*/ 	.word	0x00000088
        /*02d0*/ 	.short	0x0100
        /*02d2*/ 	.byte	0x04
	.zero		1


	//   ....[21]....
        /*02d4*/ 	.word	0x000008d0
        /*02d8*/ 	.word	0x000000ff
        /*02dc*/ 	.word	0x000000a8
        /*02e0*/ 	.short	0x0100
        /*02e2*/ 	.byte	0x04
	.zero		1


	//   ....[22]....
        /*02e4*/ 	.word	0x000009c0
        /*02e8*/ 	.word	0x000000ff
        /*02ec*/ 	.word	0x000000b0
        /*02f0*/ 	.short	0x0100
        /*02f2*/ 	.byte	0x06
	.zero		1


	//   ....[23]....
        /*02f4*/ 	.word	0x000009d0
        /*02f8*/ 	.word	0x000000ff
        /*02fc*/ 	.word	0x000000b8
        /*0300*/ 	.short	0x0100
        /*0302*/ 	.byte	0x06
	.zero		1


	//   ....[24]....
        /*0304*/ 	.word	0x00000b10
        /*0308*/ 	.word	0x000000ff
        /*030c*/ 	.word	0x000000c0
        /*0310*/ 	.short	0x0100
        /*0312*/ 	.byte	0x06
	.zero		1


	//   ....[25]....
        /*0314*/ 	.word	0x00000b20
        /*0318*/ 	.word	0x000000ff
        /*031c*/ 	.word	0x000000d0
        /*0320*/ 	.short	0x0100
        /*0322*/ 	.byte	0x06
	.zero		1


	//   ....[26]....
        /*0324*/ 	.word	0x00000b30
        /*0328*/ 	.word	0x000000ff
        /*032c*/ 	.word	0x000000c8
        /*0330*/ 	.short	0x0100
        /*0332*/ 	.byte	0x06
	.zero		1


	//   ....[27]....
        /*0334*/ 	.word	0x00000b40
        /*0338*/ 	.word	0x000000ff
        /*033c*/ 	.word	0x000000d8
        /*0340*/ 	.short	0x0100
        /*0342*/ 	.byte	0x06
	.zero		1


	//   ....[28]....
        /*0344*/ 	.word	0x00000c70
        /*0348*/ 	.word	0x000000ff
        /*034c*/ 	.word	0x000000e0
        /*0350*/ 	.short	0x0100
        /*0352*/ 	.byte	0x04
	.zero		1


	//   ....[29]....
        /*0354*/ 	.word	0x00000c80
        /*0358*/ 	.word	0x000000ff
        /*035c*/ 	.word	0x000000e8
        /*0360*/ 	.short	0x0100
        /*0362*/ 	.byte	0x04
	.zero		1


	//   ....[30]....
        /*0364*/ 	.word	0x00000d80
        /*0368*/ 	.word	0x000000ff
        /*036c*/ 	.word	0x000000f0
        /*0370*/ 	.short	0x0100
        /*0372*/ 	.byte	0x04
	.zero		1


	//   ....[31]....
        /*0374*/ 	.word	0x00000d90
        /*0378*/ 	.word	0x000000ff
        /*037c*/ 	.word	0x00000100
        /*0380*/ 	.short	0x0100
        /*0382*/ 	.byte	0x04
	.zero		1


	//   ....[32]....
        /*0384*/ 	.word	0x00000da0
        /*0388*/ 	.word	0x000000ff
        /*038c*/ 	.word	0x000000f8
        /*0390*/ 	.short	0x0100
        /*0392*/ 	.byte	0x04
	.zero		1


	//   ....[33]....
        /*0394*/ 	.word	0x00000db0
        /*0398*/ 	.word	0x000000ff
        /*039c*/ 	.word	0x00000108
        /*03a0*/ 	.short	0x0100
        /*03a2*/ 	.byte	0x04
	.zero		1


	//   ....[34]....
        /*03a4*/ 	.word	0x00000ec0
        /*03a8*/ 	.word	0x000000ff
        /*03ac*/ 	.word	0x00000110
        /*03b0*/ 	.short	0x0100
        /*03b2*/ 	.byte	0x06
	.zero		1


	//   ....[35]....
        /*03b4*/ 	.word	0x000019e0
        /*03b8*/ 	.word	0x00000000
        /*03bc*/ 	.word	0x00000100
        /*03c0*/ 	.short	0x010a
        /*03c2*/ 	.byte	0xff
	.zero		1


	//   ....[36]....
        /*03c4*/ 	.word	0x00001a00
        /*03c8*/ 	.word	0x00000000
        /*03cc*/ 	.word	0x000000f0
        /*03d0*/ 	.short	0x0101
        /*03d2*/ 	.byte	0xff
	.zero		1


	//   ....[37]....
        /*03d4*/ 	.word	0x00001ac0
        /*03d8*/ 	.word	0x000000ff
        /*03dc*/ 	.word	0x00000038
        /*03e0*/ 	.short	0x010a
        /*03e2*/ 	.byte	0x04
	.zero		1


	//   ....[38]....
        /*03e4*/ 	.word	0x00001b50
        /*03e8*/ 	.word	0x000000ff
        /*03ec*/ 	.word	0x00000038
        /*03f0*/ 	.short	0x010a
        /*03f2*/ 	.byte	0x21
	.zero		1


	//   ....[39]....
        /*03f4*/ 	.word	0x00001c90
        /*03f8*/ 	.word	0x000000ff
        /*03fc*/ 	.word	0x00000038
        /*0400*/ 	.short	0x010a
        /*0402*/ 	.byte	0x05
	.zero		1


	//   ....[40]....
        /*0404*/ 	.word	0x00001f70
        /*0408*/ 	.word	0x000000ff
        /*040c*/ 	.word	0x000000b8
        /*0410*/ 	.short	0x0101
        /*0412*/ 	.byte	0x07
	.zero		1


	//   ....[41]....
        /*0414*/ 	.word	0x00001f90
        /*0418*/ 	.word	0x000000ff
        /*041c*/ 	.word	0x00000038
        /*0420*/ 	.short	0x010a
        /*0422*/ 	.byte	0x04
	.zero		1


	//   ....[42]....
        /*0424*/ 	.word	0x00002010
        /*0428*/ 	.word	0x000000ff
        /*042c*/ 	.word	0x00000038
        /*0430*/ 	.short	0x010a
        /*0432*/ 	.byte	0x21
	.zero		1


	//   ....[43]....
        /*0434*/ 	.word	0x00002150
        /*0438*/ 	.word	0x000000ff
        /*043c*/ 	.word	0x00000038
        /*0440*/ 	.short	0x010a
        /*0442*/ 	.byte	0x04
	.zero		1


	//   ....[44]....
        /*0444*/ 	.word	0x00002430
        /*0448*/ 	.word	0x00000003
        /*044c*/ 	.word	0x000000c0
        /*0450*/ 	.short	0x010a
        /*0452*/ 	.byte	0xff
	.zero		1


	//   ....[45]....
        /*0454*/ 	.word	0x00002580
        /*0458*/ 	.word	0x00000000
        /*045c*/ 	.word	0x00000000
        /*0460*/ 	.short	0x0101
        /*0462*/ 	.byte	0xff
	.zero		1


	//   ....[46]....
        /*0464*/ 	.word	0x00002b40
        /*0468*/ 	.word	0x000000ff
        /*046c*/ 	.word	0x00000000
        /*0470*/ 	.short	0x010a
        /*0472*/ 	.byte	0x04
	.zero		1


	//   ....[47]....
        /*0474*/ 	.word	0x00002bd0
        /*0478*/ 	.word	0x000000ff
        /*047c*/ 	.word	0x00000000
        /*0480*/ 	.short	0x010a
        /*0482*/ 	.byte	0x05
	.zero		1


	//   ....[48]....
        /*0484*/ 	.word	0x00002c60
        /*0488*/ 	.word	0x000000ff
        /*048c*/ 	.word	0x00000000
        /*0490*/ 	.short	0x010a
        /*0492*/ 	.byte	0x05
	.zero		1


	//   ....[49]....
        /*0494*/ 	.word	0x00002cf0
        /*0498*/ 	.word	0x000000ff
        /*049c*/ 	.word	0x00000000
        /*04a0*/ 	.short	0x010a
        /*04a2*/ 	.byte	0x05
	.zero		1


	//   ....[50]....
        /*04a4*/ 	.word	0x00002d80
        /*04a8*/ 	.word	0x000000ff
        /*04ac*/ 	.word	0x00000000
        /*04b0*/ 	.short	0x010a
        /*04b2*/ 	.byte	0x05
	.zero		1


	//   ....[51]....
        /*04b4*/ 	.word	0x00002e10
        /*04b8*/ 	.word	0x000000ff
        /*04bc*/ 	.word	0x00000000
        /*04c0*/ 	.short	0x010a
        /*04c2*/ 	.byte	0x05
	.zero		1


	//   ....[52]....
        /*04c4*/ 	.word	0x00002eb0
        /*04c8*/ 	.word	0x00000000
        /*04cc*/ 	.word	0x00000000
        /*04d0*/ 	.short	0x010a
        /*04d2*/ 	.byte	0xff
	.zero		1


	//   ....[53]....
        /*04d4*/ 	.word	0x00002ff0
        /*04d8*/ 	.word	0x00000002
        /*04dc*/ 	.word	0x000000f0
        /*04e0*/ 	.short	0x010a
        /*04e2*/ 	.byte	0xff
	.zero		1


	//   ....[54]....
        /*04e4*/ 	.word	0x00003050
        /*04e8*/ 	.word	0x00000004
        /*04ec*/ 	.word	0x00000000
        /*04f0*/ 	.short	0x0101
        /*04f2*/ 	.byte	0xff
	.zero		1


	//   ....[55]....
        /*04f4*/ 	.word	0x00003070
        /*04f8*/ 	.word	0x000000ff
        /*04fc*/ 	.word	0x000000d0
        /*0500*/ 	.short	0x010a
        /*0502*/ 	.byte	0x04
	.zero		1


	//   ....[56]....
        /*0504*/ 	.word	0x00003190
        /*0508*/ 	.word	0x00000002
        /*050c*/ 	.word	0x000000c0
        /*0510*/ 	.short	0x010a
        /*0512*/ 	.byte	0xff
	.zero		1


	//   ....[57]....
        /*0514*/ 	.word	0x000032a0
        /*0518*/ 	.word	0x00000002
        /*051c*/ 	.word	0x00000000
        /*0520*/ 	.short	0x0101
        /*0522*/ 	.byte	0xff
	.zero		1


	//   ....[58]....
        /*0524*/ 	.word	0x00003330
        /*0528*/ 	.word	0x000000ff
        /*052c*/ 	.word	0x000000d0
        /*0530*/ 	.short	0x0106
        /*0532*/ 	.byte	0x04
	.zero		1


	//   ....[59]....
        /*0534*/ 	.word	0x00003350
        /*0538*/ 	.word	0x000000ff
        /*053c*/ 	.word	0x000000d0
        /*0540*/ 	.short	0x010a
        /*0542*/ 	.byte	0x04
	.zero		1


	//   ....[60]....
        /*0544*/ 	.word	0x000033e0
        /*0548*/ 	.word	0x000000ff
        /*054c*/ 	.word	0x000000d0
        /*0550*/ 	.short	0x0106
        /*0552*/ 	.byte	0x07
	.zero		1


	//   ....[61]....
        /*0554*/ 	.word	0x00003420
        /*0558*/ 	.word	0x00000000
        /*055c*/ 	.word	0x000000d0
        /*0560*/ 	.short	0x010a
        /*0562*/ 	.byte	0xff
	.zero		1


	//   ....[62]....
        /*0564*/ 	.word	0x00003ac0
        /*0568*/ 	.word	0x00000000
        /*056c*/ 	.word	0x000000c0
        /*0570*/ 	.short	0x010a
        /*0572*/ 	.byte	0xff
	.zero		1


	//   ....[63]....
        /*0574*/ 	.word	0x00003bd0
        /*0578*/ 	.word	0x00000000
        /*057c*/ 	.word	0x00000000
        /*0580*/ 	.short	0x0101
        /*0582*/ 	.byte	0xff
	.zero		1


	//   ....[64]....
        /*0584*/ 	.word	0x00003c20
        /*0588*/ 	.word	0x000000ff
        /*058c*/ 	.word	0x00000000
        /*0590*/ 	.short	0x010a
        /*0592*/ 	.byte	0x07
	.zero		1


	//   ....[65]....
        /*0594*/ 	.word	0x00003c40
        /*0598*/ 	.word	0x000000ff
        /*059c*/ 	.word	0x00000000
        /*05a0*/ 	.short	0x010a
        /*05a2*/ 	.byte	0x07
	.zero		1


	//   ....[66]....
        /*05a4*/ 	.word	0x00003d70
        /*05a8*/ 	.word	0x000000ff
        /*05ac*/ 	.word	0x00000000
        /*05b0*/ 	.short	0x010a
        /*05b2*/ 	.byte	0x09
	.zero		1


	//   ....[67]....
        /*05b4*/ 	.word	0x00003e40
        /*05b8*/ 	.word	0x000000ff
        /*05bc*/ 	.word	0x000000e8
        /*05c0*/ 	.short	0x010a
        /*05c2*/ 	.byte	0x1f
	.zero		1


	//   ....[68]....
        /*05c4*/ 	.word	0x00004030
        /*05c8*/ 	.word	0x000000ff
        /*05cc*/ 	.word	0x00000000
        /*05d0*/ 	.short	0x010a
        /*05d2*/ 	.byte	0x07
	.zero		1


	//   ....[69]....
        /*05d4*/ 	.word	0x00004170
        /*05d8*/ 	.word	0x000000ff
        /*05dc*/ 	.word	0x00000000
        /*05e0*/ 	.short	0x010a
        /*05e2*/ 	.byte	0x04
	.zero		1


	//   ....[70]....
        /*05e4*/ 	.word	0x000044a0
        /*05e8*/ 	.word	0x000000ff
        /*05ec*/ 	.word	0x00000110
        /*05f0*/ 	.short	0x010a
        /*05f2*/ 	.byte	0x1f
	.zero		1


	//   ....[71]....
        /*05f4*/ 	.word	0x00004a00
        /*05f8*/ 	.word	0x00000008
        /*05fc*/ 	.word	0x000000c0
        /*0600*/ 	.short	0x010a
        /*0602*/ 	.byte	0xff
	.zero		1


	//   ....[72]....
        /*0604*/ 	.word	0x00004b70
        /*0608*/ 	.word	0x00000000
        /*060c*/ 	.word	0x00000000
        /*0610*/ 	.short	0x0101
        /*0612*/ 	.byte	0xff
	.zero		1


	//   ....[73]....
        /*0614*/ 	.word	0x00005050
        /*0618*/ 	.word	0x000000ff
        /*061c*/ 	.word	0x000000b8
        /*0620*/ 	.short	0x010a
        /*0622*/ 	.byte	0x15
	.zero		1


	//   ....[74]....
        /*0624*/ 	.word	0x00005230
        /*0628*/ 	.word	0x000000ff
        /*062c*/ 	.word	0x00000090
        /*0630*/ 	.short	0x010a
        /*0632*/ 	.byte	0x15
	.zero		1


	//   ....[75]....
        /*0634*/ 	.word	0x000053e0
        /*0638*/ 	.word	0x000000ff
        /*063c*/ 	.word	0x00000070
        /*0640*/ 	.short	0x010b
        /*0642*/ 	.byte	0x15
	.zero		1


	//   ....[76]....
        /*0644*/ 	.word	0x000053f0
        /*0648*/ 	.word	0x000000ff
        /*064c*/ 	.word	0x00000000
        /*0650*/ 	.short	0x0101
        /*0652*/ 	.byte	0x2e
	.zero		1


	//   ....[77]....
        /*0654*/ 	.word	0x00005400
        /*0658*/ 	.word	0x000000ff
        /*065c*/ 	.word	0x00000098
        /*0660*/ 	.short	0x010a
        /*0662*/ 	.byte	0x15
	.zero		1


	//   ....[78]....
        /*0664*/ 	.word	0x000055d0
        /*0668*/ 	.word	0x000000ff
        /*066c*/ 	.word	0x00000078
        /*0670*/ 	.short	0x010b
        /*0672*/ 	.byte	0x15
	.zero		1


	//   ....[79]....
        /*0674*/ 	.word	0x000055e0
        /*0678*/ 	.word	0x000000ff
        /*067c*/ 	.word	0x00000000
        /*0680*/ 	.short	0x0101
        /*0682*/ 	.byte	0x27
	.zero		1


	//   ....[80]....
        /*0684*/ 	.word	0x000055f0
        /*0688*/ 	.word	0x000000ff
        /*068c*/ 	.word	0x000000a0
        /*0690*/ 	.short	0x010a
        /*0692*/ 	.byte	0x15
	.zero		1


	//   ....[81]....
        /*0694*/ 	.word	0x000057c0
        /*0698*/ 	.word	0x000000ff
        /*069c*/ 	.word	0x00000080
        /*06a0*/ 	.short	0x010b
        /*06a2*/ 	.byte	0x15
	.zero		1


	//   ....[82]....
        /*06a4*/ 	.word	0x000057d0
        /*06a8*/ 	.word	0x000000ff
        /*06ac*/ 	.word	0x00000000
        /*06b0*/ 	.short	0x0101
        /*06b2*/ 	.byte	0x26
	.zero		1


	//   ....[83]....
        /*06b4*/ 	.word	0x000057e0
        /*06b8*/ 	.word	0x000000ff
        /*06bc*/ 	.word	0x000000a8
        /*06c0*/ 	.short	0x010a
        /*06c2*/ 	.byte	0x15
	.zero		1


	//   ....[84]....
        /*06c4*/ 	.word	0x000059a0
        /*06c8*/ 	.word	0x000000ff
        /*06cc*/ 	.word	0x00000088
        /*06d0*/ 	.short	0x010b
        /*06d2*/ 	.byte	0x15
	.zero		1


	//   ....[85]....
        /*06d4*/ 	.word	0x000059b0
        /*06d8*/ 	.word	0x000000ff
        /*06dc*/ 	.word	0x00000000
        /*06e0*/ 	.short	0x0101
        /*06e2*/ 	.byte	0x25
	.zero		1


	//   ....[86]....
        /*06e4*/ 	.word	0x000059c0
        /*06e8*/ 	.word	0x000000ff
        /*06ec*/ 	.word	0x00000090
        /*06f0*/ 	.short	0x010a
        /*06f2*/ 	.byte	0x15
	.zero		1


	//   ....[87]....
        /*06f4*/ 	.word	0x00005ba0
        /*06f8*/ 	.word	0x000000ff
        /*06fc*/ 	.word	0x00000070
        /*0700*/ 	.short	0x010b
        /*0702*/ 	.byte	0x15
	.zero		1


	//   ....[88]....
        /*0704*/ 	.word	0x00005bb0
        /*0708*/ 	.word	0x000000ff
        /*070c*/ 	.word	0x00000000
        /*0710*/ 	.short	0x0101
        /*0712*/ 	.byte	0x2e
	.zero		1


	//   ....[89]....
        /*0714*/ 	.word	0x00005bc0
        /*0718*/ 	.word	0x000000ff
        /*071c*/ 	.word	0x00000098
        /*0720*/ 	.short	0x010a
        /*0722*/ 	.byte	0x15
	.zero		1


	//   ....[90]....
        /*0724*/ 	.word	0x00005da0
        /*0728*/ 	.word	0x000000ff
        /*072c*/ 	.word	0x00000078
        /*0730*/ 	.short	0x010b
        /*0732*/ 	.byte	0x15
	.zero		1


	//   ....[91]....
        /*0734*/ 	.word	0x00005db0
        /*0738*/ 	.word	0x000000ff
        /*073c*/ 	.word	0x00000000
        /*0740*/ 	.short	0x0101
        /*0742*/ 	.byte	0x27
	.zero		1


	//   ....[92]....
        /*0744*/ 	.word	0x00005dc0
        /*0748*/ 	.word	0x000000ff
        /*074c*/ 	.word	0x000000a0
        /*0750*/ 	.short	0x010a
        /*0752*/ 	.byte	0x15
	.zero		1


	//   ....[93]....
        /*0754*/ 	.word	0x00005f90
        /*0758*/ 	.word	0x000000ff
        /*075c*/ 	.word	0x00000080
        /*0760*/ 	.short	0x010b
        /*0762*/ 	.byte	0x15
	.zero		1


	//   ....[94]....
        /*0764*/ 	.word	0x00005fa0
        /*0768*/ 	.word	0x000000ff
        /*076c*/ 	.word	0x00000000
        /*0770*/ 	.short	0x0101
        /*0772*/ 	.byte	0x26
	.zero		1


	//   ....[95]....
        /*0774*/ 	.word	0x00005fb0
        /*0778*/ 	.word	0x000000ff
        /*077c*/ 	.word	0x000000a8
        /*0780*/ 	.short	0x010a
        /*0782*/ 	.byte	0x15
	.zero		1


	//   ....[96]....
        /*0784*/ 	.word	0x000061f0
        /*0788*/ 	.word	0x000000ff
        /*078c*/ 	.word	0x00000088
        /*0790*/ 	.short	0x010b
        /*0792*/ 	.byte	0x15
	.zero		1


	//   ....[97]....
        /*0794*/ 	.word	0x00006200
        /*0798*/ 	.word	0x000000ff
        /*079c*/ 	.word	0x00000000
        /*07a0*/ 	.short	0x0101
        /*07a2*/ 	.byte	0x25
	.zero		1


	//   ....[98]....
        /*07a4*/ 	.word	0x00006230
        /*07a8*/ 	.word	0x000000ff
        /*07ac*/ 	.word	0x00000090
        /*07b0*/ 	.short	0x010a
        /*07b2*/ 	.byte	0x15
	.zero		1


	//   ....[99]....
        /*07b4*/ 	.word	0x00006250
        /*07b8*/ 	.word	0x000000ff
        /*07bc*/ 	.word	0x00000098
        /*07c0*/ 	.short	0x010a
        /*07c2*/ 	.byte	0x15
	.zero		1


	//   ....[100]....
        /*07c4*/ 	.word	0x00006270
        /*07c8*/ 	.word	0x000000ff
        /*07cc*/ 	.word	0x000000a0
        /*07d0*/ 	.short	0x010a
        /*07d2*/ 	.byte	0x15
	.zero		1


	//   ....[101]....
        /*07d4*/ 	.word	0x000062c0
        /*07d8*/ 	.word	0x00000002
        /*07dc*/ 	.word	0x000000a8
        /*07e0*/ 	.short	0x010a
        /*07e2*/ 	.byte	0xff
	.zero		1


	//   ....[102]....
        /*07e4*/ 	.word	0x00006630
        /*07e8*/ 	.word	0x00000000
        /*07ec*/ 	.word	0x000000c0
        /*07f0*/ 	.short	0x010a
        /*07f2*/ 	.byte	0xff
	.zero		1


	//   ....[103]....
        /*07f4*/ 	.word	0x00006700
        /*07f8*/ 	.word	0x00000000
        /*07fc*/ 	.word	0x00000000
        /*0800*/ 	.short	0x0101
        /*0802*/ 	.byte	0xff
	.zero		1


	//   ....[104]....
        /*0804*/ 	.word	0x000073b0
        /*0808*/ 	.word	0x000000ff
        /*080c*/ 	.word	0x00000070
        /*0810*/ 	.short	0x010a
        /*0812*/ 	.byte	0x2c
	.zero		1


	//   ....[105]....
        /*0814*/ 	.word	0x00007490
        /*0818*/ 	.word	0x000000ff
        /*081c*/ 	.word	0x000000e0
        /*0820*/ 	.short	0x010a
        /*0822*/ 	.byte	0x2c
	.zero		1


	//   ....[106]....
        /*0824*/ 	.word	0x00007610
        /*0828*/ 	.word	0x000000ff
        /*082c*/ 	.word	0x00000070
        /*0830*/ 	.short	0x010a
        /*0832*/ 	.byte	0x2c
	.zero		1


	//   ....[107]....
        /*0834*/ 	.word	0x00007730
        /*0838*/ 	.word	0x000000ff
        /*083c*/ 	.word	0x000000e0
        /*0840*/ 	.short	0x010a
        /*0842*/ 	.byte	0x2c
	.zero		1


	//   ....[108]....
        /*0844*/ 	.word	0x00008d70
        /*0848*/ 	.word	0x00000000
        /*084c*/ 	.word	0x00000000
        /*0850*/ 	.short	0x0101
        /*0852*/ 	.byte	0xff
	.zero		1


	//   ....[109]....
        /*0854*/ 	.word	0x00008d80
        /*0858*/ 	.word	0x00000003
        /*085c*/ 	.word	0x00000070
        /*0860*/ 	.short	0x010a
        /*0862*/ 	.byte	0xff
	.zero		1


	//   ....[110]....
        /*0864*/ 	.word	0x00008e50
        /*0868*/ 	.word	0x00000003
        /*086c*/ 	.word	0x00000070
        /*0870*/ 	.short	0x010a
        /*0872*/ 	.byte	0xff
	.zero		1


	//   ....[111]....
        /*0874*/ 	.word	0x00009580
        /*0878*/ 	.word	0x000000ff
        /*087c*/ 	.word	0x00000000
        /*0880*/ 	.short	0x0101
        /*0882*/ 	.byte	0x04
	.zero		1


	//   ....[112]....
        /*0884*/ 	.word	0x0000a3b0
        /*0888*/ 	.word	0x0000000d
        /*088c*/ 	.word	0x00000000
        /*0890*/ 	.short	0x0101
        /*0892*/ 	.byte	0xff
	.zero		1


	//   ....[113]....
        /*0894*/ 	.word	0x0000a410
        /*0898*/ 	.word	0x0000000b
        /*089c*/ 	.word	0x00000070
        /*08a0*/ 	.short	0x010a
        /*08a2*/ 	.byte	0xff
	.zero		1


	//   ....[114]....
        /*08a4*/ 	.word	0x0000a510
        /*08a8*/ 	.word	0x0000000b
        /*08ac*/ 	.word	0x00000070
        /*08b0*/ 	.short	0x010a
        /*08b2*/ 	.byte	0xff
	.zero		1


	//   ....[115]....
        /*08b4*/ 	.word	0x0000b9e0
        /*08b8*/ 	.word	0x00000003
        /*08bc*/ 	.word	0x00000000
        /*08c0*/ 	.short	0x0101
        /*08c2*/ 	.byte	0xff
	.zero		1


	//   ....[116]....
        /*08c4*/ 	.word	0x0000ba00
        /*08c8*/ 	.word	0x00000000
        /*08cc*/ 	.word	0x00000070
        /*08d0*/ 	.short	0x010a
        /*08d2*/ 	.byte	0xff
	.zero		1


	//   ....[117]....
        /*08d4*/ 	.word	0x0000bac0
        /*08d8*/ 	.word	0x00000000
        /*08dc*/ 	.word	0x00000070
        /*08e0*/ 	.short	0x010a
        /*08e2*/ 	.byte	0xff
	.zero		1


	//   ....[118]....
        /*08e4*/ 	.word	0x0000d000
        /*08e8*/ 	.word	0x00000003
        /*08ec*/ 	.word	0x00000000
        /*08f0*/ 	.short	0x0101
        /*08f2*/ 	.byte	0xff
	.zero		1


	//   ....[119]....
        /*08f4*/ 	.word	0x0000d060
        /*08f8*/ 	.word	0x00000008
        /*08fc*/ 	.word	0x00000070
        /*0900*/ 	.short	0x010a
        /*0902*/ 	.byte	0xff
	.zero		1


	//   ....[120]....
        /*0904*/ 	.word	0x0000d160
        /*0908*/ 	.word	0x00000008
        /*090c*/ 	.word	0x00000070
        /*0910*/ 	.short	0x010a
        /*0912*/ 	.byte	0xff
	.zero		1


	//   ....[121]....
        /*0914*/ 	.word	0x0000e690
        /*0918*/ 	.word	0x00000003
        /*091c*/ 	.word	0x00000000
        /*0920*/ 	.short	0x0101
        /*0922*/ 	.byte	0xff
	.zero		1


	//   ....[122]....
        /*0924*/ 	.word	0x0000e6b0
        /*0928*/ 	.word	0x00000008
        /*092c*/ 	.word	0x00000070
        /*0930*/ 	.short	0x010a
        /*0932*/ 	.byte	0xff
	.zero		1


	//   ....[123]....
        /*0934*/ 	.word	0x0000e770
        /*0938*/ 	.word	0x00000008
        /*093c*/ 	.word	0x00000070
        /*0940*/ 	.short	0x010a
        /*0942*/ 	.byte	0xff
	.zero		1


	//   ....[124]....
        /*0944*/ 	.word	0x0000fd30
        /*0948*/ 	.word	0x00000003
        /*094c*/ 	.word	0x00000000
        /*0950*/ 	.short	0x0101
        /*0952*/ 	.byte	0xff
	.zero		1


	//   ....[125]....
        /*0954*/ 	.word	0x0000fd50
        /*0958*/ 	.word	0x00000000
        /*095c*/ 	.word	0x00000070
        /*0960*/ 	.short	0x010a
        /*0962*/ 	.byte	0xff
	.zero		1


	//   ....[126]....
        /*0964*/ 	.word	0x0000fe10
        /*0968*/ 	.word	0x00000000
        /*096c*/ 	.word	0x00000070
        /*0970*/ 	.short	0x010a
        /*0972*/ 	.byte	0xff
	.zero		1


	//   ....[127]....
        /*0974*/ 	.word	0x00011320
        /*0978*/ 	.word	0x00000003
        /*097c*/ 	.word	0x00000000
        /*0980*/ 	.short	0x0101
        /*0982*/ 	.byte	0xff
	.zero		1


	//   ....[128]....
        /*0984*/ 	.word	0x00011340
        /*0988*/ 	.word	0x00000000
        /*098c*/ 	.word	0x00000070
        /*0990*/ 	.short	0x010a
        /*0992*/ 	.byte	0xff
	.zero		1


	//   ....[129]....
        /*0994*/ 	.word	0x000113f0
        /*0998*/ 	.word	0x00000000
        /*099c*/ 	.word	0x00000070
        /*09a0*/ 	.short	0x010a
        /*09a2*/ 	.byte	0xff
	.zero		1


	//   ....[130]....
        /*09a4*/ 	.word	0x00012910
        /*09a8*/ 	.word	0x00000003
        /*09ac*/ 	.word	0x00000000
        /*09b0*/ 	.short	0x0101
        /*09b2*/ 	.byte	0xff
	.zero		1


	//   ....[131]....
        /*09b4*/ 	.word	0x00012a10
        /*09b8*/ 	.word	0x000000ff
        /*09bc*/ 	.word	0x00000110
        /*09c0*/ 	.short	0x0101
        /*09c2*/ 	.byte	0x2c
	.zero		1


	//   ....[132]....
        /*09c4*/ 	.word	0x00012bb0
        /*09c8*/ 	.word	0x000000ff
        /*09cc*/ 	.word	0x00000000
        /*09d0*/ 	.short	0x0101
        /*09d2*/ 	.byte	0x04
	.zero		1


	//   ....[133]....
        /*09d4*/ 	.word	0x00012bd0
        /*09d8*/ 	.word	0x00000000
        /*09dc*/ 	.word	0x00000100
        /*09e0*/ 	.short	0x010a
        /*09e2*/ 	.byte	0xff
	.zero		1


	//   ....[134]....
        /*09e4*/ 	.word	0x00012c30
        /*09e8*/ 	.word	0x00000000
        /*09ec*/ 	.word	0x00000038
        /*09f0*/ 	.short	0x010a
        /*09f2*/ 	.byte	0xff
	.zero		1


	//   ....[135]....
        /*09f4*/ 	.word	0x00012c90
        /*09f8*/ 	.word	0x00000000
        /*09fc*/ 	.word	0x00000038
        /*0a00*/ 	.short	0x010a
        /*0a02*/ 	.byte	0xff
	.zero		1


	//   ....[136]....
        /*0a04*/ 	.word	0x00012ce0
        /*0a08*/ 	.word	0x00000003
        /*0a0c*/ 	.word	0x000000c0
        /*0a10*/ 	.short	0x010a
        /*0a12*/ 	.byte	0xff
	.zero		1


	//   ....[137]....
        /*0a14*/ 	.word	0x00012d40
        /*0a18*/ 	.word	0x00000000
        /*0a1c*/ 	.word	0x00000000
        /*0a20*/ 	.short	0x010a
        /*0a22*/ 	.byte	0xff
	.zero		1


	//   ....[138]....
        /*0a24*/ 	.word	0x00012da0
        /*0a28*/ 	.word	0x00000000
        /*0a2c*/ 	.word	0x00000000
        /*0a30*/ 	.short	0x010a
        /*0a32*/ 	.byte	0xff
	.zero		1


	//   ....[139]....
        /*0a34*/ 	.word	0x00012e00
        /*0a38*/ 	.word	0x00000000
        /*0a3c*/ 	.word	0x00000000
        /*0a40*/ 	.short	0x010a
        /*0a42*/ 	.byte	0xff
	.zero		1


	//   ....[140]....
        /*0a44*/ 	.word	0x00012e60
        /*0a48*/ 	.word	0x00000000
        /*0a4c*/ 	.word	0x00000000
        /*0a50*/ 	.short	0x010a
        /*0a52*/ 	.byte	0xff
	.zero		1


	//   ....[141]....
        /*0a54*/ 	.word	0x00012ec0
        /*0a58*/ 	.word	0x00000000
        /*0a5c*/ 	.word	0x00000000
        /*0a60*/ 	.short	0x010a
        /*0a62*/ 	.byte	0xff
	.zero		1


	//   ....[142]....
        /*0a64*/ 	.word	0x00012f20
        /*0a68*/ 	.word	0x00000000
        /*0a6c*/ 	.word	0x00000000
        /*0a70*/ 	.short	0x010a
        /*0a72*/ 	.byte	0xff
	.zero		1


	//   ....[143]....
        /*0a74*/ 	.word	0x00012f70
        /*0a78*/ 	.word	0x00000002
        /*0a7c*/ 	.word	0x000000f0
        /*0a80*/ 	.short	0x010a
        /*0a82*/ 	.byte	0xff
	.zero		1


	//   ....[144]....
        /*0a84*/ 	.word	0x00012fd0
        /*0a88*/ 	.word	0x00000002
        /*0a8c*/ 	.word	0x000000d0
        /*0a90*/ 	.short	0x010a
        /*0a92*/ 	.byte	0xff
	.zero		1


	//   ....[145]....
        /*0a94*/ 	.word	0x00013020
        /*0a98*/ 	.word	0x00000002
        /*0a9c*/ 	.word	0x000000c0
        /*0aa0*/ 	.short	0x010a
        /*0aa2*/ 	.byte	0xff
	.zero		1


	//   ....[146]....
        /*0aa4*/ 	.word	0x00013080
        /*0aa8*/ 	.word	0x00000000
        /*0aac*/ 	.word	0x000000d0
        /*0ab0*/ 	.short	0x010a
        /*0ab2*/ 	.byte	0xff
	.zero		1


	//   ....[147]....
        /*0ab4*/ 	.word	0x000130d0
        /*0ab8*/ 	.word	0x00000000
        /*0abc*/ 	.word	0x000000c0
        /*0ac0*/ 	.short	0x010a
        /*0ac2*/ 	.byte	0xff
	.zero		1


	//   ....[148]....
        /*0ac4*/ 	.word	0x00013130
        /*0ac8*/ 	.word	0x00000000
        /*0acc*/ 	.word	0x00000000
        /*0ad0*/ 	.short	0x010a
        /*0ad2*/ 	.byte	0xff
	.zero		1


	//   ....[149]....
        /*0ad4*/ 	.word	0x00013190
        /*0ad8*/ 	.word	0x00000000
        /*0adc*/ 	.word	0x000000e8
        /*0ae0*/ 	.short	0x010a
        /*0ae2*/ 	.byte	0xff
	.zero		1


	//   ....[150]....
        /*0ae4*/ 	.word	0x000131f0
        /*0ae8*/ 	.word	0x00000000
        /*0aec*/ 	.word	0x00000000
        /*0af0*/ 	.short	0x010a
        /*0af2*/ 	.byte	0xff
	.zero		1


	//   ....[151]....
        /*0af4*/ 	.word	0x00013250
        /*0af8*/ 	.word	0x00000000
        /*0afc*/ 	.word	0x00000110
        /*0b00*/ 	.short	0x010a
        /*0b02*/ 	.byte	0xff
	.zero		1


	//   ....[152]....
        /*0b04*/ 	.word	0x000132a0
        /*0b08*/ 	.word	0x00000008
        /*0b0c*/ 	.word	0x000000c0
        /*0b10*/ 	.short	0x010a
        /*0b12*/ 	.byte	0xff
	.zero		1


	//   ....[153]....
        /*0b14*/ 	.word	0x00013300
        /*0b18*/ 	.word	0x00000000
        /*0b1c*/ 	.word	0x000000b8
        /*0b20*/ 	.short	0x010a
        /*0b22*/ 	.byte	0xff
	.zero		1


	//   ....[154]....
        /*0b24*/ 	.word	0x00013360
        /*0b28*/ 	.word	0x00000000
        /*0b2c*/ 	.word	0x00000090
        /*0b30*/ 	.short	0x010a
        /*0b32*/ 	.byte	0xff
	.zero		1


	//   ....[155]....
        /*0b34*/ 	.word	0x000133c0
        /*0b38*/ 	.word	0x00000000
        /*0b3c*/ 	.word	0x00000098
        /*0b40*/ 	.short	0x010a
        /*0b42*/ 	.byte	0xff
	.zero		1


	//   ....[156]....
        /*0b44*/ 	.word	0x00013420
        /*0b48*/ 	.word	0x00000000
        /*0b4c*/ 	.word	0x000000a0
        /*0b50*/ 	.short	0x010a
        /*0b52*/ 	.byte	0xff
	.zero		1


	//   ....[157]....
        /*0b54*/ 	.word	0x00013480
        /*0b58*/ 	.word	0x00000000
        /*0b5c*/ 	.word	0x000000a8
        /*0b60*/ 	.short	0x010a
        /*0b62*/ 	.byte	0xff
	.zero		1


	//   ....[158]....
        /*0b64*/ 	.word	0x000134e0
        /*0b68*/ 	.word	0x00000007
        /*0b6c*/ 	.word	0x00000090
        /*0b70*/ 	.short	0x010a
        /*0b72*/ 	.byte	0xff
	.zero		1


	//   ....[159]....
        /*0b74*/ 	.word	0x00013540
        /*0b78*/ 	.word	0x00000007
        /*0b7c*/ 	.word	0x00000098
        /*0b80*/ 	.short	0x010a
        /*0b82*/ 	.byte	0xff
	.zero		1


	//   ....[160]....
        /*0b84*/ 	.word	0x000135a0
        /*0b88*/ 	.word	0x00000007
        /*0b8c*/ 	.word	0x000000a0
        /*0b90*/ 	.short	0x010a
        /*0b92*/ 	.byte	0xff
	.zero		1


	//   ....[161]....
        /*0b94*/ 	.word	0x00013600
        /*0b98*/ 	.word	0x00000007
        /*0b9c*/ 	.word	0x000000a8
        /*0ba0*/ 	.short	0x010a
        /*0ba2*/ 	.byte	0xff
	.zero		1


	//   ....[162]....
        /*0ba4*/ 	.word	0x00013660
        /*0ba8*/ 	.word	0x00000000
        /*0bac*/ 	.word	0x00000090
        /*0bb0*/ 	.short	0x010a
        /*0bb2*/ 	.byte	0xff
	.zero		1


	//   ....[163]....
        /*0bb4*/ 	.word	0x000136c0
        /*0bb8*/ 	.word	0x00000000
        /*0bbc*/ 	.word	0x00000098
        /*0bc0*/ 	.short	0x010a
        /*0bc2*/ 	.byte	0xff
	.zero		1


	//   ....[164]....
        /*0bc4*/ 	.word	0x00013720
        /*0bc8*/ 	.word	0x00000002
        /*0bcc*/ 	.word	0x000000a0
        /*0bd0*/ 	.short	0x010a
        /*0bd2*/ 	.byte	0xff
	.zero		1


	//   ....[165]....
        /*0bd4*/ 	.word	0x00013770
        /*0bd8*/ 	.word	0x00000000
        /*0bdc*/ 	.word	0x000000c0
        /*0be0*/ 	.short	0x010a
        /*0be2*/ 	.byte	0xff
	.zero		1


	//   ....[166]....
        /*0be4*/ 	.word	0x000137d0
        /*0be8*/ 	.word	0x00000003
        /*0bec*/ 	.word	0x00000070
        /*0bf0*/ 	.short	0x010a
        /*0bf2*/ 	.byte	0xff
	.zero		1


	//   ....[167]....
        /*0bf4*/ 	.word	0x00013830
        /*0bf8*/ 	.word	0x00000003
        /*0bfc*/ 	.word	0x000000e0
        /*0c00*/ 	.short	0x010a
        /*0c02*/ 	.byte	0xff
	.zero		1


	//   ....[168]....
        /*0c04*/ 	.word	0x00013880
        /*0c08*/ 	.word	0x00000003
        /*0c0c*/ 	.word	0x00000070
        /*0c10*/ 	.short	0x010a
        /*0c12*/ 	.byte	0xff
	.zero		1


	//   ....[169]....
        /*0c14*/ 	.word	0x000138d0
        /*0c18*/ 	.word	0x0000000b
        /*0c1c*/ 	.word	0x00000070
        /*0c20*/ 	.short	0x010a
        /*0c22*/ 	.byte	0xff
	.zero		1


	//   ....[170]....
        /*0c24*/ 	.word	0x00013920
        /*0c28*/ 	.word	0x00000000
        /*0c2c*/ 	.word	0x00000070
        /*0c30*/ 	.short	0x010a
        /*0c32*/ 	.byte	0xff
	.zero		1


	//   ....[171]....
        /*0c34*/ 	.word	0x00013970
        /*0c38*/ 	.word	0x00000008
        /*0c3c*/ 	.word	0x00000070
        /*0c40*/ 	.short	0x010a
        /*0c42*/ 	.byte	0xff
	.zero		1


	//   ....[172]....
        /*0c44*/ 	.word	0x000139c0
        /*0c48*/ 	.word	0x00000008
        /*0c4c*/ 	.word	0x00000070
        /*0c50*/ 	.short	0x010a
        /*0c52*/ 	.byte	0xff
	.zero		1


	//   ....[173]....
        /*0c54*/ 	.word	0x00013a10
        /*0c58*/ 	.word	0x00000000
        /*0c5c*/ 	.word	0x00000070
        /*0c60*/ 	.short	0x010a
        /*0c62*/ 	.byte	0xff
	.zero		1


	//   ....[174]....
        /*0c64*/ 	.word	0x00013a60
        /*0c68*/ 	.word	0x00000000
        /*0c6c*/ 	.word	0x00000070
        /*0c70*/ 	.short	0x010a
        /*0c72*/ 	.byte	0xff
	.zero		1


	//----- nvinfo : EIATTR_NUM_MBARRIERS
	.align		4
.L_47:
        /*0c74*/ 	.byte	0x03, 0x38
        /*0c76*/ 	.short	0x0023


	//----- nvinfo : EIATTR_EXIT_INSTR_OFFSETS
	.align		4
        /*0c78*/ 	.byte	0x04, 0x1c
        /*0c7a*/ 	.short	(.L_49 - .L_48)


	//   ....[0]....
.L_48:
        /*0c7c*/ 	.word	0x00002ee0


	//   ....[1]....
        /*0c80*/ 	.word	0x000033f0


	//   ....[2]....
        /*0c84*/ 	.word	0x00003450


	//   ....[3]....
        /*0c88*/ 	.word	0x00004700


	//   ....[4]....
        /*0c8c*/ 	.word	0x000062f0


	//   ....[5]....
        /*0c90*/ 	.word	0x00006330


	//   ....[6]....
        /*0c94*/ 	.word	0x00012a90


	//   ....[7]....
        /*0c98*/ 	.word	0x00012b10


	//   ....[8]....
        /*0c9c*/ 	.word	0x00012b40


	//   ....[9]....
        /*0ca0*/ 	.word	0x00012bc0


	//----- nvinfo : EIATTR_MAX_THREADS
	.align		4
.L_49:
        /*0ca4*/ 	.byte	0x04, 0x05
        /*0ca6*/ 	.short	(.L_51 - .L_50)
.L_50:
        /*0ca8*/ 	.word	0x00000100
        /*0cac*/ 	.word	0x00000001
        /*0cb0*/ 	.word	0x00000001


	//----- nvinfo : EIATTR_CRS_STACK_SIZE
	.align		4
.L_51:
        /*0cb4*/ 	.byte	0x04, 0x1e
        /*0cb6*/ 	.short	(.L_53 - .L_52)
.L_52:
        /*0cb8*/ 	.word	0x00000000


	//----- nvinfo : EIATTR_CBANK_PARAM_SIZE
	.align		4
.L_53:
        /*0cbc*/ 	.byte	0x03, 0x19
        /*0cbe*/ 	.short	0x0c00


	//----- nvinfo : EIATTR_PARAM_CBANK
	.align		4
        /*0cc0*/ 	.byte	0x04, 0x0a
        /*0cc2*/ 	.short	(.L_55 - .L_54)
	.align		4
.L_54:
        /*0cc4*/ 	.word	index@(.nv.constant0._ZN7cutlass13device_kernelINS_4gemm6kernel13GemmUniversalIN4cute5tupleIJiiiiEEENS1_10collective13CollectiveMmaINS1_46MainloopSm100TmaUmmaWarpSpecializedBlockScaledILi7ELi2ELi1ENS5_IJNS4_1CILi2EEENSA_ILi1EEESC_EEEEENS5_IJNSA_ILi128EEENSA_ILi256EEESF_EEENS5_IJNS_12float_e2m1_tENS_13float_ue4m3_tEEEENS5_IJNS5_IJlSC_lEEENS4_6LayoutINS5_IJNS5_IJNS5_IJNSA_ILi32EEENSA_ILi4EEEEEEiEEENS5_IJNS5_IJNSA_ILi16EEESO_EEEiEEENS5_IJSC_iEEEEEENS5_IJST_NS5_IJNS5_IJNSA_ILi0EEESC_EEENSA_ILi512EEEEEENS5_IJSW_iEEEEEEEEEEESK_S13_NS4_8TiledMMAINS4_8MMA_AtomIJNS4_17SM100_MMA_MXF4_SSISI_SI_fSJ_Li128ELi256ELi16ELNS4_4UMMA5MajorE0ELS18_0ELNS17_7ScaleInE0ELS19_0EEEEEENSM_INS5_IJSC_SC_SC_EEENS5_IJSW_SW_SW_EEEEENS5_IJNS4_10UnderscoreES1F_S1F_EEEEENS5_IJNS4_13SM90_TMA_LOADES1I_EEENS5_IJNS4_14ComposedLayoutINS4_7SwizzleILi2ELi4ELi3EEENS4_18smem_ptr_flag_bitsILi4EEENSM_INS5_IJNSA_ILi8EEESF_EEENS5_IJSF_SC_EEEEEEENSM_INS5_IJNS5_IJNS5_IJSP_SC_EEESS_EEESC_NS5_IJSC_SB_EEEEEENS5_IJNS5_IJNS5_IJSS_SY_EEESX_EEESW_NS5_IJSO_SY_EEEEEEEEEEEvNS4_8identityENS5_IJNS4_23SM90_TMA_LOAD_MULTICASTES25_EEENS5_IJS1T_NSM_INS5_IJNS5_IJNS5_IJSP_SB_EEESS_EEESC_S1W_EEENS5_IJS1Z_SW_NS5_IJSO_NSA_ILi1024EEEEEEEEEEEEEEvS24_EENS_8epilogue10collective18CollectiveEpilogueINS2G_23Sm100TmaWarpSpecializedILi4ELi2ELi32ELb1ELb0EEEJNS5_IJNSA_ILi64EEESG_SF_EEENS5_IJNSM_IS2L_SC_EENSM_INS5_IJSN_SB_EEENS5_IJSC_SF_EEEEEEEENS_10bfloat16_tESL_S2S_SL_NS2G_6fusion15FusionCallbacksIS2K_NS2T_17LinearCombinationIS2S_fS2S_fLNS_15FloatRoundStyleE2EEES2M_S2R_JEEENS4_5SM1004TMEM4LOAD26SM100_TMEM_LOAD_32dp32b32xES1I_NS1K_IS1M_NS1N_ILi16EEENSM_INS5_IJS1P_SN_EEENS5_IJSN_SC_EEEEEEENS4_39AutoVectorizingCopyWithAssumedAlignmentILi128EEENS4_14SM90_TMA_STOREES37_S39_S39_EEEvvEEEEvNT_6ParamsE)
        /*0cc8*/ 	.short	0x0380
        /*0cca*/ 	.short	0x0c00


	//----- nvinfo : EIATTR_SW_WAR
	.align		4
.L_55:
        /*0ccc*/ 	.byte	0x04, 0x36
        /*0cce*/ 	.short	(.L_57 - .L_56)
.L_56:
        /*0cd0*/ 	.word	0x00000008
.L_57:


//--------------------- .nv.callgraph             --------------------------
	.section	.nv.callgraph,"",@"SHT_CUDA_CALLGRAPH"
	.align	4
	.sectionentsize	8
	.align		4
        /*0000*/ 	.word	0x00000000
	.align		4
        /*0004*/ 	.word	0xffffffff
	.align		4
        /*0008*/ 	.word	index@(_ZN7cutlass13device_kernelINS_4gemm6kernel13GemmUniversalIN4cute5tupleIJiiiiEEENS1_10collective13CollectiveMmaINS1_46MainloopSm100TmaUmmaWarpSpecializedBlockScaledILi7ELi2ELi1ENS5_IJNS4_1CILi2EEENSA_ILi1EEESC_EEEEENS5_IJNSA_ILi128EEENSA_ILi256EEESF_EEENS5_IJNS_12float_e2m1_tENS_13float_ue4m3_tEEEENS5_IJNS5_IJlSC_lEEENS4_6LayoutINS5_IJNS5_IJNS5_IJNSA_ILi32EEENSA_ILi4EEEEEEiEEENS5_IJNS5_IJNSA_ILi16EEESO_EEEiEEENS5_IJSC_iEEEEEENS5_IJST_NS5_IJNS5_IJNSA_ILi0EEESC_EEENSA_ILi512EEEEEENS5_IJSW_iEEEEEEEEEEESK_S13_NS4_8TiledMMAINS4_8MMA_AtomIJNS4_17SM100_MMA_MXF4_SSISI_SI_fSJ_Li128ELi256ELi16ELNS4_4UMMA5MajorE0ELS18_0ELNS17_7ScaleInE0ELS19_0EEEEEENSM_INS5_IJSC_SC_SC_EEENS5_IJSW_SW_SW_EEEEENS5_IJNS4_10UnderscoreES1F_S1F_EEEEENS5_IJNS4_13SM90_TMA_LOADES1I_EEENS5_IJNS4_14ComposedLayoutINS4_7SwizzleILi2ELi4ELi3EEENS4_18smem_ptr_flag_bitsILi4EEENSM_INS5_IJNSA_ILi8EEESF_EEENS5_IJSF_SC_EEEEEEENSM_INS5_IJNS5_IJNS5_IJSP_SC_EEESS_EEESC_NS5_IJSC_SB_EEEEEENS5_IJNS5_IJNS5_IJSS_SY_EEESX_EEESW_NS5_IJSO_SY_EEEEEEEEEEEvNS4_8identityENS5_IJNS4_23SM90_TMA_LOAD_MULTICASTES25_EEENS5_IJS1T_NSM_INS5_IJNS5_IJNS5_IJSP_SB_EEESS_EEESC_S1W_EEENS5_IJS1Z_SW_NS5_IJSO_NSA_ILi1024EEEEEEEEEEEEEEvS24_EENS_8epilogue10collective18CollectiveEpilogueINS2G_23Sm100TmaWarpSpecializedILi4ELi2ELi32ELb1ELb0EEEJNS5_IJNSA_ILi64EEESG_SF_EEENS5_IJNSM_IS2L_SC_EENSM_INS5_IJSN_SB_EEENS5_IJSC_SF_EEEEEEEENS_10bfloat16_tESL_S2S_SL_NS2G_6fusion15FusionCallbacksIS2K_NS2T_17LinearCombinationIS2S_fS2S_fLNS_15FloatRoundStyleE2EEES2M_S2R_JEEENS4_5SM1004TMEM4LOAD26SM100_TMEM_LOAD_32dp32b32xES1I_NS1K_IS1M_NS1N_ILi16EEENSM_INS5_IJS1P_SN_EEENS5_IJSN_SC_EEEEEEENS4_39AutoVectorizingCopyWithAssumedAlignmentILi128EEENS4_14SM90_TMA_STOREES37_S39_S39_EEEvvEEEEvNT_6ParamsE)
	.align		4
        /*000c*/ 	.word	index@(__assertfail)
	.align		4
        /*0010*/ 	.word	0x00000000
	.align		4
        /*0014*/ 	.word	0xfffffffe
	.align		4
        /*0018*/ 	.word	0x00000000
	.align		4
        /*001c*/ 	.word	0xfffffffd
	.align		4
        /*0020*/ 	.word	0x00000000
	.align		4
        /*0024*/ 	.word	0xfffffffc


//--------------------- .nv.constant4             --------------------------
	.section	.nv.constant4,"a",@progbits
	.align	8
	.align		8
.nv.constant4:
        /*0000*/ 	.dword	__assertfail
	.align		8
        /*0008*/ 	.dword	__unnamed_1
	.align		8
        /*0010*/ 	.dword	__unnamed_2
	.align		8
        /*0018*/ 	.dword	_ZN40_INTERNAL_454ce4c4_4_k_cu_326a0e45_210054cuda3std3__45__cpo5beginE
	.align		8
        /*0020*/ 	.dword	_ZN40_INTERNAL_454ce4c4_4_k_cu_326a0e45_210054cuda3std3__45__cpo3endE
	.align		8
        /*0028*/ 	.dword	_ZN40_INTERNAL_454ce4c4_4_k_cu_326a0e45_210054cuda3std3__45__cpo6cbeginE
	.align		8
        /*0030*/ 	.dword	_ZN40_INTERNAL_454ce4c4_4_k_cu_326a0e45_210054cuda3std3__45__cpo4cendE
	.align		8
        /*0038*/ 	.dword	_ZN40_INTERNAL_454ce4c4_4_k_cu_326a0e45_210054cuda3std3__442_GLOBAL__N__454ce4c4_4_k_cu_326a0e45_210056ignoreE
	.align		8
        /*0040*/ 	.dword	_ZN40_INTERNAL_454ce4c4_4_k_cu_326a0e45_210054cuda3std3__419piecewise_constructE
	.align		8
        /*0048*/ 	.dword	_ZN40_INTERNAL_454ce4c4_4_k_cu_326a0e45_210054cuda3std3__48in_placeE
	.align		8
        /*0050*/ 	.dword	_ZN40_INTERNAL_454ce4c4_4_k_cu_326a0e45_210054cuda3std6ranges3__45__cpo4swapE
	.align		8
        /*0058*/ 	.dword	_ZN40_INTERNAL_454ce4c4_4_k_cu_326a0e45_210054cuda3std6ranges3__45__cpo9iter_moveE
	.align		8
        /*0060*/ 	.dword	_ZN40_INTERNAL_454ce4c4_4_k_cu_326a0e45_210054cute7productE
	.align		8
        /*0068*/ 	.dword	_ZN40_INTERNAL_454ce4c4_4_k_cu_326a0e45_210054cute1_E
	.align		8
        /*0070*/ 	.dword	$str$25
	.align		8
        /*0078*/ 	.dword	$str$26
	.align		8
        /*0080*/ 	.dword	$str$29
	.align		8
        /*0088*/ 	.dword	$str$30


//--------------------- .text._ZN7cutlass13device_kernelINS_4gemm6kernel13GemmUniversalIN4cute5tupleIJiiiiEEENS1_10collective13CollectiveMmaINS1_46MainloopSm100TmaUmmaWarpSpecializedBlockScaledILi7ELi2ELi1ENS5_IJNS4_1CILi2EEENSA_ILi1EEESC_EEEEENS5_IJNSA_ILi128EEENSA_ILi256EEESF_EEENS5_IJNS_12float_e2m1_tENS_13float_ue4m3_tEEEENS5_IJNS5_IJlSC_lEEENS4_6LayoutINS5_IJNS5_IJNS5_IJNSA_ILi32EEENSA_ILi4EEEEEEiEEENS5_IJNS5_IJNSA_ILi16EEESO_EEEiEEENS5_IJSC_iEEEEEENS5_IJST_NS5_IJNS5_IJNSA_ILi0EEESC_EEENSA_ILi512EEEEEENS5_IJSW_iEEEEEEEEEEESK_S13_NS4_8TiledMMAINS4_8MMA_AtomIJNS4_17SM100_MMA_MXF4_SSISI_SI_fSJ_Li128ELi256ELi16ELNS4_4UMMA5MajorE0ELS18_0ELNS17_7ScaleInE0ELS19_0EEEEEENSM_INS5_IJSC_SC_SC_EEENS5_IJSW_SW_SW_EEEEENS5_IJNS4_10UnderscoreES1F_S1F_EEEEENS5_IJNS4_13SM90_TMA_LOADES1I_EEENS5_IJNS4_14ComposedLayoutINS4_7SwizzleILi2ELi4ELi3EEENS4_18smem_ptr_flag_bitsILi4EEENSM_INS5_IJNSA_ILi8EEESF_EEENS5_IJSF_SC_EEEEEEENSM_INS5_IJNS5_IJNS5_IJSP_SC_EEESS_EEESC_NS5_IJSC_SB_EEEEEENS5_IJNS5_IJNS5_IJSS_SY_EEESX_EEESW_NS5_IJSO_SY_EEEEEEEEEEEvNS4_8identityENS5_IJNS4_23SM90_TMA_LOAD_MULTICASTES25_EEENS5_IJS1T_NSM_INS5_IJNS5_IJNS5_IJSP_SB_EEESS_EEESC_S1W_EEENS5_IJS1Z_SW_NS5_IJSO_NSA_ILi1024EEEEEEEEEEEEEEvS24_EENS_8epilogue10collective18CollectiveEpilogueINS2G_23Sm100TmaWarpSpecializedILi4ELi2ELi32ELb1ELb0EEEJNS5_IJNSA_ILi64EEESG_SF_EEENS5_IJNSM_IS2L_SC_EENSM_INS5_IJSN_SB_EEENS5_IJSC_SF_EEEEEEEENS_10bfloat16_tESL_S2S_SL_NS2G_6fusion15FusionCallbacksIS2K_NS2T_17LinearCombinationIS2S_fS2S_fLNS_15FloatRoundStyleE2EEES2M_S2R_JEEENS4_5SM1004TMEM4LOAD26SM100_TMEM_LOAD_32dp32b32xES1I_NS1K_IS1M_NS1N_ILi16EEENSM_INS5_IJS1P_SN_EEENS5_IJSN_SC_EEEEEEENS4_39AutoVectorizingCopyWithAssumedAlignmentILi128EEENS4_14SM90_TMA_STOREES37_S39_S39_EEEvvEEEEvNT_6ParamsE --------------------------
	.section	.text._ZN7cutlass13device_kernelINS_4gemm6kernel13GemmUniversalIN4cute5tupleIJiiiiEEENS1_10collective13CollectiveMmaINS1_46MainloopSm100TmaUmmaWarpSpecializedBlockScaledILi7ELi2ELi1ENS5_IJNS4_1CILi2EEENSA_ILi1EEESC_EEEEENS5_IJNSA_ILi128EEENSA_ILi256EEESF_EEENS5_IJNS_12float_e2m1_tENS_13float_ue4m3_tEEEENS5_IJNS5_IJlSC_lEEENS4_6LayoutINS5_IJNS5_IJNS5_IJNSA_ILi32EEENSA_ILi4EEEEEEiEEENS5_IJNS5_IJNSA_ILi16EEESO_EEEiEEENS5_IJSC_iEEEEEENS5_IJST_NS5_IJNS5_IJNSA_ILi0EEESC_EEENSA_ILi512EEEEEENS5_IJSW_iEEEEEEEEEEESK_S13_NS4_8TiledMMAINS4_8MMA_AtomIJNS4_17SM100_MMA_MXF4_SSISI_SI_fSJ_Li128ELi256ELi16ELNS4_4UMMA5MajorE0ELS18_0ELNS17_7ScaleInE0ELS19_0EEEEEENSM_INS5_IJSC_SC_SC_EEENS5_IJSW_SW_SW_EEEEENS5_IJNS4_10UnderscoreES1F_S1F_EEEEENS5_IJNS4_13SM90_TMA_LOADES1I_EEENS5_IJNS4_14ComposedLayoutINS4_7SwizzleILi2ELi4ELi3EEENS4_18smem_ptr_flag_bitsILi4EEENSM_INS5_IJNSA_ILi8EEESF_EEENS5_IJSF_SC_EEEEEEENSM_INS5_IJNS5_IJNS5_IJSP_SC_EEESS_EEESC_NS5_IJSC_SB_EEEEEENS5_IJNS5_IJNS5_IJSS_SY_EEESX_EEESW_NS5_IJSO_SY_EEEEEEEEEEEvNS4_8identityENS5_IJNS4_23SM90_TMA_LOAD_MULTICASTES25_EEENS5_IJS1T_NSM_INS5_IJNS5_IJNS5_IJSP_SB_EEESS_EEESC_S1W_EEENS5_IJS1Z_SW_NS5_IJSO_NSA_ILi1024EEEEEEEEEEEEEEvS24_EENS_8epilogue10collective18CollectiveEpilogueINS2G_23Sm100TmaWarpSpecializedILi4ELi2ELi32ELb1ELb0EEEJNS5_IJNSA_ILi64EEESG_SF_EEENS5_IJNSM_IS2L_SC_EENSM_INS5_IJSN_SB_EEENS5_IJSC_SF_EEEEEEEENS_10bfloat16_tESL_S2S_SL_NS2G_6fusion15FusionCallbacksIS2K_NS2T_17LinearCombinationIS2S_fS2S_fLNS_15FloatRoundStyleE2EEES2M_S2R_JEEENS4_5SM1004TMEM4LOAD26SM100_TMEM_LOAD_32dp32b32xES1I_NS1K_IS1M_NS1N_ILi16EEENSM_INS5_IJS1P_SN_EEENS5_IJSN_SC_EEEEEEENS4_39AutoVectorizingCopyWithAssumedAlignmentILi128EEENS4_14SM90_TMA_STOREES37_S39_S39_EEEvvEEEEvNT_6ParamsE,"ax",@progbits
	.align	128
.text._ZN7cutlass13device_kernelINS_4gemm6kernel13GemmUniversalIN4cute5tupleIJiiiiEEENS1_10collective13CollectiveMmaINS1_46MainloopSm100TmaUmmaWarpSpecializedBlockScaledILi7ELi2ELi1ENS5_IJNS4_1CILi2EEENSA_ILi1EEESC_EEEEENS5_IJNSA_ILi128EEENSA_ILi256EEESF_EEENS5_IJNS_12float_e2m1_tENS_13float_ue4m3_tEEEENS5_IJNS5_IJlSC_lEEENS4_6LayoutINS5_IJNS5_IJNS5_IJNSA_ILi32EEENSA_ILi4EEEEEEiEEENS5_IJNS5_IJNSA_ILi16EEESO_EEEiEEENS5_IJSC_iEEEEEENS5_IJST_NS5_IJNS5_IJNSA_ILi0EEESC_EEENSA_ILi512EEEEEENS5_IJSW_iEEEEEEEEEEESK_S13_NS4_8TiledMMAINS4_8MMA_AtomIJNS4_17SM100_MMA_MXF4_SSISI_SI_fSJ_Li128ELi256ELi16ELNS4_4UMMA5MajorE0ELS18_0ELNS17_7ScaleInE0ELS19_0EEEEEENSM_INS5_IJSC_SC_SC_EEENS5_IJSW_SW_SW_EEEEENS5_IJNS4_10UnderscoreES1F_S1F_EEEEENS5_IJNS4_13SM90_TMA_LOADES1I_EEENS5_IJNS4_14ComposedLayoutINS4_7SwizzleILi2ELi4ELi3EEENS4_18smem_ptr_flag_bitsILi4EEENSM_INS5_IJNSA_ILi8EEESF_EEENS5_IJSF_SC_EEEEEEENSM_INS5_IJNS5_IJNS5_IJSP_SC_EEESS_EEESC_NS5_IJSC_SB_EEEEEENS5_IJNS5_IJNS5_IJSS_SY_EEESX_EEESW_NS5_IJSO_SY_EEEEEEEEEEEvNS4_8identityENS5_IJNS4_23SM90_TMA_LOAD_MULTICASTES25_EEENS5_IJS1T_NSM_INS5_IJNS5_IJNS5_IJSP_SB_EEESS_EEESC_S1W_EEENS5_IJS1Z_SW_NS5_IJSO_NSA_ILi1024EEEEEEEEEEEEEEvS24_EENS_8epilogue10collective18CollectiveEpilogueINS2G_23Sm100TmaWarpSpecializedILi4ELi2ELi32ELb1ELb0EEEJNS5_IJNSA_ILi64EEESG_SF_EEENS5_IJNSM_IS2L_SC_EENSM_INS5_IJSN_SB_EEENS5_IJSC_SF_EEEEEEEENS_10bfloat16_tESL_S2S_SL_NS2G_6fusion15FusionCallbacksIS2K_NS2T_17LinearCombinationIS2S_fS2S_fLNS_15FloatRoundStyleE2EEES2M_S2R_JEEENS4_5SM1004TMEM4LOAD26SM100_TMEM_LOAD_32dp32b32xES1I_NS1K_IS1M_NS1N_ILi16EEENSM_INS5_IJS1P_SN_EEENS5_IJSN_SC_EEEEEEENS4_39AutoVectorizingCopyWithAssumedAlignmentILi128EEENS4_14SM90_TMA_STOREES37_S39_S39_EEEvvEEEEvNT_6ParamsE:
        .type           _ZN7cutlass13device_kernelINS_4gemm6kernel13GemmUniversalIN4cute5tupleIJiiiiEEENS1_10collective13CollectiveMmaINS1_46MainloopSm100TmaUmmaWarpSpecializedBlockScaledILi7ELi2ELi1ENS5_IJNS4_1CILi2EEENSA_ILi1EEESC_EEEEENS5_IJNSA_ILi128EEENSA_ILi256EEESF_EEENS5_IJNS_12float_e2m1_tENS_13float_ue4m3_tEEEENS5_IJNS5_IJlSC_lEEENS4_6LayoutINS5_IJNS5_IJNS5_IJNSA_ILi32EEENSA_ILi4EEEEEEiEEENS5_IJNS5_IJNSA_ILi16EEESO_EEEiEEENS5_IJSC_iEEEEEENS5_IJST_NS5_IJNS5_IJNSA_ILi0EEESC_EEENSA_ILi512EEEEEENS5_IJSW_iEEEEEEEEEEESK_S13_NS4_8TiledMMAINS4_8MMA_AtomIJNS4_17SM100_MMA_MXF4_SSISI_SI_fSJ_Li128ELi256ELi16ELNS4_4UMMA5MajorE0ELS18_0ELNS17_7ScaleInE0ELS19_0EEEEEENSM_INS5_IJSC_SC_SC_EEENS5_IJSW_SW_SW_EEEEENS5_IJNS4_10UnderscoreES1F_S1F_EEEEENS5_IJNS4_13SM90_TMA_LOADES1I_EEENS5_IJNS4_14ComposedLayoutINS4_7SwizzleILi2ELi4ELi3EEENS4_18smem_ptr_flag_bitsILi4EEENSM_INS5_IJNSA_ILi8EEESF_EEENS5_IJSF_SC_EEEEEEENSM_INS5_IJNS5_IJNS5_IJSP_SC_EEESS_EEESC_NS5_IJSC_SB_EEEEEENS5_IJNS5_IJNS5_IJSS_SY_EEESX_EEESW_NS5_IJSO_SY_EEEEEEEEEEEvNS4_8identityENS5_IJNS4_23SM90_TMA_LOAD_MULTICASTES25_EEENS5_IJS1T_NSM_INS5_IJNS5_IJNS5_IJSP_SB_EEESS_EEESC_S1W_EEENS5_IJS1Z_SW_NS5_IJSO_NSA_ILi1024EEEEEEEEEEEEEEvS24_EENS_8epilogue10collective18CollectiveEpilogueINS2G_23Sm100TmaWarpSpecializedILi4ELi2ELi32ELb1ELb0EEEJNS5_IJNSA_ILi64EEESG_SF_EEENS5_IJNSM_IS2L_SC_EENSM_INS5_IJSN_SB_EEENS5_IJSC_SF_EEEEEEEENS_10bfloat16_tESL_S2S_SL_NS2G_6fusion15FusionCallbacksIS2K_NS2T_17LinearCombinationIS2S_fS2S_fLNS_15FloatRoundStyleE2EEES2M_S2R_JEEENS4_5SM1004TMEM4LOAD26SM100_TMEM_LOAD_32dp32b32xES1I_NS1K_IS1M_NS1N_ILi16EEENSM_INS5_IJS1P_SN_EEENS5_IJSN_SC_EEEEEEENS4_39AutoVectorizingCopyWithAssumedAlignmentILi128EEENS4_14SM90_TMA_STOREES37_S39_S39_EEEvvEEEEvNT_6ParamsE,@function
        .size           _ZN7cutlass13device_kernelINS_4gemm6kernel13GemmUniversalIN4cute5tupleIJiiiiEEENS1_10collective13CollectiveMmaINS1_46MainloopSm100TmaUmmaWarpSpecializedBlockScaledILi7ELi2ELi1ENS5_IJNS4_1CILi2EEENSA_ILi1EEESC_EEEEENS5_IJNSA_ILi128EEENSA_ILi256EEESF_EEENS5_IJNS_12float_e2m1_tENS_13float_ue4m3_tEEEENS5_IJNS5_IJlSC_lEEENS4_6LayoutINS5_IJNS5_IJNS5_IJNSA_ILi32EEENSA_ILi4EEEEEEiEEENS5_IJNS5_IJNSA_ILi16EEESO_EEEiEEENS5_IJSC_iEEEEEENS5_IJST_NS5_IJNS5_IJNSA_ILi0EEESC_EEENSA_ILi512EEEEEENS5_IJSW_iEEEEEEEEEEESK_S13_NS4_8TiledMMAINS4_8MMA_AtomIJNS4_17SM100_MMA_MXF4_SSISI_SI_fSJ_Li128ELi256ELi16ELNS4_4UMMA5MajorE0ELS18_0ELNS17_7ScaleInE0ELS19_0EEEEEENSM_INS5_IJSC_SC_SC_EEENS5_IJSW_SW_SW_EEEEENS5_IJNS4_10UnderscoreES1F_S1F_EEEEENS5_IJNS4_13SM90_TMA_LOADES1I_EEENS5_IJNS4_14ComposedLayoutINS4_7SwizzleILi2ELi4ELi3EEENS4_18smem_ptr_flag_bitsILi4EEENSM_INS5_IJNSA_ILi8EEESF_EEENS5_IJSF_SC_EEEEEEENSM_INS5_IJNS5_IJNS5_IJSP_SC_EEESS_EEESC_NS5_IJSC_SB_EEEEEENS5_IJNS5_IJNS5_IJSS_SY_EEESX_EEESW_NS5_IJSO_SY_EEEEEEEEEEEvNS4_8identityENS5_IJNS4_23SM90_TMA_LOAD_MULTICASTES25_EEENS5_IJS1T_NSM_INS5_IJNS5_IJNS5_IJSP_SB_EEESS_EEESC_S1W_EEENS5_IJS1Z_SW_NS5_IJSO_NSA_ILi1024EEEEEEEEEEEEEEvS24_EENS_8epilogue10collective18CollectiveEpilogueINS2G_23Sm100TmaWarpSpecializedILi4ELi2ELi32ELb1ELb0EEEJNS5_IJNSA_ILi64EEESG_SF_EEENS5_IJNSM_IS2L_SC_EENSM_INS5_IJSN_SB_EEENS5_IJSC_SF_EEEEEEEENS_10bfloat16_tESL_S2S_SL_NS2G_6fusion15FusionCallbacksIS2K_NS2T_17LinearCombinationIS2S_fS2S_fLNS_15FloatRoundStyleE2EEES2M_S2R_JEEENS4_5SM1004TMEM4LOAD26SM100_TMEM_LOAD_32dp32b32xES1I_NS1K_IS1M_NS1N_ILi16EEENSM_INS5_IJS1P_SN_EEENS5_IJSN_SC_EEEEEEENS4_39AutoVectorizingCopyWithAssumedAlignmentILi128EEENS4_14SM90_TMA_STOREES37_S39_S39_EEEvvEEEEvNT_6ParamsE,(.L_x_251 - _ZN7cutlass13device_kernelINS_4gemm6kernel13GemmUniversalIN4cute5tupleIJiiiiEEENS1_10collective13CollectiveMmaINS1_46MainloopSm100TmaUmmaWarpSpecializedBlockScaledILi7ELi2ELi1ENS5_IJNS4_1CILi2EEENSA_ILi1EEESC_EEEEENS5_IJNSA_ILi128EEENSA_ILi256EEESF_EEENS5_IJNS_12float_e2m1_tENS_13float_ue4m3_tEEEENS5_IJNS5_IJlSC_lEEENS4_6LayoutINS5_IJNS5_IJNS5_IJNSA_ILi32EEENSA_ILi4EEEEEEiEEENS5_IJNS5_IJNSA_ILi16EEESO_EEEiEEENS5_IJSC_iEEEEEENS5_IJST_NS5_IJNS5_IJNSA_ILi0EEESC_EEENSA_ILi512EEEEEENS5_IJSW_iEEEEEEEEEEESK_S13_NS4_8TiledMMAINS4_8MMA_AtomIJNS4_17SM100_MMA_MXF4_SSISI_SI_fSJ_Li128ELi256ELi16ELNS4_4UMMA5MajorE0ELS18_0ELNS17_7ScaleInE0ELS19_0EEEEEENSM_INS5_IJSC_SC_SC_EEENS5_IJSW_SW_SW_EEEEENS5_IJNS4_10UnderscoreES1F_S1F_EEEEENS5_IJNS4_13SM90_TMA_LOADES1I_EEENS5_IJNS4_14ComposedLayoutINS4_7SwizzleILi2ELi4ELi3EEENS4_18smem_ptr_flag_bitsILi4EEENSM_INS5_IJNSA_ILi8EEESF_EEENS5_IJSF_SC_EEEEEEENSM_INS5_IJNS5_IJNS5_IJSP_SC_EEESS_EEESC_NS5_IJSC_SB_EEEEEENS5_IJNS5_IJNS5_IJSS_SY_EEESX_EEESW_NS5_IJSO_SY_EEEEEEEEEEEvNS4_8identityENS5_IJNS4_23SM90_TMA_LOAD_MULTICASTES25_EEENS5_IJS1T_NSM_INS5_IJNS5_IJNS5_IJSP_SB_EEESS_EEESC_S1W_EEENS5_IJS1Z_SW_NS5_IJSO_NSA_ILi1024EEEEEEEEEEEEEEvS24_EENS_8epilogue10collective18CollectiveEpilogueINS2G_23Sm100TmaWarpSpecializedILi4ELi2ELi32ELb1ELb0EEEJNS5_IJNSA_ILi64EEESG_SF_EEENS5_IJNSM_IS2L_SC_EENSM_INS5_IJSN_SB_EEENS5_IJSC_SF_EEEEEEEENS_10bfloat16_tESL_S2S_SL_NS2G_6fusion15FusionCallbacksIS2K_NS2T_17LinearCombinationIS2S_fS2S_fLNS_15FloatRoundStyleE2EEES2M_S2R_JEEENS4_5SM1004TMEM4LOAD26SM100_TMEM_LOAD_32dp32b32xES1I_NS1K_IS1M_NS1N_ILi16EEENSM_INS5_IJS1P_SN_EEENS5_IJSN_SC_EEEEEEENS4_39AutoVectorizingCopyWithAssumedAlignmentILi128EEENS4_14SM90_TMA_STOREES37_S39_S39_EEEvvEEEEvNT_6ParamsE)
        .other          _ZN7cutlass13device_kernelINS_4gemm6kernel13GemmUniversalIN4cute5tupleIJiiiiEEENS1_10collective13CollectiveMmaINS1_46MainloopSm100TmaUmmaWarpSpecializedBlockScaledILi7ELi2ELi1ENS5_IJNS4_1CILi2EEENSA_ILi1EEESC_EEEEENS5_IJNSA_ILi128EEENSA_ILi256EEESF_EEENS5_IJNS_12float_e2m1_tENS_13float_ue4m3_tEEEENS5_IJNS5_IJlSC_lEEENS4_6LayoutINS5_IJNS5_IJNS5_IJNSA_ILi32EEENSA_ILi4EEEEEEiEEENS5_IJNS5_IJNSA_ILi16EEESO_EEEiEEENS5_IJSC_iEEEEEENS5_IJST_NS5_IJNS5_IJNSA_ILi0EEESC_EEENSA_ILi512EEEEEENS5_IJSW_iEEEEEEEEEEESK_S13_NS4_8TiledMMAINS4_8MMA_AtomIJNS4_17SM100_MMA_MXF4_SSISI_SI_fSJ_Li128ELi256ELi16ELNS4_4UMMA5MajorE0ELS18_0ELNS17_7ScaleInE0ELS19_0EEEEEENSM_INS5_IJSC_SC_SC_EEENS5_IJSW_SW_SW_EEEEENS5_IJNS4_10UnderscoreES1F_S1F_EEEEENS5_IJNS4_13SM90_TMA_LOADES1I_EEENS5_IJNS4_14ComposedLayoutINS4_7SwizzleILi2ELi4ELi3EEENS4_18smem_ptr_flag_bitsILi4EEENSM_INS5_IJNSA_ILi8EEESF_EEENS5_IJSF_SC_EEEEEEENSM_INS5_IJNS5_IJNS5_IJSP_SC_EEESS_EEESC_NS5_IJSC_SB_EEEEEENS5_IJNS5_IJNS5_IJSS_SY_EEESX_EEESW_NS5_IJSO_SY_EEEEEEEEEEEvNS4_8identityENS5_IJNS4_23SM90_TMA_LOAD_MULTICASTES25_EEENS5_IJS1T_NSM_INS5_IJNS5_IJNS5_IJSP_SB_EEESS_EEESC_S1W_EEENS5_IJS1Z_SW_NS5_IJSO_NSA_ILi1024EEEEEEEEEEEEEEvS24_EENS_8epilogue10collective18CollectiveEpilogueINS2G_23Sm100TmaWarpSpecializedILi4ELi2ELi32ELb1ELb0EEEJNS5_IJNSA_ILi64EEESG_SF_EEENS5_IJNSM_IS2L_SC_EENSM_INS5_IJSN_SB_EEENS5_IJSC_SF_EEEEEEEENS_10bfloat16_tESL_S2S_SL_NS2G_6fusion15FusionCallbacksIS2K_NS2T_17LinearCombinationIS2S_fS2S_fLNS_15FloatRoundStyleE2EEES2M_S2R_JEEENS4_5SM1004TMEM4LOAD26SM100_TMEM_LOAD_32dp32b32xES1I_NS1K_IS1M_NS1N_ILi16EEENSM_INS5_IJS1P_SN_EEENS5_IJSN_SC_EEEEEEENS4_39AutoVectorizingCopyWithAssumedAlignmentILi128EEENS4_14SM90_TMA_STOREES37_S39_S39_EEEvvEEEEvNT_6ParamsE,@"STO_CUDA_ENTRY STV_DEFAULT"
_ZN7cutlass13device_kernelINS_4gemm6kernel13GemmUniversalIN4cute5tupleIJiiiiEEENS1_10collective13CollectiveMmaINS1_46MainloopSm100TmaUmmaWarpSpecializedBlockScaledILi7ELi2ELi1ENS5_IJNS4_1CILi2EEENSA_ILi1EEESC_EEEEENS5_IJNSA_ILi128EEENSA_ILi256EEESF_EEENS5_IJNS_12float_e2m1_tENS_13float_ue4m3_tEEEENS5_IJNS5_IJlSC_lEEENS4_6LayoutINS5_IJNS5_IJNS5_IJNSA_ILi32EEENSA_ILi4EEEEEEiEEENS5_IJNS5_IJNSA_ILi16EEESO_EEEiEEENS5_IJSC_iEEEEEENS5_IJST_NS5_IJNS5_IJNSA_ILi0EEESC_EEENSA_ILi512EEEEEENS5_IJSW_iEEEEEEEEEEESK_S13_NS4_8TiledMMAINS4_8MMA_AtomIJNS4_17SM100_MMA_MXF4_SSISI_SI_fSJ_Li128ELi256ELi16ELNS4_4UMMA5MajorE0ELS18_0ELNS17_7ScaleInE0ELS19_0EEEEEENSM_INS5_IJSC_SC_SC_EEENS5_IJSW_SW_SW_EEEEENS5_IJNS4_10UnderscoreES1F_S1F_EEEEENS5_IJNS4_13SM90_TMA_LOADES1I_EEENS5_IJNS4_14ComposedLayoutINS4_7SwizzleILi2ELi4ELi3EEENS4_18smem_ptr_flag_bitsILi4EEENSM_INS5_IJNSA_ILi8EEESF_EEENS5_IJSF_SC_EEEEEEENSM_INS5_IJNS5_IJNS5_IJSP_SC_EEESS_EEESC_NS5_IJSC_SB_EEEEEENS5_IJNS5_IJNS5_IJSS_SY_EEESX_EEESW_NS5_IJSO_SY_EEEEEEEEEEEvNS4_8identityENS5_IJNS4_23SM90_TMA_LOAD_MULTICASTES25_EEENS5_IJS1T_NSM_INS5_IJNS5_IJNS5_IJSP_SB_EEESS_EEESC_S1W_EEENS5_IJS1Z_SW_NS5_IJSO_NSA_ILi1024EEEEEEEEEEEEEEvS24_EENS_8epilogue10collective18CollectiveEpilogueINS2G_23Sm100TmaWarpSpecializedILi4ELi2ELi32ELb1ELb0EEEJNS5_IJNSA_ILi64EEESG_SF_EEENS5_IJNSM_IS2L_SC_EENSM_INS5_IJSN_SB_EEENS5_IJSC_SF_EEEEEEEENS_10bfloat16_tESL_S2S_SL_NS2G_6fusion15FusionCallbacksIS2K_NS2T_17LinearCombinationIS2S_fS2S_fLNS_15FloatRoundStyleE2EEES2M_S2R_JEEENS4_5SM1004TMEM4LOAD26SM100_TMEM_LOAD_32dp32b32xES1I_NS1K_IS1M_NS1N_ILi16EEENSM_INS5_IJS1P_SN_EEENS5_IJSN_SC_EEEEEEENS4_39AutoVectorizingCopyWithAssumedAlignmentILi128EEENS4_14SM90_TMA_STOREES37_S39_S39_EEEvvEEEEvNT_6ParamsE:
[----:B------:R-:W1:Y:S01]  /*0000*/  LDC R1, c[0x0][0x37c] ;  /* 0x0000df00ff017b82 */ /* 0x000e620000000800 */
[----:B------:R-:W2:Y:S01]  /*0010*/  S2R R184, SR_TID.X ;  /* 0x0000000000b87919 */ /* 0x000ea20000002100 */
[----:B------:R-:W3:Y:S01]  /*0020*/  LDCU.64 UR12, c[0x0][0xc90] ;  /* 0x00019200ff0c77ac */ /* 0x000ee20008000a00 */
[----:B------:R-:W-:Y:S02]  /*0030*/  PRMT R176, RZ, 0x7610, R176 ;  /* 0x00007610ffb07816 */ /* 0x000fe400000000b0 */
[----:B------:R-:W-:Y:S01]  /*0040*/  ELECT P4, URZ, PT ;  /* 0x0000000000ff782f */ /* 0x000fe20003880000 */
[----:B---3--:R-:W-:-:S04]  /*0050*/  UISETP.NE.U32.AND UP0, UPT, UR12, URZ, UPT ;  /* 0x000000ff0c00728c */ /* 0x008fc8000bf05070 */
[----:B------:R-:W-:Y:S01]  /*0060*/  UISETP.NE.AND.EX UP0, UPT, UR13, URZ, UPT, UP0 ;  /* 0x000000ff0d00728c */ /* 0x000fe2000bf05300 */
[----:B--2---:R-:W-:-:S05]  /*0070*/  SHF.R.U32.HI R177, RZ, 0x5, R184 ;  /* 0x00000005ffb17819 */ /* 0x004fca00000116b8 */
[----:B------:R-:W2:Y:S02]  /*0080*/  SHFL.IDX PT, R0, R177, RZ, 0x1f ;  /* 0x00001fffb1007589 */ /* 0x000ea400000e0000 */
[----:B--2---:R-:W-:Y:S01]  /*0090*/  R2UR UR20, R0 ;  /* 0x00000000001472ca */ /* 0x004fe200000e0000 */
[----:B-1----:R-:W-:-:S14]  /*00a0*/  BRA.U UP0, `(.L_x_0) ;  /* 0x0000000100307547 */ /* 0x002fdc000b800000 */
[----:B------:R-:W1:Y:S02]  /*00b0*/  LDCU.64 UR4, c[0x0][0xc88] ;  /* 0x00019100ff0477ac */ /* 0x000e640008000a00 */
[----:B-1----:R-:W-:-:S04]  /*00c0*/  UISETP.NE.U32.AND UP0, UPT, UR4, URZ, UPT ;  /* 0x000000ff0400728c */ /* 0x002fc8000bf05070 */
[----:B------:R-:W-:-:S09]  /*00d0*/  UISETP.NE.AND.EX UP0, UPT, UR5, URZ, UPT, UP0 ;  /* 0x000000ff0500728c */ /* 0x000fd2000bf05300 */
[----:B------:R-:W-:Y:S05]  /*00e0*/  BRA.U !UP0, `(.L_x_1) ;  /* 0x0000000108147547 */ /* 0x000fea000b800000 */
[----:B------:R-:W1:Y:S01]  /*00f0*/  LDC.64 R2, c[0x0][0xc88] ;  /* 0x00032200ff027b82 */ /* 0x000e620000000a00 */
[----:B------:R-:W1:Y:S02]  /*0100*/  LDCU.64 UR4, c[0x0][0x358] ;  /* 0x00006b00ff0477ac */ /* 0x000e640008000a00 */
[----:B-1----:R1:W5:Y:S01]  /*0110*/  LDG.E R133, desc[UR4][R2.64] ;  /* 0x0000000402857981 */ /* 0x002362000c1e1900 */
[----:B------:R-:W-:Y:S01]  /*0120*/  HFMA2 R176, -RZ, RZ, 0, 5.9604644775390625e-08 ;  /* 0x00000001ffb07431 */ /* 0x000fe200000001ff */
[----:B------:R-:W-:Y:S05]  /*0130*/  BRA `(.L_x_0) ;  /* 0x00000000000c7947 */ /* 0x000fea0003800000 */
.L_x_1:
[----:B------:R-:W1:Y:S01]  /*0140*/  LDCU UR4, c[0x0][0xc80] ;  /* 0x00019000ff0477ac */ /* 0x000e620008000800 */
[----:B------:R-:W-:Y:S01]  /*0150*/  HFMA2 R176, -RZ, RZ, 0, 5.9604644775390625e-08 ;  /* 0x00000001ffb07431 */ /* 0x000fe200000001ff */
[----:B-1----:R-:W-:-:S07]  /*0160*/  MOV R133, UR4 ;  /* 0x0000000400857c02 */ /* 0x002fce0008000f00 */
.L_x_0:
[----:B------:R-:W2:Y:S02]  /*0170*/  LDCU.64 UR4, c[0x0][0xcb0] ;  /* 0x00019600ff0477ac */ /* 0x000ea40008000a00 */
[----:B--2---:R-:W-:-:S04]  /*0180*/  UISETP.NE.U32.AND UP0, UPT, UR4, URZ, UPT ;  /* 0x000000ff0400728c */ /* 0x004fc8000bf05070 */
[----:B------:R-:W-:-:S09]  /*0190*/  UISETP.NE.AND.EX UP0, UPT, UR5, URZ, UPT, UP0 ;  /* 0x000000ff0500728c */ /* 0x000fd2000bf05300 */
[----:B------:R-:W-:Y:S05]  /*01a0*/  BRA.U UP0, `(.L_x_2) ;  /* 0x0000000100287547 */ /* 0x000fea000b800000 */
[----:B------:R-:W2:Y:S02]  /*01b0*/  LDCU.64 UR4, c[0x0][0xca8] ;  /* 0x00019500ff0477ac */ /* 0x000ea40008000a00 */
[----:B--2---:R-:W-:-:S04]  /*01c0*/  UISETP.NE.U32.AND UP0, UPT, UR4, URZ, UPT ;  /* 0x000000ff0400728c */ /* 0x004fc8000bf05070 */
[----:B------:R-:W-:-:S09]  /*01d0*/  UISETP.NE.AND.EX UP0, UPT, UR5, URZ, UPT, UP0 ;  /* 0x000000ff0500728c */ /* 0x000fd2000bf05300 */
[----:B------:R-:W-:Y:S05]  /*01e0*/  BRA.U !UP0, `(.L_x_3) ;  /* 0x0000000108107547 */ /* 0x000fea000b800000 */
[----:B------:R-:W2:Y:S01]  /*01f0*/  LDC.64 R130, c[0x0][0xca8] ;  /* 0x00032a00ff827b82 */ /* 0x000ea20000000a00 */
[----:B------:R-:W2:Y:S02]  /*0200*/  LDCU.64 UR4, c[0x0][0x358] ;  /* 0x00006b00ff0477ac */ /* 0x000ea40008000a00 */
[----:B--2---:R2:W5:Y:S01]  /*0210*/  LDG.E R130, desc[UR4][R130.64] ;  /* 0x0000000482827981 */ /* 0x004562000c1e1900 */
[----:B------:R-:W-:Y:S05]  /*0220*/  BRA `(.L_x_2) ;  /* 0x0000000000087947 */ /* 0x000fea0003800000 */
.L_x_3:
[----:B------:R-:W2:Y:S02]  /*0230*/  LDCU UR4, c[0x0][0xca0] ;  /* 0x00019400ff0477ac */ /* 0x000ea40008000800 */
[----:B--2---:R-:W-:Y:S02]  /*0240*/  MOV R130, UR4 ;  /* 0x0000000400827c02 */ /* 0x004fe40008000f00 */
.L_x_2:
[----:B------:R-:W-:Y:S01]  /*0250*/  IMAD.U32 R0, RZ, RZ, UR20 ;  /* 0x00000014ff007e24 */ /* 0x000fe2000f8e00ff */
[----:B------:R-:W-:Y:S04]  /*0260*/  BSSY.RECONVERGENT B0, `(.L_x_4) ;  /* 0x0000012000007945 */ /* 0x000fe80003800200 */
[C---:B------:R-:W-:Y:S02]  /*0270*/  ISETP.NE.OR P1, PT, R0.reuse, 0x1, !P4 ;  /* 0x000000010000780c */ /* 0x040fe40006725670 */
[----:B------:R-:W-:-:S11]  /*0280*/  ISETP.NE.OR P0, PT, R0, 0x3, !P4 ;  /* 0x000000030000780c */ /* 0x000fd60006705670 */
[----:B------:R-:W-:Y:S05]  /*0290*/  @P1 BRA `(.L_x_5) ;  /* 0x0000000000381947 */ /* 0x000fea0003800000 */
[----:B------:R-:W3:Y:S02]  /*02a0*/  LDCU.64 UR4, c[0x0][0x348] ;  /* 0x00006900ff0477ac */ /* 0x000ee40008000a00 */
[----:B---3--:R-:W-:Y:S02]  /*02b0*/  UIADD3 UR10, UP3, UPT, UR4, 0x80, URZ ;  /* 0x00000080040a7890 */ /* 0x008fe4000ff7e0ff */
[----:B------:R-:W-:Y:S02]  /*02c0*/  UIADD3 UR8, UP2, UPT, UR4, 0x180, URZ ;  /* 0x0000018004087890 */ /* 0x000fe4000ff5e0ff */
[----:B------:R-:W-:Y:S02]  /*02d0*/  UIADD3 UR6, UP1, UPT, UR4, 0x280, URZ ;  /* 0x0000028004067890 */ /* 0x000fe4000ff3e0ff */
[----:B------:R-:W-:Y:S02]  /*02e0*/  UIADD3 UR4, UP0, UPT, UR4, 0x380, URZ ;  /* 0x0000038004047890 */ /* 0x000fe4000ff1e0ff */
[----:B------:R-:W-:-:S02]  /*02f0*/  UIADD3.X UR11, UPT, UPT, URZ, UR5, URZ, UP3, !UPT ;  /* 0x00000005ff0b7290 */ /* 0x000fc40009ffe4ff */
[----:B------:R-:W-:Y:S02]  /*0300*/  UIADD3.X UR9, UPT, UPT, URZ, UR5, URZ, UP2, !UPT ;  /* 0x00000005ff097290 */ /* 0x000fe400097fe4ff */
[----:B------:R-:W-:Y:S02]  /*0310*/  UIADD3.X UR7, UPT, UPT, URZ, UR5, URZ, UP1, !UPT ;  /* 0x00000005ff077290 */ /* 0x000fe40008ffe4ff */
[----:B------:R-:W-:-:S03]  /*0320*/  UIADD3.X UR5, UPT, UPT, URZ, UR5, URZ, UP0, !UPT ;  /* 0x00000005ff057290 */ /* 0x000fc600087fe4ff */
[----:B------:R3:W-:Y:S02]  /*0330*/  UTMACCTL.PF [UR10] ;  /* 0x000000000a0079b9 */ /* 0x0007e40008040000 */
[----:B------:R3:W-:Y:S02]  /*0340*/  UTMACCTL.PF [UR8] ;  /* 0x00000000080079b9 */ /* 0x0007e40008040000 */
[----:B------:R3:W-:Y:S02]  /*0350*/  UTMACCTL.PF [UR6] ;  /* 0x00000000060079b9 */ /* 0x0007e40008040000 */
[----:B------:R3:W-:Y:S02]  /*0360*/  UTMACCTL.PF [UR4] ;  /* 0x00000000040079b9 */ /* 0x0007e40008040000 */
[----:B---3--:R-:W-:Y:S01]  /*0370*/  NOP ;  /* 0x0000000000007918 */ /* 0x008fe20000000000 */
.L_x_5:
[----:B------:R-:W-:Y:S05]  /*0380*/  BSYNC.RECONVERGENT B0 ;  /* 0x0000000000007941 */ /* 0x000fea0003800200 */
.L_x_4:
[----:B------:R-:W-:Y:S04]  /*0390*/  BSSY.RECONVERGENT B0, `(.L_x_6) ;  /* 0x000000a000007945 */ /* 0x000fe80003800200 */
[----:B------:R-:W-:Y:S05]  /*03a0*/  @P0 BRA `(.L_x_7) ;  /* 0x0000000000200947 */ /* 0x000fea0003800000 */
[----:B------:R-:W3:Y:S02]  /*03b0*/  LDCU.64 UR4, c[0x0][0x348] ;  /* 0x00006900ff0477ac */ /* 0x000ee40008000a00 */
[----:B---3--:R-:W-:Y:S02]  /*03c0*/  UIADD3 UR6, UP1, UPT, UR4, 0x980, URZ ;  /* 0x0000098004067890 */ /* 0x008fe4000ff3e0ff */
[----:B------:R-:W-:Y:S02]  /*03d0*/  UIADD3 UR4, UP0, UPT, UR4, 0xa80, URZ ;  /* 0x00000a8004047890 */ /* 0x000fe4000ff1e0ff */
[----:B------:R-:W-:Y:S02]  /*03e0*/  UIADD3.X UR7, UPT, UPT, URZ, UR5, URZ, UP1, !UPT ;  /* 0x00000005ff077290 */ /* 0x000fe40008ffe4ff */
[----:B------:R-:W-:-:S07]  /*03f0*/  UIADD3.X UR5, UPT, UPT, URZ, UR5, URZ, UP0, !UPT ;  /* 0x00000005ff057290 */ /* 0x000fce00087fe4ff */
[----:B------:R3:W-:Y:S02]  /*0400*/  UTMACCTL.PF [UR6] ;  /* 0x00000000060079b9 */ /* 0x0007e40008040000 */
[----:B------:R3:W-:Y:S02]  /*0410*/  UTMACCTL.PF [UR4] ;  /* 0x00000000040079b9 */ /* 0x0007e40008040000 */
[----:B---3--:R-:W-:Y:S01]  /*0420*/  NOP ;  /* 0x0000000000007918 */ /* 0x008fe20000000000 */
.L_x_7:
[----:B------:R-:W-:Y:S05]  /*0430*/  BSYNC.RECONVERGENT B0 ;  /* 0x0000000000007941 */ /* 0x000fea0003800200 */
.L_x_6:
[----:B------:R-:W3:Y:S01]  /*0440*/  LDCU.64 UR4, c[0x0][0xc88] ;  /* 0x00019100ff0477ac */ /* 0x000ee20008000a00 */
[----:B------:R-:W-:Y:S02]  /*0450*/  UISETP.EQ.U32.AND UP1, UPT, UR12, URZ, UPT ;  /* 0x000000ff0c00728c */ /* 0x000fe4000bf22070 */
[----:B------:R-:W-:Y:S02]  /*0460*/  UPLOP3.LUT UP3, UPT, UPT, UPT, UPT, 0x80, 0x8 ;  /* 0x000000000008789c */ /* 0x000fe40003f6f070 */
[----:B---3--:R-:W-:-:S04]  /*0470*/  UISETP.NE.U32.AND UP0, UPT, UR4, URZ, UPT ;  /* 0x000000ff0400728c */ /* 0x008fc8000bf05070 */
[----:B------:R-:W-:-:S04]  /*0480*/  UISETP.NE.AND.EX UP2, UPT, UR5, URZ, UPT, UP0 ;  /* 0x000000ff0500728c */ /* 0x000fc8000bf45300 */
[----:B------:R-:W-:-:S04]  /*0490*/  UISETP.EQ.OR.EX UP4, UPT, UR13, URZ, !UP2, UP1 ;  /* 0x000000ff0d00728c */ /* 0x000fc8000d782710 */
[----:B------:R-:W-:-:S06]  /*04a0*/  UP2UR UR4, UPR, URZ, 0x10 ;  /* 0x00000010ff047883 */ /* 0x000fcc0008000000 */
[----:B------:R-:W-:Y:S01]  /*04b0*/  MOV R180, UR4 ;  /* 0x0000000400b47c02 */ /* 0x000fe20008000f00 */
[----:B------:R-:W-:Y:S06]  /*04c0*/  BRA.U !UP4, `(.L_x_8) ;  /* 0x000000010c207547 */ /* 0x000fec000b800000 */
[----:B------:R-:W-:Y:S01]  /*04d0*/  UISETP.NE.U32.AND UP0, UPT, UR12, URZ, UPT ;  /* 0x000000ff0c00728c */ /* 0x000fe2000bf05070 */
[----:B-----5:R-:W-:Y:S01]  /*04e0*/  FSETP.NEU.AND P0, PT, R133, RZ, PT ;  /* 0x000000ff8500720b */ /* 0x020fe20003f0d000 */
[----:B------:R-:W-:Y:S02]  /*04f0*/  USEL UR4, URZ, 0xffffffff, UP2 ;  /* 0xffffffffff047887 */ /* 0x000fe40009000000 */
[----:B------:R-:W-:-:S10]  /*0500*/  UISETP.NE.AND.EX UP1, UPT, UR13, URZ, UPT, UP0 ;  /* 0x000000ff0d00728c */ /* 0x000fd4000bf25300 */
[----:B------:R-:W-:Y:S01]  /*0510*/  VOTEU.ANY UP0, P0 ;  /* 0x0000000000ff7886 */ /* 0x000fe20000000100 */
[----:B------:R-:W-:-:S04]  /*0520*/  @!UP1 USEL UR4, URZ, 0xffffffff, UP0 ;  /* 0xffffffffff049887 */ /* 0x000fc80008000000 */
[----:B------:R-:W-:-:S04]  /*0530*/  ULOP3.LUT UR4, UR4, 0x1, URZ, 0xc0, !UPT ;  /* 0x0000000104047892 */ /* 0x000fc8000f8ec0ff */
[----:B------:R-:W-:-:S11]  /*0540*/  UISETP.NE.U32.AND UP3, UPT, UR4, 0x1, UPT ;  /* 0x000000010400788c */ /* 0x000fd6000bf65070 */
.L_x_8:
[----:B-1----:R-:W1:Y:S01]  /*0550*/  SHFL.IDX PT, R2, R177, RZ, 0x1f ;  /* 0x00001fffb1027589 */ /* 0x002e6200000e0000 */
[----:B------:R-:W-:Y:S01]  /*0560*/  UISETP.NE.AND UP5, UPT, UR20, 0x2, UPT ;  /* 0x000000021400788c */ /* 0x000fe2000bfa5270 */
[----:B-1----:R-:W-:-:S13]  /*0570*/  ISETP.NE.AND P0, PT, R2, RZ, PT ;  /* 0x000000ff0200720c */ /* 0x002fda0003f05270 */
[----:B------:R-:W-:Y:S05]  /*0580*/  @P0 BRA `(.L_x_9) ;  /* 0x0000000000700947 */ /* 0x000fea0003800000 */
[----:B------:R-:W1:Y:S01]  /*0590*/  S2UR UR4, SR_CgaCtaId ;  /* 0x00000000000479c3 */ /* 0x000e620000008800 */
[----:B------:R-:W-:Y:S01]  /*05a0*/  UMOV UR5, 0x400 ;  /* 0x0000040000057882 */ /* 0x000fe20000000000 */
[----:B------:R-:W-:Y:S01]  /*05b0*/  UMOV UR8, 0x1 ;  /* 0x0000000100087882 */ /* 0x000fe20000000000 */
[----:B------:R-:W-:Y:S01]  /*05c0*/  UMOV UR6, 0x2 ;  /* 0x0000000200067882 */ /* 0x000fe20000000000 */
[----:B------:R-:W-:-:S04]  /*05d0*/  UIADD3 UR8, UPT, UPT, -UR8, 0x100000, URZ ;  /* 0x0010000008087890 */ /* 0x000fc8000fffe1ff */
[----:B------:R-:W-:Y:S02]  /*05e0*/  USHF.L.U32 UR9, UR8, 0xb, URZ ;  /* 0x0000000b08097899 */ /* 0x000fe400080006ff */
[----:B------:R-:W-:Y:S02]  /*05f0*/  USHF.L.U32 UR8, UR8, 0x1, URZ ;  /* 0x0000000108087899 */ /* 0x000fe400080006ff */
[----:B------:R-:W-:-:S04]  /*0600*/  UIADD3 UR6, UPT, UPT, -UR6, 0x100000, URZ ;  /* 0x0010000006067890 */ /* 0x000fc8000fffe1ff */
[----:B------:R-:W-:Y:S02]  /*0610*/  USHF.L.U32 UR7, UR6, 0xb, URZ ;  /* 0x0000000b06077899 */ /* 0x000fe400080006ff */
[----:B------:R-:W-:Y:S01]  /*0620*/  USHF.L.U32 UR6, UR6, 0x1, URZ ;  /* 0x0000000106067899 */ /* 0x000fe200080006ff */
[----:B------:R-:W-:Y:S01]  /*0630*/  ELECT P0, URZ, PT ;  /* 0x0000000000ff782f */ /* 0x000fe20003800000 */
[----:B-1----:R-:W-:Y:S01]  /*0640*/  ULEA UR4, UR4, UR5, 0x18 ;  /* 0x0000000504047291 */ /* 0x002fe2000f8ec0ff */
[----:B------:R-:W1:Y:S11]  /*0650*/  FENCE.VIEW.ASYNC.S ;  /* 0x00000000000073c6 */ /* 0x000e760000000000 */
[----:B-1----:R1:W3:Y:S01]  /*0660*/  SYNCS.EXCH.64 URZ, [UR4], UR8 ;  /* 0x0000000804ff75b2 */ /* 0x0022e20008000100 */
[----:B------:R1:W4:Y:S01]  /*0670*/  SYNCS.EXCH.64 URZ, [UR4+0x38], UR6 ;  /* 0x0000380604ff75b2 */ /* 0x0003220008000100 */
[----:B------:R1:W1:Y:S01]  /*0680*/  SYNCS.EXCH.64 URZ, [UR4+0x8], UR8 ;  /* 0x0000080804ff75b2 */ /* 0x0002620008000100 */
        /* <DEDUP_REMOVED lines=11> */
[----:B------:R-:W-:Y:S01]  /*0740*/  NOP ;  /* 0x0000000000007918 */ /* 0x000fe20000000000 */
.L_x_9:
[----:B------:R-:W2:Y:S01]  /*0750*/  SHFL.IDX PT, R2, R177, RZ, 0x1f ;  /* 0x00001fffb1027589 */ /* 0x000ea200000e0000 */
[----:B------:R-:W-:Y:S01]  /*0760*/  NOP ;  /* 0x0000000000007918 */ /* 0x000fe20000000000 */
[----:B--2---:R-:W-:-:S13]  /*0770*/  ISETP.NE.AND P0, PT, R2, 0x1, PT ;  /* 0x000000010200780c */ /* 0x004fda0003f05270 */
[----:B------:R-:W-:Y:S05]  /*0780*/  @P0 BRA `(.L_x_10) ;  /* 0x0000000000580947 */ /* 0x000fea0003800000 */
[----:B-1----:R-:W1:Y:S01]  /*0790*/  S2UR UR4, SR_CgaCtaId ;  /* 0x00000000000479c3 */ /* 0x002e620000008800 */
        /* <DEDUP_REMOVED lines=12> */
[----:B-1----:R2:W1:Y:S01]  /*0860*/  SYNCS.EXCH.64 URZ, [UR4+0x70], UR8 ;  /* 0x0000700804ff75b2 */ /* 0x0024620008000100 */
[----:B------:R2:W1:Y:S01]  /*0870*/  SYNCS.EXCH.64 URZ, [UR4+0x90], UR6 ;  /* 0x0000900604ff75b2 */ /* 0x0004620008000100 */
[----:B------:R2:W1:Y:S01]  /*0880*/  SYNCS.EXCH.64 URZ, [UR4+0x78], UR8 ;  /* 0x0000780804ff75b2 */ /* 0x0004620008000100 */
[----:B------:R2:W1:Y:S01]  /*0890*/  SYNCS.EXCH.64 URZ, [UR4+0x98], UR6 ;  /* 0x0000980604ff75b2 */ /* 0x0004620008000100 */
[----:B------:R2:W1:Y:S01]  /*08a0*/  SYNCS.EXCH.64 URZ, [UR4+0x80], UR8 ;  /* 0x0000800804ff75b2 */ /* 0x0004620008000100 */
[----:B------:R2:W1:Y:S01]  /*08b0*/  SYNCS.EXCH.64 URZ, [UR4+0xa0], UR6 ;  /* 0x0000a00604ff75b2 */ /* 0x0004620008000100 */
[----:B------:R2:W1:Y:S01]  /*08c0*/  SYNCS.EXCH.64 URZ, [UR4+0x88], UR8 ;  /* 0x0000880804ff75b2 */ /* 0x0004620008000100 */
[----:B------:R2:W1:Y:S02]  /*08d0*/  SYNCS.EXCH.64 URZ, [UR4+0xa8], UR6 ;  /* 0x0000a80604ff75b2 */ /* 0x0004640008000100 */
[----:B--2---:R-:W-:Y:S01]  /*08e0*/  NOP ;  /* 0x0000000000007918 */ /* 0x004fe20000000000 */
.L_x_10:
[----:B------:R-:W2:Y:S01]  /*08f0*/  SHFL.IDX PT, R2, R177, RZ, 0x1f ;  /* 0x00001fffb1027589 */ /* 0x000ea200000e0000 */
[----:B------:R-:W-:Y:S01]  /*0900*/  NOP ;  /* 0x0000000000007918 */ /* 0x000fe20000000000 */
[----:B--2---:R-:W-:-:S13]  /*0910*/  ISETP.NE.AND P0, PT, R2, 0x3, PT ;  /* 0x000000030200780c */ /* 0x004fda0003f05270 */
[----:B------:R-:W-:Y:S05]  /*0920*/  @P0 BRA `(.L_x_11) ;  /* 0x0000000000300947 */ /* 0x000fea0003800000 */
[----:B-1----:R-:W1:Y:S01]  /*0930*/  S2UR UR4, SR_CgaCtaId ;  /* 0x00000000000479c3 */ /* 0x002e620000008800 */
[----:B------:R-:W-:Y:S01]  /*0940*/  UMOV UR6, 0x400 ;  /* 0x0000040000067882 */ /* 0x000fe20000000000 */
[----:B------:R-:W-:Y:S01]  /*0950*/  UMOV UR5, 0x20 ;  /* 0x0000002000057882 */ /* 0x000fe20000000000 */
[----:B------:R-:W-:Y:S01]  /*0960*/  ELECT P0, URZ, PT ;  /* 0x0000000000ff782f */ /* 0x000fe20003800000 */
[----:B-1----:R-:W-:Y:S02]  /*0970*/  ULEA UR6, UR4, UR6, 0x18 ;  /* 0x0000000604067291 */ /* 0x002fe4000f8ec0ff */
[----:B------:R-:W-:-:S04]  /*0980*/  UIADD3 UR4, UPT, UPT, -UR5, 0x100000, URZ ;  /* 0x0010000005047890 */ /* 0x000fc8000fffe1ff */
[----:B------:R-:W-:Y:S02]  /*0990*/  USHF.L.U32 UR5, UR4, 0xb, URZ ;  /* 0x0000000b04057899 */ /* 0x000fe400080006ff */
[----:B------:R-:W-:Y:S01]  /*09a0*/  USHF.L.U32 UR4, UR4, 0x1, URZ ;  /* 0x0000000104047899 */ /* 0x000fe200080006ff */
[----:B------:R-:W1:Y:S11]  /*09b0*/  FENCE.VIEW.ASYNC.S ;  /* 0x00000000000073c6 */ /* 0x000e760000000000 */
[----:B-1----:R2:W1:Y:S01]  /*09c0*/  SYNCS.EXCH.64 URZ, [UR6+0xb0], UR4 ;  /* 0x0000b00406ff75b2 */ /* 0x0024620008000100 */
[----:B------:R2:W1:Y:S02]  /*09d0*/  SYNCS.EXCH.64 URZ, [UR6+0xb8], UR4 ;  /* 0x0000b80406ff75b2 */ /* 0x0004640008000100 */
[----:B--2---:R-:W-:Y:S01]  /*09e0*/  NOP ;  /* 0x0000000000007918 */ /* 0x004fe20000000000 */
.L_x_11:
[----:B------:R-:W2:Y:S01]  /*09f0*/  SHFL.IDX PT, R2, R177, RZ, 0x1f ;  /* 0x00001fffb1027589 */ /* 0x000ea200000e0000 */
[----:B------:R-:W-:Y:S01]  /*0a00*/  NOP ;  /* 0x0000000000007918 */ /* 0x000fe20000000000 */
[----:B--2---:R-:W-:-:S13]  /*0a10*/  ISETP.NE.AND P0, PT, R2, 0x4, PT ;  /* 0x000000040200780c */ /* 0x004fda0003f05270 */
[----:B------:R-:W-:Y:S05]  /*0a20*/  @P0 BRA `(.L_x_12) ;  /* 0x00000000004c0947 */ /* 0x000fea0003800000 */
[----:B-1----:R-:W1:Y:S01]  /*0a30*/  S2UR UR6, SR_CgaCtaId ;  /* 0x00000000000679c3 */ /* 0x002e620000008800 */
[----:B------:R-:W-:Y:S01]  /*0a40*/  UMOV UR4, 0x1e0 ;  /* 0x000001e000047882 */ /* 0x000fe20000000000 */
[----:B------:R-:W-:Y:S01]  /*0a50*/  UMOV UR5, 0x400 ;  /* 0x0000040000057882 */ /* 0x000fe20000000000 */
[----:B------:R-:W-:Y:S01]  /*0a60*/  USEL UR4, UR4, 0x1a0, UP3 ;  /* 0x000001a004047887 */ /* 0x000fe20009800000 */
[----:B------:R-:W-:Y:S01]  /*0a70*/  UMOV UR8, 0x1 ;  /* 0x0000000100087882 */ /* 0x000fe20000000000 */
[----:B------:R-:W-:Y:S01]  /*0a80*/  ELECT P0, URZ, PT ;  /* 0x0000000000ff782f */ /* 0x000fe20003800000 */
[----:B------:R-:W-:-:S04]  /*0a90*/  UIADD3 UR8, UPT, UPT, -UR8, 0x100000, URZ ;  /* 0x0010000008087890 */ /* 0x000fc8000fffe1ff */
[----:B------:R-:W-:Y:S02]  /*0aa0*/  USHF.L.U32 UR9, UR8, 0xb, URZ ;  /* 0x0000000b08097899 */ /* 0x000fe400080006ff */
[----:B------:R-:W-:Y:S02]  /*0ab0*/  USHF.L.U32 UR8, UR8, 0x1, URZ ;  /* 0x0000000108087899 */ /* 0x000fe400080006ff */
[----:B-1----:R-:W-:Y:S02]  /*0ac0*/  ULEA UR6, UR6, UR5, 0x18 ;  /* 0x0000000506067291 */ /* 0x002fe4000f8ec0ff */
[----:B------:R-:W-:-:S04]  /*0ad0*/  UIADD3 UR4, UPT, UPT, -UR4, 0x100000, URZ ;  /* 0x0010000004047890 */ /* 0x000fc8000fffe1ff */
[----:B------:R-:W-:Y:S02]  /*0ae0*/  USHF.L.U32 UR5, UR4, 0xb, URZ ;  /* 0x0000000b04057899 */ /* 0x000fe400080006ff */
[----:B------:R-:W-:Y:S01]  /*0af0*/  USHF.L.U32 UR4, UR4, 0x1, URZ ;  /* 0x0000000104047899 */ /* 0x000fe200080006ff */
[----:B------:R-:W1:Y:S03]  /*0b00*/  FENCE.VIEW.ASYNC.S ;  /* 0x00000000000073c6 */ /* 0x000e660000000000 */
[----:B-1----:R2:W1:Y:S08]  /*0b10*/  SYNCS.EXCH.64 URZ, [UR6+0xc0], UR8 ;  /* 0x0000c00806ff75b2 */ /* 0x0024700008000100 */
[----:B------:R2:W1:Y:S01]  /*0b20*/  SYNCS.EXCH.64 URZ, [UR6+0xd0], UR4 ;  /* 0x0000d00406ff75b2 */ /* 0x0004620008000100 */
[----:B------:R2:W1:Y:S01]  /*0b30*/  SYNCS.EXCH.64 URZ, [UR6+0xc8], UR8 ;  /* 0x0000c80806ff75b2 */ /* 0x0004620008000100 */
[----:B------:R2:W1:Y:S02]  /*0b40*/  SYNCS.EXCH.64 URZ, [UR6+0xd8], UR4 ;  /* 0x0000d80406ff75b2 */ /* 0x0004640008000100 */
[----:B--2---:R-:W-:Y:S01]  /*0b50*/  NOP ;  /* 0x0000000000007918 */ /* 0x004fe20000000000 */
.L_x_12:
        /* <DEDUP_REMOVED lines=18> */
[----:B------:R2:W1:Y:S02]  /*0c80*/  SYNCS.EXCH.64 URZ, [UR4+0xe8], UR6 ;  /* 0x0000e80604ff75b2 */ /* 0x0004640008000100 */
[----:B--2---:R-:W-:Y:S01]  /*0c90*/  NOP ;  /* 0x0000000000007918 */ /* 0x004fe20000000000 */
.L_x_13:
[----:B------:R-:W2:Y:S01]  /*0ca0*/  SHFL.IDX PT, R2, R177, RZ, 0x1f ;  /* 0x00001fffb1027589 */ /* 0x000ea200000e0000 */
[----:B------:R-:W-:Y:S01]  /*0cb0*/  ISETP.NE.OR P1, PT, RZ, UR20, !P4 ;  /* 0x00000014ff007c0c */ /* 0x000fe2000e725670 */
[----:B------:R-:W-:Y:S01]  /*0cc0*/  NOP ;  /* 0x0000000000007918 */ /* 0x000fe20000000000 */
[----:B--2---:R-:W-:-:S13]  /*0cd0*/  ISETP.NE.AND P0, PT, R2, 0x3, PT ;  /* 0x000000030200780c */ /* 0x004fda0003f05270 */
[----:B------:R-:W-:Y:S05]  /*0ce0*/  @P0 BRA `(.L_x_14) ;  /* 0x0000000000380947 */ /* 0x000fea0003800000 */
[----:B-1----:R-:W1:Y:S01]  /*0cf0*/  S2UR UR4, SR_CgaCtaId ;  /* 0x00000000000479c3 */ /* 0x002e620000008800 */
[----:B------:R-:W-:Y:S01]  /*0d00*/  UMOV UR5, 0x400 ;  /* 0x0000040000057882 */ /* 0x000fe20000000000 */
[----:B------:R-:W-:Y:S01]  /*0d10*/  UMOV UR6, 0x20 ;  /* 0x0000002000067882 */ /* 0x000fe20000000000 */
[----:B------:R-:W-:Y:S01]  /*0d20*/  ELECT P0, URZ, PT ;  /* 0x0000000000ff782f */ /* 0x000fe20003800000 */
[----:B------:R-:W-:-:S04]  /*0d30*/  UIADD3 UR6, UPT, UPT, -UR6, 0x100000, URZ ;  /* 0x0010000006067890 */ /* 0x000fc8000fffe1ff */
[----:B------:R-:W-:Y:S02]  /*0d40*/  USHF.L.U32 UR7, UR6, 0xb, URZ ;  /* 0x0000000b06077899 */ /* 0x000fe400080006ff */
[----:B------:R-:W-:Y:S02]  /*0d50*/  USHF.L.U32 UR6, UR6, 0x1, URZ ;  /* 0x0000000106067899 */ /* 0x000fe400080006ff */
[----:B-1----:R-:W-:Y:S01]  /*0d60*/  ULEA UR4, UR4, UR5, 0x18 ;  /* 0x0000000504047291 */ /* 0x002fe2000f8ec0ff */
[----:B------:R-:W1:Y:S11]  /*0d70*/  FENCE.VIEW.ASYNC.S ;  /* 0x00000000000073c6 */ /* 0x000e760000000000 */
[----:B-1----:R2:W1:Y:S01]  /*0d80*/  SYNCS.EXCH.64 URZ, [UR4+0xf0], UR6 ;  /* 0x0000f00604ff75b2 */ /* 0x0024620008000100 */
[----:B------:R2:W1:Y:S01]  /*0d90*/  SYNCS.EXCH.64 URZ, [UR4+0x100], UR6 ;  /* 0x0001000604ff75b2 */ /* 0x0004620008000100 */
[----:B------:R2:W1:Y:S01]  /*0da0*/  SYNCS.EXCH.64 URZ, [UR4+0xf8], UR6 ;  /* 0x0000f80604ff75b2 */ /* 0x0004620008000100 */
[----:B------:R2:W1:Y:S02]  /*0db0*/  SYNCS.EXCH.64 URZ, [UR4+0x108], UR6 ;  /* 0x0001080604ff75b2 */ /* 0x0004640008000100 */
[----:B--2---:R-:W-:Y:S01]  /*0dc0*/  NOP ;  /* 0x0000000000007918 */ /* 0x004fe20000000000 */
.L_x_14:
[----:B-1----:R-:W1:Y:S01]  /*0dd0*/  S2UR UR7, SR_CgaCtaId ;  /* 0x00000000000779c3 */ /* 0x002e620000008800 */
[----:B------:R-:W-:Y:S01]  /*0de0*/  VOTEU.ALL UP0, P1 ;  /* 0x0000000000ff7886 */ /* 0x000fe20000800000 */
[----:B------:R-:W-:Y:S01]  /*0df0*/  UMOV UR4, 0x80 ;  /* 0x0000008000047882 */ /* 0x000fe20000000000 */
[----:B------:R-:W-:Y:S01]  /*0e00*/  NOP ;  /* 0x0000000000007918 */ /* 0x000fe20000000000 */
[----:B------:R-:W-:Y:S01]  /*0e10*/  ISETP.NE.OR P4, PT, R0, 0x2, !P4 ;  /* 0x000000020000780c */ /* 0x000fe20006785670 */
[----:B------:R-:W-:Y:S01]  /*0e20*/  UISETP.NE.AND UP4, UPT, UR20, URZ, UPT ;  /* 0x000000ff1400728c */ /* 0x000fe2000bf85270 */
[----:B------:R-:W-:Y:S01]  /*0e30*/  LOP3.LUT R0, R184, 0x1f, RZ, 0xc0, !PT ;  /* 0x0000001fb8007812 */ /* 0x000fe200078ec0ff */
[----:B------:R-:W-:Y:S01]  /*0e40*/  @!UP0 UMOV UR6, 0x400 ;  /* 0x0000040000068882 */ /* 0x000fe20000000000 */
[----:B------:R-:W-:-:S04]  /*0e50*/  @!UP0 UIADD3 UR4, UPT, UPT, -UR4, 0x100000, URZ ;  /* 0x0010000004048890 */ /* 0x000fc8000fffe1ff */
[----:B------:R-:W-:Y:S02]  /*0e60*/  @!UP0 USHF.L.U32 UR5, UR4, 0xb, URZ ;  /* 0x0000000b04058899 */ /* 0x000fe400080006ff */
[----:B------:R-:W-:Y:S02]  /*0e70*/  @!UP0 USHF.L.U32 UR4, UR4, 0x1, URZ ;  /* 0x0000000104048899 */ /* 0x000fe400080006ff */
[----:B-1----:R-:W-:Y:S01]  /*0e80*/  @!UP0 ULEA UR6, UR7, UR6, 0x18 ;  /* 0x0000000607068291 */ /* 0x002fe2000f8ec0ff */
[----:B------:R-:W1:Y:S01]  /*0e90*/  LDCU UR7, c[0x0][0x36c] ;  /* 0x00006d80ff0777ac */ /* 0x000e620008000800 */
[----:B------:R-:W-:Y:S01]  /*0ea0*/  VOTEU.ALL UP0, P1 ;  /* 0x0000000000ff7886 */ /* 0x000fe20000800000 */
[----:B------:R-:W2:Y:S09]  /*0eb0*/  FENCE.VIEW.ASYNC.S ;  /* 0x00000000000073c6 */ /* 0x000eb20000000000 */
[----:B--2---:R2:W2:Y:S01]  /*0ec0*/  @!UP0 SYNCS.EXCH.64 URZ, [UR6+0x110], UR4 ;  /* 0x0001100406ff85b2 */ /* 0x0044a20008000100 */
[----:B-1----:R-:W-:-:S09]  /*0ed0*/  UISETP.EQ.U32.AND UP6, UPT, UR7, 0x1, UPT ;  /* 0x000000010700788c */ /* 0x002fd2000bfc2070 */
[----:B------:R-:W-:Y:S05]  /*0ee0*/  BRA.U !UP6, `(.L_x_15) ;  /* 0x000000010e087547 */ /* 0x000fea000b800000 */
[----:B--234-:R-:W-:Y:S01]  /*0ef0*/  UCGABAR_ARV ;  /* 0x00000000000079c7 */ /* 0x01cfe20008000000 */
[----:B------:R-:W-:Y:S05]  /*0f00*/  BRA `(.L_x_16) ;  /* 0x0000000000047947 */ /* 0x000fea0003800000 */
.L_x_15:
[----:B--234-:R-:W-:Y:S01]  /*0f10*/  NOP ;  /* 0x0000000000007918 */ /* 0x01cfe20000000000 */
.L_x_16:
[----:B------:R-:W1:Y:S01]  /*0f20*/  S2UR UR12, SR_CTAID.X ;  /* 0x00000000000c79c3 */ /* 0x000e620000002500 */
[----:B------:R-:W-:-:S05]  /*0f30*/  CS2R.32 R179, SR_CgaSize ;  /* 0x0000000000b37805 */ /* 0x000fca0000008a00 */
[----:B------:R-:W-:-:S05]  /*0f40*/  IMAD R179, R179, -0xa0, RZ ;  /* 0xffffff60b3b37824 */ /* 0x000fca00078e02ff */
[----:B------:R-:W-:-:S14]  /*0f50*/  R2UR UR5, R179 ;  /* 0x00000000b30572ca */ /* 0x000fdc00000e0000 */
[----:B------:R-:W2:Y:S01]  /*0f60*/  LDCU UR5, c[0x0][UR5+0x2b0] ;  /* 0x00005600050577ac */ /* 0x000ea20008000800 */
[----:B------:R-:W-:-:S05]  /*0f70*/  CS2R.32 R179, SR_CgaSize ;  /* 0x0000000000b37805 */ /* 0x000fca0000008a00 */
[----:B------:R-:W-:-:S05]  /*0f80*/  IMAD R179, R179, -0xa0, RZ ;  /* 0xffffff60b3b37824 */ /* 0x000fca00078e02ff */
[----:B------:R-:W-:-:S14]  /*0f90*/  R2UR UR4, R179 ;  /* 0x00000000b30472ca */ /* 0x000fdc00000e0000 */
[----:B------:R-:W3:Y:S01]  /*0fa0*/  LDCU UR4, c[0x0][UR4+0x2b4] ;  /* 0x00005680040477ac */ /* 0x000ee20008000800 */
[----:B------:R-:W4:Y:S01]  /*0fb0*/  S2UR UR27, SR_CTAID.Y ;  /* 0x00000000001b79c3 */ /* 0x000f220000002600 */
[----:B------:R-:W-:-:S05]  /*0fc0*/  CS2R.32 R179, SR_CgaSize ;  /* 0x0000000000b37805 */ /* 0x000fca0000008a00 */
[----:B------:R-:W-:-:S05]  /*0fd0*/  IMAD R179, R179, -0xa0, RZ ;  /* 0xffffff60b3b37824 */ /* 0x000fca00078e02ff */
[----:B------:R-:W-:-:S14]  /*0fe0*/  R2UR UR7, R179 ;  /* 0x00000000b30772ca */ /* 0x000fdc00000e0000 */
[----:B------:R-:W3:Y:S01]  /*0ff0*/  LDCU UR7, c[0x0][UR7+0x2a0] ;  /* 0x00005400070777ac */ /* 0x000ee20008000800 */
[----:B------:R-:W-:-:S05]  /*1000*/  CS2R.32 R179, SR_CgaSize ;  /* 0x0000000000b37805 */ /* 0x000fca0000008a00 */
[----:B------:R-:W-:-:S05]  /*1010*/  IMAD R179, R179, -0xa0, RZ ;  /* 0xffffff60b3b37824 */ /* 0x000fca00078e02ff */
[----:B------:R-:W-:-:S14]  /*1020*/  R2UR UR8, R179 ;  /* 0x00000000b30872ca */ /* 0x000fdc00000e0000 */
[----:B------:R-:W3:Y:S01]  /*1030*/  LDCU UR8, c[0x0][UR8+0x2a4] ;  /* 0x00005480080877ac */ /* 0x000ee20008000800 */
[----:B------:R-:W3:Y:S01]  /*1040*/  S2UR UR9, SR_CgaCtaId ;  /* 0x00000000000979c3 */ /* 0x000ee20000008800 */
[----:B------:R-:W3:Y:S01]  /*1050*/  LDCU UR13, c[0x0][0xf24] ;  /* 0x0001e480ff0d77ac */ /* 0x000ee20008000800 */
[----:B------:R-:W3:Y:S01]  /*1060*/  LDCU UR45, c[0x0][0xf24] ;  /* 0x0001e480ff2d77ac */ /* 0x000ee20008000800 */
[----:B-1----:R-:W-:Y:S01]  /*1070*/  I2FP.F32.U32 R3, UR12 ;  /* 0x0000000c00037c45 */ /* 0x002fe20008201000 */
[----:B------:R-:W1:Y:S04]  /*1080*/  LDCU UR23, c[0x0][0xf30] ;  /* 0x0001e600ff1777ac */ /* 0x000e680008000800 */
[----:B--2---:R-:W-:Y:S01]  /*1090*/  FMUL R3, R3, UR5 ;  /* 0x0000000503037c20 */ /* 0x004fe20008400000 */
[----:B----4-:R-:W-:-:S05]  /*10a0*/  I2FP.F32.U32 R2, UR27 ;  /* 0x0000001b00027c45 */ /* 0x010fca0008201000 */
[----:B------:R-:W2:Y:S01]  /*10b0*/  F2I.U32.TRUNC.NTZ R3, R3 ;  /* 0x0000000300037305 */ /* 0x000ea2000020f000 */
[----:B---3--:R-:W-:Y:S01]  /*10c0*/  FMUL R2, R2, UR4 ;  /* 0x0000000402027c20 */ /* 0x008fe20008400000 */
[----:B------:R-:W-:Y:S02]  /*10d0*/  USHF.L.U32 UR46, UR9, 0xd, URZ ;  /* 0x0000000d092e7899 */ /* 0x000fe400080006ff */
[----:B------:R-:W-:-:S04]  /*10e0*/  USHF.L.U32 UR29, UR9, 0xa, URZ ;  /* 0x0000000a091d7899 */ /* 0x000fc800080006ff */
[----:B------:R-:W3:Y:S01]  /*10f0*/  F2I.U32.TRUNC.NTZ R2, R2 ;  /* 0x0000000200027305 */ /* 0x000ee2000020f000 */
[----:B------:R-:W-:Y:S02]  /*1100*/  ULOP3.LUT UR46, UR46, 0x2000, URZ, 0xc0, !UPT ;  /* 0x000020002e2e7892 */ /* 0x000fe4000f8ec0ff */
[----:B------:R-:W-:Y:S01]  /*1110*/  ULOP3.LUT UR29, UR29, 0x400, URZ, 0xc0, !UPT ;  /* 0x000004001d1d7892 */ /* 0x000fe2000f8ec0ff */
[----:B--2---:R-:W-:Y:S02]  /*1120*/  R2UR UR4, R3 ;  /* 0x00000000030472ca */ /* 0x004fe400000e0000 */
[----:B---3--:R-:W-:Y:S02]  /*1130*/  R2UR UR6, R2 ;  /* 0x00000000020672ca */ /* 0x008fe400000e0000 */
[----:B------:R-:W-:-:S09]  /*1140*/  PRMT R2, RZ, 0x7610, R2 ;  /* 0x00007610ff027816 */ /* 0x000fd20000000002 */
[----:B------:R-:W-:-:S04]  /*1150*/  UIADD3 UR5, UPT, UPT, -UR4, URZ, URZ ;  /* 0x000000ff04057290 */ /* 0x000fc8000fffe1ff */
[----:B------:R-:W-:Y:S02]  /*1160*/  UIMAD UR5, UR7, UR5, UR12 ;  /* 0x00000005070572a4 */ /* 0x000fe4000f8e020c */
[----:B------:R-:W-:-:S04]  /*1170*/  UIADD3 UR4, UPT, UPT, -UR6, URZ, URZ ;  /* 0x000000ff06047290 */ /* 0x000fc8000fffe1ff */
[----:B------:R-:W-:Y:S01]  /*1180*/  IMAD.U32 R179, RZ, RZ, UR5 ;  /* 0x00000005ffb37e24 */ /* 0x000fe2000f8e00ff */
[----:B------:R-:W-:-:S06]  /*1190*/  UIMAD UR4, UR8, UR4, UR27 ;  /* 0x00000004080472a4 */ /* 0x000fcc000f8e021b */
[----:B------:R-:W-:Y:S01]  /*11a0*/  IMAD.U32 R178, RZ, RZ, UR4 ;  /* 0x00000004ffb27e24 */ /* 0x000fe2000f8e00ff */
[----:B-1----:R-:W-:Y:S06]  /*11b0*/  BRA.U UP4, `(.L_x_17) ;  /* 0x00000001042c7547 */ /* 0x002fec000b800000 */
[----:B------:R-:W-:Y:S02]  /*11c0*/  R2UR UR4, R178 ;  /* 0x00000000b20472ca */ /* 0x000fe400000e0000 */
[----:B------:R-:W-:-:S11]  /*11d0*/  R2UR UR6, R179 ;  /* 0x00000000b30672ca */ /* 0x000fd600000e0000 */
[----:B------:R-:W-:-:S04]  /*11e0*/  UISETP.NE.AND UP0, UPT, UR4, URZ, UPT ;  /* 0x000000ff0400728c */ /* 0x000fc8000bf05270 */
[----:B------:R-:W-:-:S04]  /*11f0*/  UISETP.EQ.OR UP0, UPT, UR6, URZ, !UP0 ;  /* 0x000000ff0600728c */ /* 0x000fc8000c702670 */
[----:B------:R-:W-:Y:S02]  /*1200*/  USEL UR5, URZ, 0x1, !UP0 ;  /* 0x00000001ff057887 */ /* 0x000fe4000c000000 */
[----:B------:R-:W-:-:S04]  /*1210*/  UISETP.NE.AND UP0, UPT, UR4, URZ, UPT ;  /* 0x000000ff0400728c */ /* 0x000fc8000bf05270 */
[----:B------:R-:W-:Y:S02]  /*1220*/  USEL UR4, URZ, 0x2, UP0 ;  /* 0x00000002ff047887 */ /* 0x000fe40008000000 */
[----:B------:R-:W-:-:S04]  /*1230*/  UISETP.NE.AND UP0, UPT, UR6, 0x1, UPT ;  /* 0x000000010600788c */ /* 0x000fc8000bf05270 */
[----:B------:R-:W-:-:S04]  /*1240*/  USEL UR4, UR4, 0x2, UP0 ;  /* 0x0000000204047887 */ /* 0x000fc80008000000 */
[----:B------:R-:W-:-:S06]  /*1250*/  UIADD3 UR4, UPT, UPT, UR5, UR4, URZ ;  /* 0x0000000405047290 */ /* 0x000fcc000fffe0ff */
[----:B------:R-:W-:-:S07]  /*1260*/  IMAD.U32 R2, RZ, RZ, UR4 ;  /* 0x00000004ff027e24 */ /* 0x000fce000f8e00ff */
.L_x_17:
[----:B------:R-:W1:Y:S01]  /*1270*/  S2UR UR36, SR_CTAID.Z ;  /* 0x00000000002479c3 */ /* 0x000e620000002700 */
[----:B------:R-:W-:-:S09]  /*1280*/  UISETP.GE.AND UP0, UPT, UR13, 0x1, UPT ;  /* 0x000000010d00788c */ /* 0x000fd2000bf06270 */
[----:B------:R-:W-:Y:S05]  /*1290*/  BRA.U !UP0, `(.L_x_18) ;  /* 0x0000000108d07547 */ /* 0x000fea000b800000 */
[----:B------:R-:W2:Y:S01]  /*12a0*/  LDCU UR21, c[0x0][0xf0c] ;  /* 0x0001e180ff1577ac */ /* 0x000ea20008000800 */
[----:B------:R-:W3:Y:S01]  /*12b0*/  LDCU.128 UR16, c[0x0][0xf10] ;  /* 0x0001e200ff1077ac */ /* 0x000ee20008000c00 */
[----:B------:R-:W4:Y:S01]  /*12c0*/  LDCU UR6, c[0x0][0x370] ;  /* 0x00006e00ff0677ac */ /* 0x000f220008000800 */
[----:B------:R-:W1:Y:S01]  /*12d0*/  LDCU UR7, c[0x0][0x374] ;  /* 0x00006e80ff0777ac */ /* 0x000e620008000800 */
[----:B------:R-:W1:Y:S01]  /*12e0*/  LDCU UR22, c[0x0][0xf20] ;  /* 0x0001e400ff1677ac */ /* 0x000e620008000800 */
[----:B--2---:R-:W-:Y:S02]  /*12f0*/  UISETP.NE.AND UP0, UPT, UR21, 0x1, UPT ;  /* 0x000000011500788c */ /* 0x004fe4000bf05270 */
[----:B---3--:R-:W-:Y:S01]  /*1300*/  UIMAD.WIDE.U32 UR4, UR12, UR16, URZ ;  /* 0x000000100c0472a5 */ /* 0x008fe2000f8e00ff */
[----:B------:R-:W2:Y:S01]  /*1310*/  LDCU.64 UR8, c[0x0][0xf28] ;  /* 0x0001e500ff0877ac */ /* 0x000ea20008000a00 */
[----:B----4-:R-:W-:Y:S02]  /*1320*/  UIMAD.WIDE.U32 UR10, UR6, UR16, URZ ;  /* 0x00000010060a72a5 */ /* 0x010fe4000f8e00ff */
[----:B------:R-:W-:-:S02]  /*1330*/  USHF.R.U32.HI UR5, URZ, UR17, UR5 ;  /* 0x00000011ff057299 */ /* 0x000fc40008011605 */
[----:B------:R-:W-:Y:S02]  /*1340*/  UIMAD.WIDE.U32 UR14, UR27, UR19, URZ ;  /* 0x000000131b0e72a5 */ /* 0x000fe4000f8e00ff */
[----:B------:R-:W-:Y:S01]  /*1350*/  USEL UR5, UR12, UR5, !UP0 ;  /* 0x000000050c057287 */ /* 0x000fe2000c000000 */
[----:B------:R-:W-:Y:S01]  /*1360*/  UMOV UR10, UR11 ;  /* 0x0000000b000a7c82 */ /* 0x000fe20008000000 */
[----:B------:R-:W-:Y:S02]  /*1370*/  UISETP.NE.AND UP1, UPT, UR13, 0x1, UPT ;  /* 0x000000010d00788c */ /* 0x000fe4000bf25270 */
[----:B------:R-:W-:Y:S02]  /*1380*/  @UP0 USHF.R.U32.HI UR6, URZ, UR17, UR10 ;  /* 0x00000011ff060299 */ /* 0x000fe4000801160a */
[----:B------:R-:W-:Y:S02]  /*1390*/  UISETP.NE.AND UP0, UPT, UR18, 0x1, UPT ;  /* 0x000000011200788c */ /* 0x000fe4000bf05270 */
[----:B-1----:R-:W-:Y:S01]  /*13a0*/  UIMAD.WIDE.U32 UR10, UR7, UR19, URZ ;  /* 0x00000013070a72a5 */ /* 0x002fe2000f8e00ff */
[----:B------:R-:W-:Y:S01]  /*13b0*/  UMOV UR4, UR15 ;  /* 0x0000000f00047c82 */ /* 0x000fe20008000000 */
[----:B--2---:R-:W-:-:S02]  /*13c0*/  UIMAD.WIDE.U32 UR14, UR6, UR8, URZ ;  /* 0x00000008060e72a5 */ /* 0x004fc4000f8e00ff */
[----:B------:R-:W-:-:S03]  /*13d0*/  USHF.R.U32.HI UR4, URZ, UR22, UR4 ;  /* 0x00000016ff047299 */ /* 0x000fc60008011604 */
[----:B------:R-:W-:Y:S02]  /*13e0*/  UMOV UR10, UR11 ;  /* 0x0000000b000a7c82 */ /* 0x000fe40008000000 */
[----:B------:R-:W-:Y:S01]  /*13f0*/  @UP0 USHF.R.U32.HI UR7, URZ, UR22, UR10 ;  /* 0x00000016ff070299 */ /* 0x000fe2000801160a */
[----:B------:R-:W-:Y:S01]  /*1400*/  UMOV UR14, UR15 ;  /* 0x0000000f000e7c82 */ /* 0x000fe20008000000 */
[----:B------:R-:W-:Y:S02]  /*1410*/  USEL UR4, UR27, UR4, !UP0 ;  /* 0x000000041b047287 */ /* 0x000fe4000c000000 */
[----:B------:R-:W-:Y:S02]  /*1420*/  UIMAD.WIDE.U32 UR10, UR7, UR8, URZ ;  /* 0x00000008070a72a5 */ /* 0x000fe4000f8e00ff */
[----:B------:R-:W-:Y:S02]  /*1430*/  @UP1 USHF.R.U32.HI UR6, URZ, UR9, UR14 ;  /* 0x00000009ff061299 */ /* 0x000fe4000801160e */
[----:B------:R-:W-:-:S03]  /*1440*/  UIMAD.WIDE.U32 UR14, UR4, UR8, URZ ;  /* 0x00000008040e72a5 */ /* 0x000fc6000f8e00ff */
[----:B------:R-:W-:Y:S02]  /*1450*/  UMOV UR10, UR11 ;  /* 0x0000000b000a7c82 */ /* 0x000fe40008000000 */
[----:B------:R-:W-:Y:S02]  /*1460*/  @UP1 USHF.R.U32.HI UR7, URZ, UR9, UR10 ;  /* 0x00000009ff071299 */ /* 0x000fe4000801160a */
[----:B------:R-:W-:Y:S02]  /*1470*/  UIMAD UR10, UR6, UR13, URZ ;  /* 0x0000000d060a72a4 */ /* 0x000fe4000f8e02ff */
[----:B------:R-:W-:-:S04]  /*1480*/  UIMAD UR7, UR7, UR13, URZ ;  /* 0x0000000d070772a4 */ /* 0x000fc8000f8e02ff */
[----:B------:R-:W-:-:S03]  /*1490*/  UISETP.GE.AND UP0, UPT, UR4, UR7, UPT ;  /* 0x000000070400728c */ /* 0x000fc6000bf06270 */
[----:B------:R-:W-:Y:S01]  /*14a0*/  UMOV UR7, UR15 ;  /* 0x0000000f00077c82 */ /* 0x000fe20008000000 */
[----:B------:R-:W-:Y:S02]  /*14b0*/  UISETP.GE.OR UP0, UPT, UR5, UR10, UP0 ;  /* 0x0000000a0500728c */ /* 0x000fe40008706670 */
[----:B------:R-:W-:Y:S02]  /*14c0*/  UIMAD.WIDE.U32 UR10, UR5, UR8, URZ ;  /* 0x00000008050a72a5 */ /* 0x000fe4000f8e00ff */
[----:B------:R-:W-:Y:S02]  /*14d0*/  USHF.R.U32.HI UR7, URZ, UR9, UR7 ;  /* 0x00000009ff077299 */ /* 0x000fe40008011607 */
[----:B------:R-:W-:Y:S02]  /*14e0*/  UIADD3 UR10, UPT, UPT, -UR4, URZ, URZ ;  /* 0x000000ff040a7290 */ /* 0x000fe4000fffe1ff */
[----:B------:R-:W-:Y:S02]  /*14f0*/  USEL UR7, UR4, UR7, !UP1 ;  /* 0x0000000704077287 */ /* 0x000fe4000c800000 */
[----:B------:R-:W-:Y:S01]  /*1500*/  UIMAD UR10, UR18, UR10, UR27 ;  /* 0x0000000a120a72a4 */ /* 0x000fe2000f8e021b */
[----:B------:R-:W-:Y:S01]  /*1510*/  @!UP0 UMOV UR8, UR11 ;  /* 0x0000000b00088c82 */ /* 0x000fe20008000000 */
[----:B------:R-:W-:-:S02]  /*1520*/  UIADD3 UR11, UPT, UPT, -UR5, URZ, URZ ;  /* 0x000000ff050b7290 */ /* 0x000fc4000fffe1ff */
[----:B------:R-:W-:Y:S02]  /*1530*/  @!UP0 USHF.R.U32.HI UR8, URZ, UR9, UR8 ;  /* 0x00000009ff088299 */ /* 0x000fe40008011608 */
[----:B------:R-:W-:Y:S02]  /*1540*/  UIADD3 UR9, UPT, UPT, -UR7, URZ, URZ ;  /* 0x000000ff07097290 */ /* 0x000fe4000fffe1ff */
[----:B------:R-:W-:Y:S02]  /*1550*/  @!UP0 USEL UR8, UR5, UR8, !UP1 ;  /* 0x0000000805088287 */ /* 0x000fe4000c800000 */
[----:B------:R-:W-:Y:S02]  /*1560*/  UIMAD UR9, UR13, UR9, UR4 ;  /* 0x000000090d0972a4 */ /* 0x000fe4000f8e0204 */
[----:B------:R-:W-:Y:S02]  /*1570*/  @!UP0 UIADD3 UR7, UPT, UPT, UR7, -UR8, URZ ;  /* 0x8000000807078290 */ /* 0x000fe4000fffe0ff */
[----:B------:R-:W-:-:S02]  /*1580*/  @!UP0 UIMAD UR6, UR9, UR6, UR8 ;  /* 0x00000006090682a4 */ /* 0x000fc4000f8e0208 */
[----:B------:R-:W-:Y:S02]  /*1590*/  @!UP0 UIMAD UR4, UR7, UR13, UR5 ;  /* 0x0000000d070482a4 */ /* 0x000fe4000f8e0205 */
[----:B------:R-:W-:Y:S02]  /*15a0*/  UIMAD UR12, UR21, UR11, UR12 ;  /* 0x0000000b150c72a4 */ /* 0x000fe4000f8e020c */
[----:B------:R-:W-:Y:S01]  /*15b0*/  UIMAD UR27, UR4, UR18, UR10 ;  /* 0x00000012041b72a4 */ /* 0x000fe2000f8e020a */
[----:B------:R-:W-:Y:S02]  /*15c0*/  @!UP0 UMOV UR5, UR6 ;  /* 0x0000000600058c82 */ /* 0x000fe40008000000 */
[----:B------:R-:W-:-:S12]  /*15d0*/  UIMAD UR12, UR5, UR21, UR12 ;  /* 0x00000015050c72a4 */ /* 0x000fd8000f8e020c */
.L_x_18:
[----:B------:R-:W-:-:S09]  /*15e0*/  UISETP.NE.AND UP0, UPT, UR23, 0x1, UPT ;  /* 0x000000011700788c */ /* 0x000fd2000bf05270 */
[----:B------:R-:W-:Y:S05]  /*15f0*/  BRA.U UP0, `(.L_x_19) ;  /* 0x0000000100407547 */ /* 0x000fea000b800000 */
[----:B------:R-:W2:Y:S01]  /*1600*/  LDCU.128 UR8, c[0x0][0xf10] ;  /* 0x0001e200ff0877ac */ /* 0x000ea20008000c00 */
[----:B------:R-:W3:Y:S01]  /*1610*/  LDCU UR13, c[0x0][0xf0c] ;  /* 0x0001e180ff0d77ac */ /* 0x000ee20008000800 */
[----:B------:R-:W4:Y:S01]  /*1620*/  LDCU UR14, c[0x0][0xf20] ;  /* 0x0001e400ff0e77ac */ /* 0x000f220008000800 */
[----:B--2---:R-:W-:Y:S02]  /*1630*/  UIMAD.WIDE.U32 UR4, UR12, UR8, URZ ;  /* 0x000000080c0472a5 */ /* 0x004fe4000f8e00ff */
[----:B------:R-:W-:Y:S02]  /*1640*/  UIMAD.WIDE.U32 UR6, UR27, UR11, URZ ;  /* 0x0000000b1b0672a5 */ /* 0x000fe4000f8e00ff */
[----:B---3--:R-:W-:Y:S02]  /*1650*/  UISETP.NE.AND UP0, UPT, UR13, 0x1, UPT ;  /* 0x000000010d00788c */ /* 0x008fe4000bf05270 */
[----:B------:R-:W-:-:S03]  /*1660*/  USHF.R.U32.HI UR5, URZ, UR9, UR5 ;  /* 0x00000009ff057299 */ /* 0x000fc60008011605 */
[----:B------:R-:W-:Y:S01]  /*1670*/  UMOV UR4, UR7 ;  /* 0x0000000700047c82 */ /* 0x000fe20008000000 */
[----:B------:R-:W-:Y:S02]  /*1680*/  USEL UR5, UR12, UR5, !UP0 ;  /* 0x000000050c057287 */ /* 0x000fe4000c000000 */
[----:B------:R-:W-:Y:S02]  /*1690*/  UISETP.NE.AND UP0, UPT, UR10, 0x1, UPT ;  /* 0x000000010a00788c */ /* 0x000fe4000bf05270 */
[----:B----4-:R-:W-:-:S04]  /*16a0*/  USHF.R.U32.HI UR4, URZ, UR14, UR4 ;  /* 0x0000000eff047299 */ /* 0x010fc80008011604 */
[----:B------:R-:W-:-:S04]  /*16b0*/  USEL UR4, UR27, UR4, !UP0 ;  /* 0x000000041b047287 */ /* 0x000fc8000c000000 */
[----:B------:R-:W-:Y:S02]  /*16c0*/  UIADD3 UR6, UPT, UPT, UR5, -UR4, URZ ;  /* 0x8000000405067290 */ /* 0x000fe4000fffe0ff */
[----:B------:R-:W-:Y:S02]  /*16d0*/  UIADD3 UR4, UPT, UPT, -UR5, UR4, URZ ;  /* 0x0000000405047290 */ /* 0x000fe4000fffe1ff */
[----:B------:R-:W-:Y:S02]  /*16e0*/  UIMAD UR27, UR6, UR10, UR27 ;  /* 0x0000000a061b72a4 */ /* 0x000fe4000f8e021b */
[----:B------:R-:W-:-:S12]  /*16f0*/  UIMAD UR12, UR4, UR13, UR12 ;  /* 0x0000000d040c72a4 */ /* 0x000fd8000f8e020c */
.L_x_19:
[----:B------:R-:W-:Y:S01]  /*1700*/  UISETP.NE.AND UP0, UPT, UR20, 0x2, UPT ;  /* 0x000000021400788c */ /* 0x000fe2000bf05270 */
[----:B------:R-:W-:Y:S09]  /*1710*/  BRA.U !UP6, `(.L_x_20) ;  /* 0x000000010e0c7547 */ /* 0x000ff2000b800000 */
[----:B------:R-:W-:Y:S01]  /*1720*/  UCGABAR_WAIT ;  /* 0x0000000000007dc7 */ /* 0x000fe20008000000 */
[----:B------:R-:W-:Y:S01]  /*1730*/  CCTL.IVALL ;  /* 0x00000000ff00798f */ /* 0x000fe20002000000 */
[----:B------:R-:W-:Y:S05]  /*1740*/  BRA `(.L_x_21) ;  /* 0x0000000000047947 */ /* 0x000fea0003800000 */
.L_x_20:
[----:B------:R-:W-:Y:S06]  /*1750*/  BAR.SYNC.DEFER_BLOCKING 0x0 ;  /* 0x0000000000007b1d */ /* 0x000fec0000010000 */
.L_x_21:
[----:B------:R-:W-:Y:S05]  /*1760*/  BRA.U UP0, `(.L_x_22) ;  /* 0x0000001500e47547 */ /* 0x000fea000b800000 */
[----:B------:R-:W2:Y:S01]  /*1770*/  LDCU UR6, c[0x0][0x38c] ;  /* 0x00007180ff0677ac */ /* 0x000ea20008000800 */
[----:B------:R-:W3:Y:S01]  /*1780*/  S2UR UR8, SR_CgaCtaId ;  /* 0x00000000000879c3 */ /* 0x000ee20000008800 */
[----:B------:R-:W-:Y:S01]  /*1790*/  PLOP3.LUT P2, PT, PT, PT, UP3, 0x80, 0x8 ;  /* 0x000000000008781c */ /* 0x000fe20003f4f038 */
[----:B------:R-:W-:Y:S01]  /*17a0*/  IMAD.MOV.U32 R12, RZ, RZ, 0x1 ;  /* 0x00000001ff0c7424 */ /* 0x000fe200078e00ff */
[----:B------:R-:W-:Y:S01]  /*17b0*/  UMOV UR7, 0x400 ;  /* 0x0000040000077882 */ /* 0x000fe20000000000 */
[----:B------:R-:W-:Y:S01]  /*17c0*/  UISETP.NE.AND UP1, UPT, UR20, URZ, UPT ;  /* 0x000000ff1400728c */ /* 0x000fe2000bf25270 */
[----:B------:R-:W-:Y:S01]  /*17d0*/  ISETP.EQ.OR P3, PT, R0, RZ, P4 ;  /* 0x000000ff0000720c */ /* 0x000fe20002762670 */
[----:B------:R-:W-:Y:S01]  /*17e0*/  USEL UR44, URZ, 0x1, UP5 ;  /* 0x00000001ff2c7887 */ /* 0x000fe2000a800000 */
[----:B------:R-:W-:Y:S02]  /*17f0*/  PLOP3.LUT P2, PT, P2, PT, PT, 0x8, 0x80 ;  /* 0x000000000080781c */ /* 0x000fe4000174e170 */
[----:B------:R-:W-:Y:S01]  /*1800*/  CS2R R10, SRZ ;  /* 0x00000000000a7805 */ /* 0x000fe2000001ff00 */
[----:B------:R-:W-:Y:S01]  /*1810*/  IMAD.MOV.U32 R9, RZ, RZ, RZ ;  /* 0x000000ffff097224 */ /* 0x000fe200078e00ff */
[----:B------:R-:W4:Y:S01]  /*1820*/  LDCU UR54, c[0x0][0x370] ;  /* 0x00006e00ff3677ac */ /* 0x000f220008000800 */
[----:B------:R-:W-:Y:S01]  /*1830*/  IMAD.MOV.U32 R8, RZ, RZ, 0x1 ;  /* 0x00000001ff087424 */ /* 0x000fe200078e00ff */
[----:B------:R-:W1:Y:S01]  /*1840*/  LDCU.64 UR42, c[0x0][0x348] ;  /* 0x00006900ff2a77ac */ /* 0x000e620008000a00 */
[----:B--2---:R-:W-:-:S02]  /*1850*/  UIADD3 UR5, UPT, UPT, UR6, 0x7f, URZ ;  /* 0x0000007f06057890 */ /* 0x004fc4000fffe0ff */
[----:B------:R-:W-:Y:S02]  /*1860*/  UIADD3 UR59, UPT, UPT, UR6, 0xfe, URZ ;  /* 0x000000fe063b7890 */ /* 0x000fe4000fffe0ff */
[----:B------:R-:W-:Y:S02]  /*1870*/  USHF.R.S32.HI UR4, URZ, 0x1f, UR5 ;  /* 0x0000001fff047899 */ /* 0x000fe40008011405 */
[----:B---3--:R-:W-:Y:S02]  /*1880*/  USHF.L.U32 UR58, UR8, 0x7, URZ ;  /* 0x00000007083a7899 */ /* 0x008fe400080006ff */
[----:B------:R-:W-:Y:S02]  /*1890*/  ULEA.HI UR4, UR4, UR5, URZ, 0x7 ;  /* 0x0000000504047291 */ /* 0x000fe4000f8f38ff */
[----:B------:R-:W-:Y:S02]  /*18a0*/  UIADD3 UR5, UPT, UPT, UR6, -0x1, URZ ;  /* 0xffffffff06057890 */ /* 0x000fe4000fffe0ff */
[----:B------:R-:W-:-:S02]  /*18b0*/  USHF.R.S32.HI UR56, URZ, 0x7, UR4 ;  /* 0x00000007ff387899 */ /* 0x000fc40008011404 */
[----:B------:R-:W-:Y:S02]  /*18c0*/  UISETP.GE.U32.AND UP2, UPT, UR5, -0xff, UPT ;  /* 0xffffff010500788c */ /* 0x000fe4000bf46070 */
[----:B------:R-:W-:Y:S02]  /*18d0*/  UISETP.LT.U32.AND UP0, UPT, UR56, 0x7, UPT ;  /* 0x000000073800788c */ /* 0x000fe4000bf01070 */
[----:B------:R-:W-:Y:S02]  /*18e0*/  ULEA UR7, UR8, UR7, 0x18 ;  /* 0x0000000708077291 */ /* 0x000fe4000f8ec0ff */
[----:B------:R-:W-:Y:S01]  /*18f0*/  USEL UR55, UR56, 0x7, UP0 ;  /* 0x0000000738377887 */ /* 0x000fe20008000000 */
[----:B------:R-:W2:Y:S03]  /*1900*/  LDCU UR53, c[0x0][0x374] ;  /* 0x00006e80ff3577ac */ /* 0x000ea60008000800 */
[----:B------:R-:W-:-:S02]  /*1910*/  UIADD3 UR37, UPT, UPT, UR55, -0x1, URZ ;  /* 0xffffffff37257890 */ /* 0x000fc4000fffe0ff */
[----:B------:R-:W-:Y:S02]  /*1920*/  @UP2 UIADD3 UR37, UPT, UPT, UR55, URZ, URZ ;  /* 0x000000ff37252290 */ /* 0x000fe4000fffe0ff */
[----:B------:R-:W-:Y:S02]  /*1930*/  ULOP3.LUT UR58, UR58, 0x80, URZ, 0xe2, !UPT ;  /* 0x000000803a3a7892 */ /* 0x000fe4000f8ee2ff */
[----:B------:R-:W-:Y:S02]  /*1940*/  USEL UR44, UR44, 0x2, UP1 ;  /* 0x000000022c2c7887 */ /* 0x000fe40008800000 */
[----:B------:R-:W-:Y:S02]  /*1950*/  UIADD3 UR50, UPT, UPT, UR7, 0x34000, UR29 ;  /* 0x0003400007327890 */ /* 0x000fe4000fffe01d */
[----:B------:R-:W-:Y:S02]  /*1960*/  UIADD3 UR57, UPT, UPT, UR56, -UR55, URZ ;  /* 0x8000003738397290 */ /* 0x000fe4000fffe0ff */
[----:B------:R-:W-:Y:S01]  /*1970*/  UIADD3 UR37, UPT, UPT, UR37, 0x1, URZ ;  /* 0x0000000125257890 */ /* 0x000fe2000fffe0ff */
[----:B-1--4-:R-:W-:-:S11]  /*1980*/  UMOV UR15, URZ ;  /* 0x000000ff000f7c82 */ /* 0x012fd60008000000 */
.L_x_46:
[----:B-1----:R-:W1:Y:S02]  /*1990*/  S2UR UR4, SR_CgaCtaId ;  /* 0x00000000000479c3 */ /* 0x002e640000008800 */
[----:B-1----:R-:W-:-:S09]  /*19a0*/  UISETP.NE.AND UP0, UPT, UR4, URZ, UPT ;  /* 0x000000ff0400728c */ /* 0x002fd2000bf05270 */
[----:B---3--:R-:W-:Y:S05]  /*19b0*/  BRA.U UP0, `(.L_x_23) ;  /* 0x0000000100287547 */ /* 0x008fea000b800000 */
[----:B------:R-:W-:Y:S02]  /*19c0*/  LEA R0, R9, UR7, 0x3 ;  /* 0x0000000709007c11 */ /* 0x000fe4000f8e18ff */
[----:B------:R-:W-:-:S04]  /*19d0*/  SHF.L.U32 R3, R8, 0x1f, RZ ;  /* 0x0000001f08037819 */ /* 0x000fc800000006ff */
[----:B------:R-:W1:Y:S02]  /*19e0*/  SYNCS.PHASECHK.TRANS64.TRYWAIT P0, [R0+URZ+0x100], R3 ;  /* 0x00010003000075a7 */ /* 0x000e6400080011ff */
[----:B-1----:R-:W-:Y:S05]  /*19f0*/  @!P0 BRA `(.L_x_24) ;  /* 0x0000011000748947 */ /* 0x002fea0003800000 */
.L_x_197:
[----:B------:R3:W-:Y:S01]  /*1a00*/  SYNCS.ARRIVE.TRANS64.A1T0 RZ, [R0+URZ+0xf0], RZ ;  /* 0x0000f0ff00ff79a7 */ /* 0x0007e200081000ff */
[----:B------:R-:W-:-:S05]  /*1a10*/  VIADD R9, R9, 0x1 ;  /* 0x0000000109097836 */ /* 0x000fca0000000000 */
[----:B------:R-:W-:-:S04]  /*1a20*/  ISETP.NE.AND P0, PT, R9, 0x2, PT ;  /* 0x000000020900780c */ /* 0x000fc80003f05270 */
[----:B-1----:R-:W-:Y:S02]  /*1a30*/  SEL R3, RZ, 0x1, P0 ;  /* 0x00000001ff037807 */ /* 0x002fe40000000000 */
[----:B------:R-:W-:Y:S02]  /*1a40*/  SEL R9, R9, RZ, P0 ;  /* 0x000000ff09097207 */ /* 0x000fe40000000000 */
[----:B------:R-:W-:Y:S02]  /*1a50*/  LOP3.LUT R8, R8, R3, RZ, 0x3c, !PT ;  /* 0x0000000308087212 */ /* 0x000fe400078e3cff */
.L_x_23:
[----:B------:R-:W-:Y:S01]  /*1a60*/  ULEA UR4, UR15, UR7, 0x3 ;  /* 0x000000070f047291 */ /* 0x000fe2000f8e18ff */
[----:B---3--:R-:W-:Y:S01]  /*1a70*/  SHF.L.U32 R0, R12, 0x1f, RZ ;  /* 0x0000001f0c007819 */ /* 0x008fe200000006ff */
[----:B------:R-:W-:Y:S02]  /*1a80*/  UISETP.GE.U32.AND UP0, UPT, UR59, 0xff, UPT ;  /* 0x000000ff3b00788c */ /* 0x000fe4000bf06070 */
[----:B------:R-:W-:Y:S02]  /*1a90*/  USHF.L.U32 UR19, UR27, 0x1, URZ ;  /* 0x000000011b137899 */ /* 0x000fe400080006ff */
[----:B------:R-:W-:Y:S02]  /*1aa0*/  USHF.L.U32 UR35, UR12, 0x7, URZ ;  /* 0x000000070c237899 */ /* 0x000fe400080006ff */
[----:B------:R-:W-:Y:S01]  /*1ab0*/  ULEA UR27, UR27, UR58, 0x8 ;  /* 0x0000003a1b1b7291 */ /* 0x000fe2000f8e40ff */
[----:B------:R1:W3:Y:S01]  /*1ac0*/  SYNCS.PHASECHK.TRANS64.TRYWAIT P1, [UR4+0x38], R0 ;  /* 0x00003800ff0075a7 */ /* 0x0002e20008021104 */
[----:B------:R-:W-:Y:S01]  /*1ad0*/  UMOV UR14, URZ ;  /* 0x000000ff000e7c82 */ /* 0x000fe20008000000 */
[----:B------:R-:W-:Y:S09]  /*1ae0*/  BRA.U !UP0, `(.L_x_25) ;  /* 0x0000000508187547 */ /* 0x000ff2000b800000 */
[----:B------:R-:W-:Y:S01]  /*1af0*/  UMOV UR6, URZ ;  /* 0x000000ff00067c82 */ /* 0x000fe20008000000 */
[----:B------:R-:W-:-:S05]  /*1b00*/  UMOV UR4, UR15 ;  /* 0x0000000f00047c82 */ /* 0x000fca0008000000 */
.L_x_33:
[----:B------:R-:W-:Y:S01]  /*1b10*/  ULEA UR33, UR4, UR7, 0x3 ;  /* 0x0000000704217291 */ /* 0x000fe2000f8e18ff */
[----:B---3--:R-:W-:Y:S01]  /*1b20*/  @!P4 MOV R2, 0x6c00 ;  /* 0x00006c000002c802 */ /* 0x008fe20000000f00 */
[----:B--23--:R-:W-:Y:S10]  /*1b30*/  @P1 BRA `(.L_x_26) ;  /* 0x00000000000c1947 */ /* 0x00cff40003800000 */
[----:B------:R-:W-:-:S04]  /*1b40*/  SHF.L.U32 R3, R12, 0x1f, RZ ;  /* 0x0000001f0c037819 */ /* 0x000fc800000006ff */
[----:B------:R-:W3:Y:S02]  /*1b50*/  SYNCS.PHASECHK.TRANS64.TRYWAIT P0, [UR33+0x38], R3 ;  /* 0x00003803ff0075a7 */ /* 0x000ee40008001121 */
[----:B---3--:R-:W-:Y:S05]  /*1b60*/  @!P0 BRA `(.L_x_27) ;  /* 0x00000110002c8947 */ /* 0x008fea0003800000 */
.L_x_26:
[----:B------:R3:W-:Y:S01]  /*1b70*/  @!P4 SYNCS.ARRIVE.TRANS64 RZ, [UR33], R2 ;  /* 0x00000002ffffc9a7 */ /* 0x0007e20008000021 */
[----:B------:R-:W-:-:S04]  /*1b80*/  ULOP3.LUT UR5, UR44, 0x2, URZ, 0xfc, !UPT ;  /* 0x000000022c057892 */ /* 0x000fc8000f8efcff */
[----:B------:R-:W-:-:S09]  /*1b90*/  UISETP.NE.AND UP0, UPT, UR5, 0x2, UPT ;  /* 0x000000020500788c */ /* 0x000fd2000bf05270 */
[----:B------:R-:W-:Y:S05]  /*1ba0*/  BRA.U UP0, `(.L_x_28) ;  /* 0x0000000100047547 */ /* 0x000fea000b800000 */
[----:B--2---:R-:W-:Y:S05]  /*1bb0*/  BPT.TRAP 0x1 ;  /* 0x000000040000795c */ /* 0x004fea0000300000 */
.L_x_28:
[----:B------:R-:W-:Y:S04]  /*1bc0*/  BSSY.RECONVERGENT B0, `(.L_x_29) ;  /* 0x0000003000007945 */ /* 0x000fe80003800200 */
[----:B------:R-:W-:Y:S05]  /*1bd0*/  @P3 BRA `(.L_x_30) ;  /* 0x0000000000043947 */ /* 0x000fea0003800000 */
[----:B--2---:R-:W-:Y:S05]  /*1be0*/  BPT.TRAP 0x1 ;  /* 0x000000040000795c */ /* 0x004fea0000300000 */
.L_x_30:
[----:B--2---:R-:W-:Y:S05]  /*1bf0*/  BSYNC.RECONVERGENT B0 ;  /* 0x0000000000007941 */ /* 0x004fea0003800200 */
.L_x_29:
[----:B------:R-:W-:Y:S01]  /*1c00*/  UIADD3 UR5, UPT, UPT, UR4, 0x1, URZ ;  /* 0x0000000104057890 */ /* 0x000fe2000fffe0ff */
[----:B------:R-:W-:Y:S01]  /*1c10*/  BSSY.RECONVERGENT B0, `(.L_x_31) ;  /* 0x000002e000007945 */ /* 0x000fe20003800200 */
[----:B------:R-:W-:Y:S02]  /*1c20*/  ELECT P0, URZ, PT ;  /* 0x0000000000ff782f */ /* 0x000fe40003800000 */
[----:B------:R-:W-:-:S04]  /*1c30*/  UISETP.NE.AND UP0, UPT, UR5, 0x7, UPT ;  /* 0x000000070500788c */ /* 0x000fc8000bf05270 */
[----:B------:R-:W-:Y:S02]  /*1c40*/  USEL UR8, URZ, 0x1, UP0 ;  /* 0x00000001ff087887 */ /* 0x000fe40008000000 */
[----:B------:R-:W-:-:S04]  /*1c50*/  USEL UR15, UR5, URZ, UP0 ;  /* 0x000000ff050f7287 */ /* 0x000fc80008000000 */
[----:B------:R-:W-:Y:S01]  /*1c60*/  ULEA UR5, UR15, UR7, 0x3 ;  /* 0x000000070f057291 */ /* 0x000fe2000f8e18ff */
[----:B------:R-:W-:-:S04]  /*1c70*/  LOP3.LUT R12, R12, UR8, RZ, 0x3c, !PT ;  /* 0x000000080c0c7c12 */ /* 0x000fc8000f8e3cff */
[----:B-1----:R-:W-:-:S04]  /*1c80*/  SHF.L.U32 R0, R12, 0x1f, RZ ;  /* 0x0000001f0c007819 */ /* 0x002fc800000006ff */
[----:B------:R1:W2:Y:S01]  /*1c90*/  SYNCS.PHASECHK.TRANS64.TRYWAIT P1, [UR5+0x38], R0 ;  /* 0x00003800ff0075a7 */ /* 0x0002a20008021105 */
[----:B------:R-:W-:Y:S05]  /*1ca0*/  @!P0 BRA `(.L_x_32) ;  /* 0x0000000000908947 */ /* 0x000fea0003800000 */
[----:B------:R-:W-:Y:S02]  /*1cb0*/  ULEA UR32, UR4, UR7, 0xd ;  /* 0x0000000704207291 */ /* 0x000fe4000f8e68ff */
[----:B------:R-:W-:Y:S02]  /*1cc0*/  UIADD3 UR40, UP3, UPT, UR42, 0x80, URZ ;  /* 0x000000802a287890 */ /* 0x000fe4000ff7e0ff */
[----:B------:R-:W-:Y:S02]  /*1cd0*/  ULEA UR24, UR4, UR46, 0xe ;  /* 0x0000002e04187291 */ /* 0x000fe4000f8e70ff */
[----:B------:R-:W-:Y:S02]  /*1ce0*/  UIADD3 UR38, UP2, UPT, UR42, 0x180, URZ ;  /* 0x000001802a267890 */ /* 0x000fe4000ff5e0ff */
[----:B------:R-:W-:Y:S02]  /*1cf0*/  ULEA UR8, UR4, UR7, 0xa ;  /* 0x0000000704087291 */ /* 0x000fe4000f8e50ff */
[----:B------:R-:W-:-:S02]  /*1d00*/  UIADD3 UR30, UP1, UPT, UR42, 0x280, URZ ;  /* 0x000002802a1e7890 */ /* 0x000fc4000ff3e0ff */
[----:B------:R-:W-:Y:S02]  /*1d10*/  ULEA UR16, UR4, UR29, 0xb ;  /* 0x0000001d04107291 */ /* 0x000fe4000f8e58ff */
[----:B------:R-:W-:Y:S02]  /*1d20*/  UIADD3 UR22, UP0, UPT, UR42, 0x380, URZ ;  /* 0x000003802a167890 */ /* 0x000fe4000ff1e0ff */
[----:B------:R-:W-:Y:S02]  /*1d30*/  USHF.L.U32 UR11, UR6, 0x1, URZ ;  /* 0x00000001060b7899 */ /* 0x000fe400080006ff */
[----:B------:R-:W-:Y:S02]  /*1d40*/  USHF.L.U32 UR34, UR6, 0x7, URZ ;  /* 0x0000000706227899 */ /* 0x000fe400080006ff */
[----:B------:R-:W-:Y:S02]  /*1d50*/  UIADD3.X UR41, UPT, UPT, URZ, UR43, URZ, UP3, !UPT ;  /* 0x0000002bff297290 */ /* 0x000fe40009ffe4ff */
[----:B------:R-:W-:-:S02]  /*1d60*/  UIADD3 UR32, UPT, UPT, UR32, 0x8400, URZ ;  /* 0x0000840020207890 */ /* 0x000fc4000fffe0ff */
[----:B------:R-:W-:Y:S02]  /*1d70*/  UIADD3.X UR39, UPT, UPT, URZ, UR43, URZ, UP2, !UPT ;  /* 0x0000002bff277290 */ /* 0x000fe400097fe4ff */
[----:B------:R-:W-:Y:S02]  /*1d80*/  UIADD3 UR24, UPT, UPT, UR7, 0x16400, UR24 ;  /* 0x0001640007187890 */ /* 0x000fe4000fffe018 */
[----:B------:R-:W-:Y:S02]  /*1d90*/  UIADD3.X UR31, UPT, UPT, URZ, UR43, URZ, UP1, !UPT ;  /* 0x0000002bff1f7290 */ /* 0x000fe40008ffe4ff */
[----:B------:R-:W-:Y:S02]  /*1da0*/  UIADD3 UR8, UPT, UPT, UR8, 0x32400, URZ ;  /* 0x0003240008087890 */ /* 0x000fe4000fffe0ff */
[----:B------:R-:W-:Y:S02]  /*1db0*/  UIADD3.X UR23, UPT, UPT, URZ, UR43, URZ, UP0, !UPT ;  /* 0x0000002bff177290 */ /* 0x000fe400087fe4ff */
[----:B------:R-:W-:-:S02]  /*1dc0*/  ULEA.HI UR20, UR29, UR11, URZ, 0x16 ;  /* 0x0000000b1d147291 */ /* 0x000fc4000f8fb0ff */
[----:B------:R-:W-:Y:S01]  /*1dd0*/  UIADD3 UR16, UPT, UPT, UR7, 0x34000, UR16 ;  /* 0x0003400007107890 */ /* 0x000fe2000fffe010 */
[----:B------:R-:W-:Y:S01]  /*1de0*/  UMOV UR48, 0x0 ;  /* 0x0000000000307882 */ /* 0x000fe20000000000 */
[----:B------:R-:W-:Y:S01]  /*1df0*/  UMOV UR49, 0x10000000 ;  /* 0x1000000000317882 */ /* 0x000fe20000000000 */
[----:B------:R-:W-:Y:S01]  /*1e00*/  UMOV UR5, 0x30000 ;  /* 0x0003000000057882 */ /* 0x000fe20000000000 */
[----:B------:R-:W-:Y:S01]  /*1e10*/  UMOV UR25, UR33 ;  /* 0x0000002100197c82 */ /* 0x000fe20008000000 */
[----:B------:R-:W-:Y:S01]  /*1e20*/  UMOV UR28, UR36 ;  /* 0x00000024001c7c82 */ /* 0x000fe20008000000 */
[----:B------:R-:W-:Y:S01]  /*1e30*/  UMOV UR10, URZ ;  /* 0x000000ff000a7c82 */ /* 0x000fe20008000000 */
[----:B------:R-:W-:Y:S01]  /*1e40*/  UMOV UR26, UR34 ;  /* 0x00000022001a7c82 */ /* 0x000fe20008000000 */
[----:B------:R-:W-:Y:S01]  /*1e50*/  UMOV UR9, UR33 ;  /* 0x0000002100097c82 */ /* 0x000fe20008000000 */
[----:B------:R-:W-:Y:S01]  /*1e60*/  UMOV UR13, UR36 ;  /* 0x00000024000d7c82 */ /* 0x000fe20008000000 */
[----:B------:R4:W-:Y:S01]  /*1e70*/  UTMALDG.3D [UR32], [UR40], desc[UR48] ;  /* 0x00003020280075b4 */ /* 0x0009e20008011000 */
[----:B------:R-:W-:Y:S01]  /*1e80*/  UMOV UR17, UR33 ;  /* 0x0000002100117c82 */ /* 0x000fe20008000000 */
[----:B------:R-:W-:Y:S01]  /*1e90*/  UMOV UR21, UR36 ;  /* 0x0000002400157c82 */ /* 0x000fe20008000000 */
[----:B------:R-:W-:Y:S01]  /*1ea0*/  UMOV UR18, UR10 ;  /* 0x0000000a00127c82 */ /* 0x000fe20008000000 */
[----:B------:R4:W-:Y:S01]  /*1eb0*/  UTMALDG.3D.MULTICAST [UR24], [UR38], UR5, desc[UR48] ;  /* 0x00003018260073b4 */ /* 0x0009e20008011805 */
[----:B------:R4:W-:Y:S01]  /*1ec0*/  UTMALDG.4D [UR8], [UR30], desc[UR48] ;  /* 0x000030081e0075b4 */ /* 0x0009e20008019000 */
[----:B------:R4:W-:Y:S02]  /*1ed0*/  UTMALDG.4D.MULTICAST [UR16], [UR22], UR5, desc[UR48] ;  /* 0x00003010160073b4 */ /* 0x0009e40008019805 */
[----:B----4-:R-:W-:Y:S01]  /*1ee0*/  NOP ;  /* 0x0000000000007918 */ /* 0x010fe20000000000 */
.L_x_32:
[----:B------:R-:W-:Y:S05]  /*1ef0*/  BSYNC.RECONVERGENT B0 ;  /* 0x0000000000007941 */ /* 0x000fea0003800200 */
.L_x_31:
[----:B------:R-:W-:Y:S01]  /*1f00*/  UIADD3 UR6, UPT, UPT, UR6, 0x1, URZ ;  /* 0x0000000106067890 */ /* 0x000fe2000fffe0ff */
[----:B------:R-:W-:Y:S01]  /*1f10*/  UMOV UR4, UR15 ;  /* 0x0000000f00047c82 */ /* 0x000fe20008000000 */
[----:B------:R-:W-:Y:S02]  /*1f20*/  UMOV UR14, UR37 ;  /* 0x00000025000e7c82 */ /* 0x000fe40008000000 */
[----:B------:R-:W-:-:S09]  /*1f30*/  UISETP.NE.AND UP0, UPT, UR6, UR37, UPT ;  /* 0x000000250600728c */ /* 0x000fd2000bf05270 */
[----:B------:R-:W-:Y:S05]  /*1f40*/  BRA.U UP0, `(.L_x_33) ;  /* 0xfffffff900f07547 */ /* 0x000fea000b83ffff */
.L_x_25:
[----:B------:R-:W-:Y:S01]  /*1f50*/  ULEA UR4, UR15, UR7, 0x3 ;  /* 0x000000070f047291 */ /* 0x000fe2000f8e18ff */
[----:B-1----:R-:W-:Y:S01]  /*1f60*/  SHF.L.U32 R0, R12, 0x1f, RZ ;  /* 0x0000001f0c007819 */ /* 0x002fe200000006ff */
[----:B------:R-:W-:Y:S01]  /*1f70*/  @!P2 SYNCS.ARRIVE.TRANS64.A1T0 RZ, [UR7+0xb8], RZ ;  /* 0x0000b8ffffffa9a7 */ /* 0x000fe20008100007 */
[----:B------:R-:W-:-:S06]  /*1f80*/  UISETP.GT.AND UP0, UPT, UR56, UR55, UPT ;  /* 0x000000373800728c */ /* 0x000fcc000bf04270 */
[----:B--23--:R1:W2:Y:S03]  /*1f90*/  SYNCS.PHASECHK.TRANS64.TRYWAIT P1, [UR4+0x38], R0 ;  /* 0x00003800ff0075a7 */ /* 0x00c2a60008021104 */
[----:B------:R-:W-:Y:S05]  /*1fa0*/  BRA.U !UP0, `(.L_x_34) ;  /* 0x0000000508107547 */ /* 0x000fea000b800000 */
[----:B------:R-:W-:Y:S01]  /*1fb0*/  UIADD3 UR47, UPT, UPT, UR57, UR14, URZ ;  /* 0x0000000e392f7290 */ /* 0x000fe2000fffe0ff */
[----:B------:R-:W-:-:S11]  /*1fc0*/  UMOV UR5, UR15 ;  /* 0x0000000f00057c82 */ /* 0x000fd60008000000 */
.L_x_42:
[----:B------:R-:W-:Y:S01]  /*1fd0*/  ULEA UR33, UR5, UR7, 0x3 ;  /* 0x0000000705217291 */ /* 0x000fe2000f8e18ff */
[----:B--2---:R-:W-:Y:S01]  /*1fe0*/  @!P4 MOV R2, 0x6c00 ;  /* 0x00006c000002c802 */ /* 0x004fe20000000f00 */
[----:B--23--:R-:W-:Y:S10]  /*1ff0*/  @P1 BRA `(.L_x_35) ;  /* 0x00000000000c1947 */ /* 0x00cff40003800000 */
[----:B------:R-:W-:-:S04]  /*2000*/  SHF.L.U32 R3, R12, 0x1f, RZ ;  /* 0x0000001f0c037819 */ /* 0x000fc800000006ff */
[----:B------:R-:W2:Y:S02]  /*2010*/  SYNCS.PHASECHK.TRANS64.TRYWAIT P0, [UR33+0x38], R3 ;  /* 0x00003803ff0075a7 */ /* 0x000ea40008001121 */
[----:B--2---:R-:W-:Y:S05]  /*2020*/  @!P0 BRA `(.L_x_36) ;  /* 0x0000010c00148947 */ /* 0x004fea0003800000 */
.L_x_35:
[----:B------:R2:W-:Y:S01]  /*2030*/  @!P4 SYNCS.ARRIVE.TRANS64 RZ, [UR33], R2 ;  /* 0x00000002ffffc9a7 */ /* 0x0005e20008000021 */
[----:B------:R-:W-:-:S04]  /*2040*/  ULOP3.LUT UR4, UR44, 0x2, URZ, 0xfc, !UPT ;  /* 0x000000022c047892 */ /* 0x000fc8000f8efcff */
[----:B------:R-:W-:-:S09]  /*2050*/  UISETP.NE.AND UP0, UPT, UR4, 0x2, UPT ;  /* 0x000000020400788c */ /* 0x000fd2000bf05270 */
[----:B------:R-:W-:Y:S05]  /*2060*/  BRA.U UP0, `(.L_x_37) ;  /* 0x0000000100047547 */ /* 0x000fea000b800000 */
[----:B------:R-:W-:Y:S05]  /*2070*/  BPT.TRAP 0x1 ;  /* 0x000000040000795c */ /* 0x000fea0000300000 */
.L_x_37:
[----:B------:R-:W-:Y:S04]  /*2080*/  BSSY.RECONVERGENT B0, `(.L_x_38) ;  /* 0x0000003000007945 */ /* 0x000fe80003800200 */
[----:B------:R-:W-:Y:S05]  /*2090*/  @P3 BRA `(.L_x_39) ;  /* 0x0000000000043947 */ /* 0x000fea0003800000 */
[----:B------:R-:W-:Y:S05]  /*20a0*/  BPT.TRAP 0x1 ;  /* 0x000000040000795c */ /* 0x000fea0000300000 */
.L_x_39:
[----:B------:R-:W-:Y:S05]  /*20b0*/  BSYNC.RECONVERGENT B0 ;  /* 0x0000000000007941 */ /* 0x000fea0003800200 */
.L_x_38:
        /* <DEDUP_REMOVED lines=9> */
[----:B------:R1:W3:Y:S01]  /*2150*/  SYNCS.PHASECHK.TRANS64.TRYWAIT P1, [UR4+0x38], R0 ;  /* 0x00003800ff0075a7 */ /* 0x0002e20008021104 */
[----:B------:R-:W-:Y:S05]  /*2160*/  @!P0 BRA `(.L_x_41) ;  /* 0x00000000008c8947 */ /* 0x000fea0003800000 */
[----:B------:R-:W-:Y:S02]  /*2170*/  ULEA UR32, UR5, UR7, 0xd ;  /* 0x0000000705207291 */ /* 0x000fe4000f8e68ff */
[----:B------:R-:W-:Y:S02]  /*2180*/  UIADD3 UR30, UP3, UPT, UR42, 0x80, URZ ;  /* 0x000000802a1e7890 */ /* 0x000fe4000ff7e0ff */
[----:B------:R-:W-:Y:S02]  /*2190*/  ULEA UR24, UR5, UR46, 0xe ;  /* 0x0000002e05187291 */ /* 0x000fe4000f8e70ff */
[----:B------:R-:W-:Y:S02]  /*21a0*/  UIADD3 UR22, UP2, UPT, UR42, 0x180, URZ ;  /* 0x000001802a167890 */ /* 0x000fe4000ff5e0ff */
[----:B------:R-:W-:Y:S02]  /*21b0*/  ULEA UR8, UR5, UR7, 0xa ;  /* 0x0000000705087291 */ /* 0x000fe4000f8e50ff */
[----:B------:R-:W-:-:S02]  /*21c0*/  UIADD3 UR38, UP1, UPT, UR42, 0x280, URZ ;  /* 0x000002802a267890 */ /* 0x000fc4000ff3e0ff */
[----:B------:R-:W-:Y:S02]  /*21d0*/  UIADD3 UR40, UP0, UPT, UR42, 0x380, URZ ;  /* 0x000003802a287890 */ /* 0x000fe4000ff1e0ff */
[----:B------:R-:W-:Y:S02]  /*21e0*/  USHF.L.U32 UR11, UR14, 0x1, URZ ;  /* 0x000000010e0b7899 */ /* 0x000fe400080006ff */
[----:B------:R-:W-:Y:S02]  /*21f0*/  USHF.L.U32 UR34, UR14, 0x7, URZ ;  /* 0x000000070e227899 */ /* 0x000fe400080006ff */
[----:B------:R-:W-:Y:S02]  /*2200*/  UIADD3.X UR31, UPT, UPT, URZ, UR43, URZ, UP3, !UPT ;  /* 0x0000002bff1f7290 */ /* 0x000fe40009ffe4ff */
[----:B------:R-:W-:Y:S02]  /*2210*/  UIADD3 UR32, UPT, UPT, UR32, 0x8400, URZ ;  /* 0x0000840020207890 */ /* 0x000fe4000fffe0ff */
[----:B------:R-:W-:-:S02]  /*2220*/  UIADD3.X UR23, UPT, UPT, URZ, UR43, URZ, UP2, !UPT ;  /* 0x0000002bff177290 */ /* 0x000fc400097fe4ff */
[----:B------:R-:W-:Y:S02]  /*2230*/  UIADD3 UR24, UPT, UPT, UR7, 0x16400, UR24 ;  /* 0x0001640007187890 */ /* 0x000fe4000fffe018 */
[----:B------:R-:W-:Y:S02]  /*2240*/  UIADD3.X UR39, UPT, UPT, URZ, UR43, URZ, UP1, !UPT ;  /* 0x0000002bff277290 */ /* 0x000fe40008ffe4ff */
[----:B------:R-:W-:Y:S02]  /*2250*/  UIADD3 UR8, UPT, UPT, UR8, 0x32400, URZ ;  /* 0x0003240008087890 */ /* 0x000fe4000fffe0ff */
[----:B------:R-:W-:Y:S02]  /*2260*/  ULEA UR16, UR5, UR50, 0xb ;  /* 0x0000003205107291 */ /* 0x000fe4000f8e58ff */
[----:B------:R-:W-:Y:S02]  /*2270*/  ULEA.HI UR20, UR29, UR11, URZ, 0x16 ;  /* 0x0000000b1d147291 */ /* 0x000fe4000f8fb0ff */
[----:B------:R-:W-:Y:S01]  /*2280*/  UIADD3.X UR41, UPT, UPT, URZ, UR43, URZ, UP0, !UPT ;  /* 0x0000002bff297290 */ /* 0x000fe200087fe4ff */
        /* <DEDUP_REMOVED lines=17> */
.L_x_41:
[----:B------:R-:W-:Y:S05]  /*23a0*/  BSYNC.RECONVERGENT B0 ;  /* 0x0000000000007941 */ /* 0x000fea0003800200 */
.L_x_40:
[----:B------:R-:W-:Y:S01]  /*23b0*/  UIADD3 UR14, UPT, UPT, UR14, 0x1, URZ ;  /* 0x000000010e0e7890 */ /* 0x000fe2000fffe0ff */
[----:B------:R-:W-:-:S03]  /*23c0*/  UMOV UR5, UR15 ;  /* 0x0000000f00057c82 */ /* 0x000fc60008000000 */
[----:B------:R-:W-:-:S09]  /*23d0*/  UISETP.NE.AND UP0, UPT, UR14, UR47, UPT ;  /* 0x0000002f0e00728c */ /* 0x000fd2000bf05270 */
[----:B------:R-:W-:Y:S05]  /*23e0*/  BRA.U UP0, `(.L_x_42) ;  /* 0xfffffff900f87547 */ /* 0x000fea000b83ffff */
.L_x_34:
[C---:B------:R-:W-:Y:S01]  /*23f0*/  LEA R3, R11.reuse, UR7, 0x3 ;  /* 0x000000070b037c11 */ /* 0x040fe2000f8e18ff */
[----:B------:R-:W-:Y:S01]  /*2400*/  NOP ;  /* 0x0000000000007918 */ /* 0x000fe20000000000 */
[----:B-1----:R-:W-:Y:S02]  /*2410*/  SHF.L.U32 R0, R10, 0x1f, RZ ;  /* 0x0000001f0a007819 */ /* 0x002fe400000006ff */
[----:B------:R-:W-:Y:S02]  /*2420*/  LEA R5, R11, UR7, 0x4 ;  /* 0x000000070b057c11 */ /* 0x000fe4000f8e20ff */
[----:B------:R-:W1:Y:S02]  /*2430*/  SYNCS.PHASECHK.TRANS64.TRYWAIT P0, [R3+URZ+0xc0], R0 ;  /* 0x0000c000030075a7 */ /* 0x000e6400080011ff */
[----:B-1----:R-:W-:Y:S05]  /*2440*/  @!P0 BRA `(.L_x_43) ;  /* 0x0000010800248947 */ /* 0x002fea0003800000 */
.L_x_200:
[----:B------:R-:W4:Y:S01]  /*2450*/  LDS.128 R4, [R5+0x120] ;  /* 0x0001200005047984 */ /* 0x000f220000000c00 */
[----:B------:R-:W-:Y:S01]  /*2460*/  UISETP.GE.AND UP0, UPT, UR45, 0x1, UPT ;  /* 0x000000012d00788c */ /* 0x000fe2000bf06270 */
[----:B------:R-:W-:Y:S01]  /*2470*/  @!PT LDS RZ, [RZ] ;  /* 0x00000000fffff984 */ /* 0x000fe20000000800 */
[----:B------:R-:W-:Y:S01]  /*2480*/  @!PT LDS RZ, [RZ] ;  /* 0x00000000fffff984 */ /* 0x000fe20000000800 */
[----:B------:R-:W-:Y:S01]  /*2490*/  @!PT LDS RZ, [RZ] ;  /* 0x00000000fffff984 */ /* 0x000fe20000000800 */
[----:B------:R-:W-:Y:S01]  /*24a0*/  @!PT LDS RZ, [RZ] ;  /* 0x00000000fffff984 */ /* 0x000fe20000000800 */
[----:B------:R1:W-:Y:S06]  /*24b0*/  MEMBAR.ALL.CTA ;  /* 0x0000000000007992 */ /* 0x0003ec0000008000 */
[----:B-1----:R-:W1:Y:S01]  /*24c0*/  FENCE.VIEW.ASYNC.S ;  /* 0x00000000000073c6 */ /* 0x002e620000000000 */
[----:B----4-:R-:W-:-:S13]  /*24d0*/  LOP3.LUT P0, RZ, R6, 0x1, RZ, 0xc0, !PT ;  /* 0x0000000106ff7812 */ /* 0x010fda000780c0ff */
[----:B-1----:R-:W-:Y:S01]  /*24e0*/  VOTEU.ANY UP1, P0 ;  /* 0x0000000000ff7886 */ /* 0x002fe20000020100 */
[----:B------:R-:W-:-:S13]  /*24f0*/  PLOP3.LUT P0, PT, PT, PT, UP1, 0x80, 0x8 ;  /* 0x000000000008781c */ /* 0x000fda0003f0f018 */
[----:B------:R-:W-:Y:S02]  /*2500*/  @P0 LOP3.LUT R0, R5, 0xffff, RZ, 0xc0, !PT ;  /* 0x0000ffff05000812 */ /* 0x000fe400078ec0ff */
[----:B--2---:R-:W-:Y:S02]  /*2510*/  @P0 MOV R2, R4 ;  /* 0x0000000400020202 */ /* 0x004fe40000000f00 */
[----:B------:R-:W-:Y:S01]  /*2520*/  @P0 R2UR UR5, R0 ;  /* 0x00000000000502ca */ /* 0x000fe200000e0000 */
[----:B------:R-:W-:Y:S01]  /*2530*/  VIADD R0, R3, 0xd0 ;  /* 0x000000d003007836 */ /* 0x000fe20000000000 */
[----:B------:R-:W-:Y:S02]  /*2540*/  @P0 SHF.R.U32.HI R4, RZ, 0x10, R5 ;  /* 0x00000010ff040819 */ /* 0x000fe40000011605 */
[----:B------:R-:W-:Y:S02]  /*2550*/  @P0 R2UR UR6, R2 ;  /* 0x00000000020602ca */ /* 0x000fe400000e0000 */
[----:B------:R-:W-:-:S02]  /*2560*/  PRMT R0, RZ, 0x654, R0 ;  /* 0x00000654ff007816 */ /* 0x000fc40000000000 */
[----:B------:R-:W-:Y:S02]  /*2570*/  @P0 R2UR UR4, R4 ;  /* 0x00000000040402ca */ /* 0x000fe400000e0000 */
[----:B------:R1:W-:Y:S03]  /*2580*/  SYNCS.ARRIVE.TRANS64.RED.A1T0 RZ, [R0+URZ], RZ ;  /* 0x000000ff00ff79a7 */ /* 0x0003e600081004ff */
[----:B------:R-:W-:-:S04]  /*2590*/  @UP1 UMOV UR51, UR5 ;  /* 0x0000000500331c82 */ /* 0x000fc80008000000 */
[----:B------:R-:W-:-:S04]  /*25a0*/  @UP1 UMOV UR52, UR6 ;  /* 0x0000000600341c82 */ /* 0x000fc80008000000 */
[----:B------:R-:W-:Y:S01]  /*25b0*/  @UP1 UMOV UR36, UR4 ;  /* 0x0000000400241c82 */ /* 0x000fe20008000000 */
[----:B------:R-:W-:Y:S05]  /*25c0*/  BRA.U !UP0, `(.L_x_44) ;  /* 0x0000000108d47547 */ /* 0x000fea000b800000 */
[----:B------:R-:W2:Y:S01]  /*25d0*/  LDCU.128 UR16, c[0x0][0xf10] ;  /* 0x0001e200ff1077ac */ /* 0x000ea20008000c00 */
[----:B------:R-:W4:Y:S01]  /*25e0*/  LDCU UR22, c[0x0][0xf20] ;  /* 0x0001e400ff1677ac */ /* 0x000f220008000800 */
[----:B------:R-:W3:Y:S01]  /*25f0*/  LDCU UR14, c[0x0][0xf0c] ;  /* 0x0001e180ff0e77ac */ /* 0x000ee20008000800 */
[----:B------:R-:W1:Y:S01]  /*2600*/  LDCU.64 UR8, c[0x0][0xf28] ;  /* 0x0001e500ff0877ac */ /* 0x000e620008000a00 */
[----:B------:R-:W-:Y:S02]  /*2610*/  UISETP.NE.AND UP3, UPT, UR45, 0x1, UPT ;  /* 0x000000012d00788c */ /* 0x000fe4000bf65270 */
[----:B--2---:R-:W-:Y:S02]  /*2620*/  UIMAD.WIDE.U32 UR10, UR53, UR19, URZ ;  /* 0x00000013350a72a5 */ /* 0x004fe4000f8e00ff */
[----:B------:R-:W-:Y:S02]  /*2630*/  UIMAD.WIDE.U32 UR4, UR54, UR16, URZ ;  /* 0x00000010360472a5 */ /* 0x000fe4000f8e00ff */
[----:B------:R-:W-:-:S02]  /*2640*/  UISETP.NE.AND UP0, UPT, UR18, 0x1, UPT ;  /* 0x000000011200788c */ /* 0x000fc4000bf05270 */
[----:B------:R-:W-:Y:S01]  /*2650*/  UIMAD.WIDE.U32 UR20, UR51, UR19, URZ ;  /* 0x00000013331472a5 */ /* 0x000fe2000f8e00ff */
[----:B------:R-:W-:Y:S02]  /*2660*/  UMOV UR10, UR11 ;  /* 0x0000000b000a7c82 */ /* 0x000fe40008000000 */
[----:B------:R-:W-:Y:S01]  /*2670*/  UMOV UR4, UR5 ;  /* 0x0000000500047c82 */ /* 0x000fe20008000000 */
[----:B----4-:R-:W-:Y:S02]  /*2680*/  USHF.R.U32.HI UR10, URZ, UR22, UR10 ;  /* 0x00000016ff0a7299 */ /* 0x010fe4000801160a */
[----:B---3--:R-:W-:Y:S02]  /*2690*/  UISETP.NE.AND UP2, UPT, UR14, 0x1, UPT ;  /* 0x000000010e00788c */ /* 0x008fe4000bf45270 */
[----:B------:R-:W-:Y:S02]  /*26a0*/  USHF.R.U32.HI UR4, URZ, UR17, UR4 ;  /* 0x00000011ff047299 */ /* 0x000fe40008011604 */
[----:B------:R-:W-:-:S02]  /*26b0*/  USEL UR5, UR53, UR10, !UP0 ;  /* 0x0000000a35057287 */ /* 0x000fc4000c000000 */
[----:B------:R-:W-:Y:S02]  /*26c0*/  USEL UR6, UR54, UR4, !UP2 ;  /* 0x0000000436067287 */ /* 0x000fe4000d000000 */
[----:B-1----:R-:W-:Y:S01]  /*26d0*/  UIMAD.WIDE.U32 UR10, UR5, UR8, URZ ;  /* 0x00000008050a72a5 */ /* 0x002fe2000f8e00ff */
[----:B------:R-:W-:Y:S01]  /*26e0*/  UMOV UR4, UR21 ;  /* 0x0000001500047c82 */ /* 0x000fe20008000000 */
[----:B------:R-:W-:Y:S02]  /*26f0*/  UIMAD.WIDE.U32 UR12, UR52, UR16, URZ ;  /* 0x00000010340c72a5 */ /* 0x000fe4000f8e00ff */
[----:B------:R-:W-:-:S03]  /*2700*/  UIMAD.WIDE.U32 UR20, UR6, UR8, URZ ;  /* 0x00000008061472a5 */ /* 0x000fc6000f8e00ff */
[----:B------:R-:W-:Y:S01]  /*2710*/  UMOV UR10, UR11 ;  /* 0x0000000b000a7c82 */ /* 0x000fe20008000000 */
[----:B------:R-:W-:Y:S02]  /*2720*/  USHF.R.U32.HI UR4, URZ, UR22, UR4 ;  /* 0x00000016ff047299 */ /* 0x000fe40008011604 */
[----:B------:R-:W-:Y:S01]  /*2730*/  @UP3 USHF.R.U32.HI UR5, URZ, UR9, UR10 ;  /* 0x00000009ff053299 */ /* 0x000fe2000801160a */
[----:B------:R-:W-:Y:S01]  /*2740*/  UMOV UR12, UR13 ;  /* 0x0000000d000c7c82 */ /* 0x000fe20008000000 */
[----:B------:R-:W-:Y:S01]  /*2750*/  UMOV UR20, UR21 ;  /* 0x0000001500147c82 */ /* 0x000fe20008000000 */
[----:B------:R-:W-:Y:S02]  /*2760*/  USHF.R.U32.HI UR17, URZ, UR17, UR12 ;  /* 0x00000011ff117299 */ /* 0x000fe4000801160c */
[----:B------:R-:W-:Y:S02]  /*2770*/  USEL UR4, UR51, UR4, !UP0 ;  /* 0x0000000433047287 */ /* 0x000fe4000c000000 */
[----:B------:R-:W-:-:S02]  /*2780*/  @UP3 USHF.R.U32.HI UR6, URZ, UR9, UR20 ;  /* 0x00000009ff063299 */ /* 0x000fc40008011614 */
[----:B------:R-:W-:Y:S02]  /*2790*/  UIMAD UR10, UR45, UR5, URZ ;  /* 0x000000052d0a72a4 */ /* 0x000fe4000f8e02ff */
[----:B------:R-:W-:Y:S02]  /*27a0*/  USEL UR5, UR52, UR17, !UP2 ;  /* 0x0000001134057287 */ /* 0x000fe4000d000000 */
[----:B------:R-:W-:Y:S02]  /*27b0*/  UIMAD UR12, UR45, UR6, URZ ;  /* 0x000000062d0c72a4 */ /* 0x000fe4000f8e02ff */
[----:B------:R-:W-:Y:S02]  /*27c0*/  UISETP.GE.AND UP0, UPT, UR4, UR10, UPT ;  /* 0x0000000a0400728c */ /* 0x000fe4000bf06270 */
[----:B------:R-:W-:Y:S02]  /*27d0*/  UIMAD.WIDE.U32 UR10, UR4, UR8, URZ ;  /* 0x00000008040a72a5 */ /* 0x000fe4000f8e00ff */
[----:B------:R-:W-:-:S02]  /*27e0*/  UISETP.GE.OR UP0, UPT, UR5, UR12, UP0 ;  /* 0x0000000c0500728c */ /* 0x000fc40008706670 */
[----:B------:R-:W-:Y:S02]  /*27f0*/  UIMAD.WIDE.U32 UR12, UR5, UR8, URZ ;  /* 0x00000008050c72a5 */ /* 0x000fe4000f8e00ff */
[----:B------:R-:W-:Y:S01]  /*2800*/  UIADD3 UR12, UPT, UPT, -UR5, URZ, URZ ;  /* 0x000000ff050c7290 */ /* 0x000fe2000fffe1ff */
[----:B------:R-:W-:Y:S01]  /*2810*/  UMOV UR10, UR11 ;  /* 0x0000000b000a7c82 */ /* 0x000fe20008000000 */
[----:B------:R-:W-:Y:S02]  /*2820*/  UIADD3 UR11, UPT, UPT, -UR4, URZ, URZ ;  /* 0x000000ff040b7290 */ /* 0x000fe4000fffe1ff */
[----:B------:R-:W-:-:S03]  /*2830*/  USHF.R.U32.HI UR10, URZ, UR9, UR10 ;  /* 0x00000009ff0a7299 */ /* 0x000fc6000801160a */
[----:B------:R-:W-:Y:S01]  /*2840*/  @!UP0 UMOV UR8, UR13 ;  /* 0x0000000d00088c82 */ /* 0x000fe20008000000 */
[----:B------:R-:W-:Y:S02]  /*2850*/  UIMAD UR11, UR18, UR11, UR51 ;  /* 0x0000000b120b72a4 */ /* 0x000fe4000f8e0233 */
[----:B------:R-:W-:Y:S02]  /*2860*/  USEL UR10, UR4, UR10, !UP3 ;  /* 0x0000000a040a7287 */ /* 0x000fe4000d800000 */
[----:B------:R-:W-:Y:S02]  /*2870*/  @!UP0 USHF.R.U32.HI UR8, URZ, UR9, UR8 ;  /* 0x00000009ff088299 */ /* 0x000fe40008011608 */
[----:B------:R-:W-:Y:S02]  /*2880*/  UIADD3 UR9, UPT, UPT, -UR10, URZ, URZ ;  /* 0x000000ff0a097290 */ /* 0x000fe4000fffe1ff */
[----:B------:R-:W-:Y:S02]  /*2890*/  @!UP0 USEL UR8, UR5, UR8, !UP3 ;  /* 0x0000000805088287 */ /* 0x000fe4000d800000 */
[----:B------:R-:W-:-:S02]  /*28a0*/  UIMAD UR9, UR45, UR9, UR4 ;  /* 0x000000092d0972a4 */ /* 0x000fc4000f8e0204 */
[----:B------:R-:W-:Y:S02]  /*28b0*/  @!UP0 UIADD3 UR10, UPT, UPT, UR10, -UR8, URZ ;  /* 0x800000080a0a8290 */ /* 0x000fe4000fffe0ff */
[----:B------:R-:W-:Y:S02]  /*28c0*/  @!UP0 UIMAD UR8, UR9, UR6, UR8 ;  /* 0x00000006090882a4 */ /* 0x000fe4000f8e0208 */
[----:B------:R-:W-:Y:S02]  /*28d0*/  @!UP0 UIMAD UR4, UR45, UR10, UR5 ;  /* 0x0000000a2d0482a4 */ /* 0x000fe4000f8e0205 */
[----:B------:R-:W-:Y:S02]  /*28e0*/  UIMAD UR6, UR14, UR12, UR52 ;  /* 0x0000000c0e0672a4 */ /* 0x000fe4000f8e0234 */
[----:B------:R-:W-:Y:S01]  /*28f0*/  UIMAD UR51, UR4, UR18, UR11 ;  /* 0x00000012043372a4 */ /* 0x000fe2000f8e020b */
[----:B------:R-:W-:Y:S02]  /*2900*/  @!UP0 UMOV UR5, UR8 ;  /* 0x0000000800058c82 */ /* 0x000fe40008000000 */
[----:B------:R-:W-:-:S12]  /*2910*/  UIMAD UR52, UR5, UR14, UR6 ;  /* 0x0000000e053472a4 */ /* 0x000fd8000f8e0206 */
.L_x_44:
[----:B------:R-:W2:Y:S02]  /*2920*/  LDCU UR4, c[0x0][0xf30] ;  /* 0x0001e600ff0477ac */ /* 0x000ea40008000800 */
[----:B--2---:R-:W-:-:S09]  /*2930*/  UISETP.NE.AND UP0, UPT, UR4, 0x1, UPT ;  /* 0x000000010400788c */ /* 0x004fd2000bf05270 */
[----:B------:R-:W-:Y:S05]  /*2940*/  BRA.U UP0, `(.L_x_45) ;  /* 0x0000000100447547 */ /* 0x000fea000b800000 */
[----:B------:R-:W2:Y:S01]  /*2950*/  LDCU.128 UR16, c[0x0][0xf10] ;  /* 0x0001e200ff1077ac */ /* 0x000ea20008000c00 */
[----:B------:R-:W4:Y:S01]  /*2960*/  LDCU UR10, c[0x0][0xf0c] ;  /* 0x0001e180ff0a77ac */ /* 0x000f220008000800 */
[----:B------:R-:W1:Y:S01]  /*2970*/  LDCU UR6, c[0x0][0xf20] ;  /* 0x0001e400ff0677ac */ /* 0x000e620008000800 */
[----:B--2---:R-:W-:Y:S02]  /*2980*/  UIMAD.WIDE.U32 UR8, UR52, UR16, URZ ;  /* 0x00000010340872a5 */ /* 0x004fe4000f8e00ff */
[----:B------:R-:W-:Y:S02]  /*2990*/  UIMAD.WIDE.U32 UR4, UR51, UR19, URZ ;  /* 0x00000013330472a5 */ /* 0x000fe4000f8e00ff */
[----:B----4-:R-:W-:Y:S02]  /*29a0*/  UISETP.NE.AND UP2, UPT, UR10, 0x1, UPT ;  /* 0x000000010a00788c */ /* 0x010fe4000bf45270 */
[----:B------:R-:W-:Y:S01]  /*29b0*/  UISETP.NE.AND UP0, UPT, UR18, 0x1, UPT ;  /* 0x000000011200788c */ /* 0x000fe2000bf05270 */
[----:B------:R-:W-:-:S02]  /*29c0*/  UMOV UR8, UR9 ;  /* 0x0000000900087c82 */ /* 0x000fc40008000000 */
[----:B------:R-:W-:Y:S01]  /*29d0*/  UMOV UR4, UR5 ;  /* 0x0000000500047c82 */ /* 0x000fe20008000000 */
[----:B------:R-:W-:Y:S02]  /*29e0*/  USHF.R.U32.HI UR17, URZ, UR17, UR8 ;  /* 0x00000011ff117299 */ /* 0x000fe40008011608 */
[----:B-1----:R-:W-:Y:S02]  /*29f0*/  USHF.R.U32.HI UR4, URZ, UR6, UR4 ;  /* 0x00000006ff047299 */ /* 0x002fe40008011604 */
[----:B------:R-:W-:Y:S02]  /*2a00*/  USEL UR5, UR52, UR17, !UP2 ;  /* 0x0000001134057287 */ /* 0x000fe4000d000000 */
[----:B------:R-:W-:-:S04]  /*2a10*/  USEL UR4, UR51, UR4, !UP0 ;  /* 0x0000000433047287 */ /* 0x000fc8000c000000 */
[----:B------:R-:W-:Y:S02]  /*2a20*/  UIADD3 UR6, UPT, UPT, UR5, -UR4, URZ ;  /* 0x8000000405067290 */ /* 0x000fe4000fffe0ff */
[----:B------:R-:W-:Y:S02]  /*2a30*/  UIADD3 UR4, UPT, UPT, -UR5, UR4, URZ ;  /* 0x0000000405047290 */ /* 0x000fe4000fffe1ff */
[----:B------:R-:W-:Y:S02]  /*2a40*/  UIMAD UR51, UR6, UR18, UR51 ;  /* 0x00000012063372a4 */ /* 0x000fe4000f8e0233 */
[----:B------:R-:W-:-:S12]  /*2a50*/  UIMAD UR52, UR4, UR10, UR52 ;  /* 0x0000000a043472a4 */ /* 0x000fd8000f8e0234 */
.L_x_45:
[----:B------:R-:W-:Y:S01]  /*2a60*/  VIADD R11, R11, 0x1 ;  /* 0x000000010b0b7836 */ /* 0x000fe20000000000 */
[----:B------:R-:W-:Y:S02]  /*2a70*/  R2UR UR5, R178 ;  /* 0x00000000b20572ca */ /* 0x000fe400000e0000 */
[----:B------:R-:W-:Y:S02]  /*2a80*/  R2UR UR4, R179 ;  /* 0x00000000b30472ca */ /* 0x000fe400000e0000 */
[C---:B------:R-:W-:Y:S02]  /*2a90*/  ISETP.NE.AND P0, PT, R11.reuse, 0x2, PT ;  /* 0x000000020b00780c */ /* 0x040fe40003f05270 */
[----:B------:R-:W-:Y:S02]  /*2aa0*/  PLOP3.LUT P2, PT, PT, PT, PT, 0x80, 0x8 ;  /* 0x000000000008781c */ /* 0x000fe40003f4f070 */
[----:B------:R-:W-:Y:S02]  /*2ab0*/  SEL R3, RZ, 0x1, P0 ;  /* 0x00000001ff037807 */ /* 0x000fe40000000000 */
[----:B------:R-:W-:-:S02]  /*2ac0*/  SEL R11, R11, RZ, P0 ;  /* 0x000000ff0b0b7207 */ /* 0x000fc40000000000 */
[----:B------:R-:W-:Y:S01]  /*2ad0*/  LOP3.LUT R10, R10, R3, RZ, 0x3c, !PT ;  /* 0x000000030a0a7212 */ /* 0x000fe200078e3cff */
[----:B------:R-:W-:Y:S02]  /*2ae0*/  UIADD3 UR27, UPT, UPT, UR51, UR5, URZ ;  /* 0x00000005331b7290 */ /* 0x000fe4000fffe0ff */
[----:B------:R-:W-:Y:S01]  /*2af0*/  UIADD3 UR12, UPT, UPT, UR52, UR4, URZ ;  /* 0x00000004340c7290 */ /* 0x000fe2000fffe0ff */
[----:B------:R-:W-:Y:S11]  /*2b00*/  BRA.U UP1, `(.L_x_46) ;  /* 0xffffffed01a07547 */ /* 0x000ff6000b83ffff */
[----:B------:R-:W-:Y:S01]  /*2b10*/  UIADD3 UR7, UPT, UPT, UR7, 0x38, URZ ;  /* 0x0000003807077890 */ /* 0x000fe2000fffe0ff */
[----:B------:R-:W-:-:S03]  /*2b20*/  SHF.L.U32 R3, R12, 0x1f, RZ ;  /* 0x0000001f0c037819 */ /* 0x000fc600000006ff */
[----:B------:R-:W-:-:S09]  /*2b30*/  ULEA UR4, UR15, UR7, 0x3 ;  /* 0x000000070f047291 */ /* 0x000fd2000f8e18ff */
[----:B------:R-:W2:Y:S02]  /*2b40*/  SYNCS.PHASECHK.TRANS64.TRYWAIT P0, [UR4], R3 ;  /* 0x00000003ff0075a7 */ /* 0x000ea40008001104 */
[----:B--2---:R-:W-:Y:S05]  /*2b50*/  @!P0 BRA `(.L_x_47) ;  /* 0x0000010000748947 */ /* 0x004fea0003800000 */
.L_x_202:
[----:B------:R-:W-:-:S04]  /*2b60*/  UIADD3 UR4, UPT, UPT, UR15, 0x1, URZ ;  /* 0x000000010f047890 */ /* 0x000fc8000fffe0ff */
[----:B------:R-:W-:-:S04]  /*2b70*/  UISETP.NE.AND UP0, UPT, UR4, 0x7, UPT ;  /* 0x000000070400788c */ /* 0x000fc8000bf05270 */
[----:B------:R-:W-:Y:S02]  /*2b80*/  USEL UR6, URZ, 0x1, UP0 ;  /* 0x00000001ff067887 */ /* 0x000fe40008000000 */
[----:B------:R-:W-:-:S04]  /*2b90*/  USEL UR4, UR4, URZ, UP0 ;  /* 0x000000ff04047287 */ /* 0x000fc80008000000 */
[----:B------:R-:W-:Y:S01]  /*2ba0*/  ULEA UR5, UR4, UR7, 0x3 ;  /* 0x0000000704057291 */ /* 0x000fe2000f8e18ff */
[----:B------:R-:W-:-:S04]  /*2bb0*/  LOP3.LUT R2, R12, UR6, RZ, 0x3c, !PT ;  /* 0x000000060c027c12 */ /* 0x000fc8000f8e3cff */
[----:B-1----:R-:W-:-:S04]  /*2bc0*/  SHF.L.U32 R3, R2, 0x1f, RZ ;  /* 0x0000001f02037819 */ /* 0x002fc800000006ff */
[----:B------:R-:W1:Y:S02]  /*2bd0*/  SYNCS.PHASECHK.TRANS64.TRYWAIT P0, [UR5], R3 ;  /* 0x00000003ff0075a7 */ /* 0x000e640008001105 */
[----:B-1----:R-:W-:Y:S05]  /*2be0*/  @!P0 BRA `(.L_x_48) ;  /* 0x0000010000688947 */ /* 0x002fea0003800000 */
.L_x_204:
        /* <DEDUP_REMOVED lines=9> */
.L_x_206:
        /* <DEDUP_REMOVED lines=9> */
.L_x_208:
        /* <DEDUP_REMOVED lines=9> */
.L_x_210:
        /* <DEDUP_REMOVED lines=9> */
.L_x_212:
[----:B------:R-:W-:-:S04]  /*2e30*/  UIADD3 UR4, UPT, UPT, UR4, 0x1, URZ ;  /* 0x0000000104047890 */ /* 0x000fc8000fffe0ff */
[----:B------:R-:W-:-:S04]  /*2e40*/  UISETP.NE.AND UP0, UPT, UR4, 0x7, UPT ;  /* 0x000000070400788c */ /* 0x000fc8000bf05270 */
[----:B------:R-:W-:Y:S02]  /*2e50*/  USEL UR5, URZ, 0x1, UP0 ;  /* 0x00000001ff057887 */ /* 0x000fe40008000000 */
[----:B------:R-:W-:-:S04]  /*2e60*/  USEL UR4, UR4, URZ, UP0 ;  /* 0x000000ff04047287 */ /* 0x000fc80008000000 */
[----:B------:R-:W-:Y:S01]  /*2e70*/  ULEA UR4, UR4, UR7, 0x3 ;  /* 0x0000000704047291 */ /* 0x000fe2000f8e18ff */
[----:B-1----:R-:W-:-:S04]  /*2e80*/  LOP3.LUT R3, R2, UR5, RZ, 0x3c, !PT ;  /* 0x0000000502037c12 */ /* 0x002fc8000f8e3cff */
[----:B------:R-:W-:Y:S01]  /*2e90*/  SHF.L.U32 R3, R3, 0x1f, RZ ;  /* 0x0000001f03037819 */ /* 0x000fe200000006ff */
[----:B------:R-:W-:-:S07]  /*2ea0*/  IMAD.U32 R0, RZ, RZ, UR4 ;  /* 0x00000004ff007e24 */ /* 0x000fce000f8e00ff */
.L_x_53:
[----:B-1----:R1:W2:Y:S02]  /*2eb0*/  SYNCS.PHASECHK.TRANS64.TRYWAIT P0, [R0+URZ], R3 ;  /* 0x00000003000075a7 */ /* 0x0022a400080011ff */
[----:B--2---:R-:W-:Y:S05]  /*2ec0*/  @!P0 NANOSLEEP.SYNCS 0x989680 ;  /* 0x009896800000895d */ /* 0x004fea0003900000 */
[----:B------:R-:W2:Y:S02]  /*2ed0*/  @!P0 SYNCS.PHASECHK.TRANS64 P0, [R0+URZ], R3 ;  /* 0x00000003000085a7 */ /* 0x000ea400080010ff */
[----:B--2---:R-:W-:Y:S05]  /*2ee0*/  @P0 EXIT ;  /* 0x000000000000094d */ /* 0x004fea0003800000 */
[----:B------:R-:W-:Y:S05]  /*2ef0*/  BRA `(.L_x_53) ;  /* 0xfffffffc00ec7947 */ /* 0x000fea000383ffff */
.L_x_22:
[----:B------:R-:W2:Y:S02]  /*2f00*/  S2UR UR4, SR_CgaCtaId ;  /* 0x00000000000479c3 */ /* 0x000ea40000008800 */
[----:B--2---:R-:W-:-:S04]  /*2f10*/  UISETP.NE.AND UP0, UPT, UR4, URZ, UPT ;  /* 0x000000ff0400728c */ /* 0x004fc8000bf05270 */
[----:B------:R-:W-:-:S09]  /*2f20*/  UISETP.NE.OR UP0, UPT, UR20, 0x1, UP0 ;  /* 0x000000011400788c */ /* 0x000fd20008705670 */
[----:B------:R-:W-:Y:S05]  /*2f30*/  BRA.U UP0, `(.L_x_54) ;  /* 0x00000005004c7547 */ /* 0x000fea000b800000 */
[----:B------:R-:W2:Y:S01]  /*2f40*/  S2UR UR5, SR_CgaCtaId ;  /* 0x00000000000579c3 */ /* 0x000ea20000008800 */
[----:B------:R-:W-:Y:S01]  /*2f50*/  UMOV UR4, 0x400 ;  /* 0x0000040000047882 */ /* 0x000fe20000000000 */
[----:B------:R-:W-:Y:S01]  /*2f60*/  ISETP.GE.U32.AND P2, PT, R0, 0x2, PT ;  /* 0x000000020000780c */ /* 0x000fe20003f46070 */
[----:B------:R-:W-:Y:S01]  /*2f70*/  IMAD.MOV.U32 R12, RZ, RZ, 0x1 ;  /* 0x00000001ff0c7424 */ /* 0x000fe200078e00ff */
[----:B------:R-:W-:Y:S02]  /*2f80*/  CS2R R10, SRZ ;  /* 0x00000000000a7805 */ /* 0x000fe4000001ff00 */
[----:B------:R-:W-:Y:S01]  /*2f90*/  CS2R R8, SRZ ;  /* 0x0000000000087805 */ /* 0x000fe2000001ff00 */
[----:B--2---:R-:W-:-:S03]  /*2fa0*/  ULEA UR6, UR5, UR4, 0x18 ;  /* 0x0000000405067291 */ /* 0x004fc6000f8ec0ff */
[----:B------:R-:W-:-:S09]  /*2fb0*/  UMOV UR5, URZ ;  /* 0x000000ff00057c82 */ /* 0x000fd20008000000 */
.L_x_58:
[----:B------:R-:W-:Y:S02]  /*2fc0*/  LEA R2, R8, UR6, 0x3 ;  /* 0x0000000608027c11 */ /* 0x000fe4000f8e18ff */
[----:B------:R-:W-:-:S03]  /*2fd0*/  SHF.L.U32 R5, R9, 0x1f, RZ ;  /* 0x0000001f09057819 */ /* 0x000fc600000006ff */
[----:B------:R-:W-:Y:S01]  /*2fe0*/  VIADD R4, R2, 0x100 ;  /* 0x0000010002047836 */ /* 0x000fe20000000000 */
[----:B------:R-:W2:Y:S02]  /*2ff0*/  SYNCS.PHASECHK.TRANS64.TRYWAIT P0, [R2+URZ+0xf0], R5 ;  /* 0x0000f005020075a7 */ /* 0x000ea400080011ff */
[----:B--2---:R-:W-:Y:S05]  /*3000*/  @!P0 BRA `(.L_x_55) ;  /* 0x000000fc00d88947 */ /* 0x004fea0003800000 */
.L_x_213:
[----:B------:R-:W-:Y:S01]  /*3010*/  ULEA UR4, UR5, UR6, 0x3 ;  /* 0x0000000605047291 */ /* 0x000fe2000f8e18ff */
[----:B------:R-:W-:Y:S02]  /*3020*/  PRMT R4, RZ, 0x654, R4 ;  /* 0x00000654ff047816 */ /* 0x000fe40000000004 */
[----:B--2---:R-:W-:Y:S01]  /*3030*/  SHF.L.U32 R5, R12, 0x1f, RZ ;  /* 0x0000001f0c057819 */ /* 0x004fe200000006ff */
[----:B------:R-:W-:Y:S01]  /*3040*/  UIADD3 UR7, UPT, UPT, UR4, 0xc0, URZ ;  /* 0x000000c004077890 */ /* 0x000fe2000fffe0ff */
[----:B------:R2:W-:Y:S05]  /*3050*/  SYNCS.ARRIVE.TRANS64.RED.A1T0 RZ, [R4+URZ], RZ ;  /* 0x000000ff04ff79a7 */ /* 0x0005ea00081004ff */
[----:B------:R-:W-:Y:S01]  /*3060*/  IMAD.U32 R7, RZ, RZ, UR7 ;  /* 0x00000007ff077e24 */ /* 0x000fe2000f8e00ff */
[----:B------:R-:W3:Y:S04]  /*3070*/  SYNCS.PHASECHK.TRANS64.TRYWAIT P0, [UR4+0xd0], R5 ;  /* 0x0000d005ff0075a7 */ /* 0x000ee80008001104 */
[----:B------:R-:W-:Y:S01]  /*3080*/  PRMT R6, R0, 0x654, R7 ;  /* 0x0000065400067816 */ /* 0x000fe20000000007 */
[----:B--2---:R-:W-:Y:S01]  /*3090*/  @!P2 IMAD.MOV.U32 R4, RZ, RZ, 0x10 ;  /* 0x00000010ff04a424 */ /* 0x004fe200078e00ff */
[----:B---3--:R-:W-:Y:S06]  /*30a0*/  @!P0 BRA `(.L_x_56) ;  /* 0x000000fc00c48947 */ /* 0x008fec0003800000 */
.L_x_215:
[----:B------:R-:W-:Y:S01]  /*30b0*/  ULEA UR8, UR5, UR6, 0x4 ;  /* 0x0000000605087291 */ /* 0x000fe2000f8e20ff */
[----:B------:R-:W-:Y:S01]  /*30c0*/  SEL R3, R6, R3, !P2 ;  /* 0x0000000306037207 */ /* 0x000fe20005000000 */
[----:B------:R-:W-:Y:S01]  /*30d0*/  UIADD3 UR9, UPT, UPT, UR4, 0xc0, URZ ;  /* 0x000000c004097890 */ /* 0x000fe2000fffe0ff */
[----:B--2---:R-:W-:Y:S01]  /*30e0*/  LEA R2, R11, UR6, 0x3 ;  /* 0x000000060b027c11 */ /* 0x004fe2000f8e18ff */
[----:B------:R-:W-:Y:S01]  /*30f0*/  UIADD3 UR8, UPT, UPT, UR8, 0x120, URZ ;  /* 0x0000012008087890 */ /* 0x000fe2000fffe0ff */
[----:B------:R-:W-:Y:S01]  /*3100*/  SHF.L.U32 R5, R10, 0x1f, RZ ;  /* 0x0000001f0a057819 */ /* 0x000fe200000006ff */
[----:B------:R2:W-:Y:S01]  /*3110*/  @!P2 SYNCS.ARRIVE.TRANS64.RED RZ, [R3+URZ], R4 ;  /* 0x0000000403ffa9a7 */ /* 0x0005e200080004ff */
[----:B------:R-:W-:Y:S01]  /*3120*/  UIADD3 UR4, UPT, UPT, UR5, 0x1, URZ ;  /* 0x0000000105047890 */ /* 0x000fe2000fffe0ff */
[----:B------:R-:W-:-:S03]  /*3130*/  VIADD R8, R8, 0x1 ;  /* 0x0000000108087836 */ /* 0x000fc60000000000 */
[----:B------:R-:W-:Y:S02]  /*3140*/  UISETP.NE.AND UP0, UPT, UR4, 0x2, UPT ;  /* 0x000000020400788c */ /* 0x000fe4000bf05270 */
[----:B------:R-:W-:Y:S06]  /*3150*/  UGETNEXTWORKID.BROADCAST [UR8], [UR9] ;  /* 0x00000000080073ca */ /* 0x000fec0008000100 */
[----:B------:R-:W-:Y:S01]  /*3160*/  USEL UR7, URZ, 0x1, UP0 ;  /* 0x00000001ff077887 */ /* 0x000fe20008000000 */
[----:B------:R-:W-:Y:S01]  /*3170*/  ISETP.NE.AND P0, PT, R8, 0x2, PT ;  /* 0x000000020800780c */ /* 0x000fe20003f05270 */
[----:B------:R-:W-:Y:S01]  /*3180*/  USEL UR5, UR4, URZ, UP0 ;  /* 0x000000ff04057287 */ /* 0x000fe20008000000 */
[----:B------:R-:W3:Y:S03]  /*3190*/  SYNCS.PHASECHK.TRANS64.TRYWAIT P1, [R2+URZ+0xc0], R5 ;  /* 0x0000c005020075a7 */ /* 0x000ee600080211ff */
[----:B------:R-:W-:Y:S01]  /*31a0*/  LOP3.LUT R12, R12, UR7, RZ, 0x3c, !PT ;  /* 0x000000070c0c7c12 */ /* 0x000fe2000f8e3cff */
[----:B--23--:R-:W-:Y:S07]  /*31b0*/  @!P1 BRA `(.L_x_57) ;  /* 0x000000fc00989947 */ /* 0x00cfee0003800000 */
.L_x_216:
[C---:B------:R-:W-:Y:S01]  /*31c0*/  LEA R4, R11.reuse, UR6, 0x4 ;  /* 0x000000060b047c11 */ /* 0x040fe2000f8e20ff */
[----:B--2---:R-:W-:Y:S01]  /*31d0*/  VIADD R2, R2, 0xd0 ;  /* 0x000000d002027836 */ /* 0x004fe20000000000 */
[----:B------:R-:W-:Y:S01]  /*31e0*/  SEL R8, R8, RZ, P0 ;  /* 0x000000ff08087207 */ /* 0x000fe20000000000 */
[----:B------:R-:W-:-:S03]  /*31f0*/  VIADD R11, R11, 0x1 ;  /* 0x000000010b0b7836 */ /* 0x000fc60000000000 */
[----:B------:R-:W2:Y:S01]  /*3200*/  LDS.128 R4, [R4+0x120] ;  /* 0x0001200004047984 */ /* 0x000ea20000000c00 */
[----:B------:R-:W-:Y:S02]  /*3210*/  PRMT R2, RZ, 0x654, R2 ;  /* 0x00000654ff027816 */ /* 0x000fe40000000002 */
[C---:B------:R-:W-:Y:S01]  /*3220*/  ISETP.NE.AND P1, PT, R11.reuse, 0x2, PT ;  /* 0x000000020b00780c */ /* 0x040fe20003f25270 */
[----:B------:R-:W-:Y:S01]  /*3230*/  @!PT LDS RZ, [RZ] ;  /* 0x00000000fffff984 */ /* 0x000fe20000000800 */
[----:B------:R-:W-:Y:S01]  /*3240*/  @!PT LDS RZ, [RZ] ;  /* 0x00000000fffff984 */ /* 0x000fe20000000800 */
[----:B------:R-:W-:Y:S01]  /*3250*/  @!PT LDS RZ, [RZ] ;  /* 0x00000000fffff984 */ /* 0x000fe20000000800 */
[----:B------:R-:W-:Y:S01]  /*3260*/  @!PT LDS RZ, [RZ] ;  /* 0x00000000fffff984 */ /* 0x000fe20000000800 */
[----:B------:R3:W-:Y:S06]  /*3270*/  MEMBAR.ALL.CTA ;  /* 0x0000000000007992 */ /* 0x0007ec0000008000 */
[----:B---3--:R-:W3:Y:S01]  /*3280*/  FENCE.VIEW.ASYNC.S ;  /* 0x00000000000073c6 */ /* 0x008ee20000000000 */
[----:B------:R-:W-:Y:S01]  /*3290*/  SEL R11, R11, RZ, P1 ;  /* 0x000000ff0b0b7207 */ /* 0x000fe20000800000 */
[----:B---3--:R3:W-:Y:S01]  /*32a0*/  SYNCS.ARRIVE.TRANS64.RED.A1T0 RZ, [R2+URZ], RZ ;  /* 0x000000ff02ff79a7 */ /* 0x0087e200081004ff */
[----:B--2---:R-:W-:-:S02]  /*32b0*/  LOP3.LUT P3, RZ, R6, 0x1, RZ, 0xc0, !PT ;  /* 0x0000000106ff7812 */ /* 0x004fc4000786c0ff */
[----:B------:R-:W-:-:S04]  /*32c0*/  SEL R5, RZ, 0x1, P1 ;  /* 0x00000001ff057807 */ /* 0x000fc80000800000 */
[----:B------:R-:W-:Y:S02]  /*32d0*/  LOP3.LUT R10, R10, R5, RZ, 0x3c, !PT ;  /* 0x000000050a0a7212 */ /* 0x000fe400078e3cff */
[----:B---3--:R-:W-:-:S04]  /*32e0*/  SEL R2, RZ, 0x1, P0 ;  /* 0x00000001ff027807 */ /* 0x008fc80000000000 */
[----:B------:R-:W-:Y:S01]  /*32f0*/  LOP3.LUT R9, R9, R2, RZ, 0x3c, !PT ;  /* 0x0000000209097212 */ /* 0x000fe200078e3cff */
[----:B------:R-:W-:Y:S06]  /*3300*/  @P3 BRA `(.L_x_58) ;  /* 0xfffffffc002c3947 */ /* 0x000fec000383ffff */
[----:B------:R-:W-:Y:S01]  /*3310*/  ULEA UR4, UR5, UR6, 0x3 ;  /* 0x0000000605047291 */ /* 0x000fe2000f8e18ff */
[----:B------:R-:W-:-:S08]  /*3320*/  SHF.L.U32 R3, R12, 0x1f, RZ ;  /* 0x0000001f0c037819 */ /* 0x000fd000000006ff */
[----:B------:R-:W2:Y:S02]  /*3330*/  SYNCS.PHASECHK.TRANS64 P0, [UR4+0xd0], R3 ;  /* 0x0000d003ff0075a7 */ /* 0x000ea40008001004 */
[----:B--2---:R-:W-:Y:S05]  /*3340*/  @P0 BRA `(.L_x_59) ;  /* 0x0000000000080947 */ /* 0x004fea0003800000 */
[----:B------:R-:W2:Y:S02]  /*3350*/  SYNCS.PHASECHK.TRANS64.TRYWAIT P0, [UR4+0xd0], R3 ;  /* 0x0000d003ff0075a7 */ /* 0x000ea40008001104 */
[----:B--2---:R-:W-:Y:S05]  /*3360*/  @!P0 BRA `(.L_x_60) ;  /* 0x000000fc00408947 */ /* 0x004fea0003800000 */
.L_x_59:
[----:B------:R-:W-:-:S04]  /*3370*/  UIADD3 UR7, UPT, UPT, UR5, 0x1, URZ ;  /* 0x0000000105077890 */ /* 0x000fc8000fffe0ff */
[----:B------:R-:W-:-:S04]  /*3380*/  UISETP.NE.AND UP0, UPT, UR7, 0x2, UPT ;  /* 0x000000020700788c */ /* 0x000fc8000bf05270 */
[----:B------:R-:W-:Y:S02]  /*3390*/  USEL UR8, URZ, 0x1, UP0 ;  /* 0x00000001ff087887 */ /* 0x000fe40008000000 */
[----:B------:R-:W-:-:S04]  /*33a0*/  USEL UR7, UR7, URZ, UP0 ;  /* 0x000000ff07077287 */ /* 0x000fc80008000000 */
[----:B------:R-:W-:Y:S01]  /*33b0*/  ULEA UR7, UR7, UR6, 0x3 ;  /* 0x0000000607077291 */ /* 0x000fe2000f8e18ff */
[----:B--2---:R-:W-:-:S04]  /*33c0*/  LOP3.LUT R3, R12, UR8, RZ, 0x3c, !PT ;  /* 0x000000080c037c12 */ /* 0x004fc8000f8e3cff */
[----:B------:R-:W-:-:S04]  /*33d0*/  SHF.L.U32 R0, R3, 0x1f, RZ ;  /* 0x0000001f03007819 */ /* 0x000fc800000006ff */
[----:B------:R-:W2:Y:S02]  /*33e0*/  SYNCS.PHASECHK.TRANS64 P0, [UR7+0xd0], R0 ;  /* 0x0000d000ff0075a7 */ /* 0x000ea40008001007 */
[----:B-12---:R-:W-:Y:S05]  /*33f0*/  @P0 EXIT ;  /* 0x000000000000094d */ /* 0x006fea0003800000 */
[----:B------:R-:W-:Y:S02]  /*3400*/  SHF.L.U32 R3, R3, 0x1f, RZ ;  /* 0x0000001f03037819 */ /* 0x000fe400000006ff */
[----:B------:R-:W-:-:S07]  /*3410*/  MOV R0, UR7 ;  /* 0x0000000700007c02 */ /* 0x000fce0008000f00 */
.L_x_61:
[----:B-1----:R1:W2:Y:S02]  /*3420*/  SYNCS.PHASECHK.TRANS64.TRYWAIT P0, [R0+URZ+0xd0], R3 ;  /* 0x0000d003000075a7 */ /* 0x0022a400080011ff */
[----:B--2---:R-:W-:Y:S05]  /*3430*/  @!P0 NANOSLEEP.SYNCS 0x989680 ;  /* 0x009896800000895d */ /* 0x004fea0003900000 */
[----:B------:R-:W2:Y:S02]  /*3440*/  @!P0 SYNCS.PHASECHK.TRANS64 P0, [R0+URZ+0xd0], R3 ;  /* 0x0000d003000085a7 */ /* 0x000ea400080010ff */
[----:B--2---:R-:W-:Y:S05]  /*3450*/  @P0 EXIT ;  /* 0x000000000000094d */ /* 0x004fea0003800000 */
[----:B------:R-:W-:Y:S05]  /*3460*/  BRA `(.L_x_61) ;  /* 0xfffffffc00ec7947 */ /* 0x000fea000383ffff */
.L_x_54:
[----:B------:R-:W-:Y:S05]  /*3470*/  BRA.U UP4, `(.L_x_62) ;  /* 0x0000001104a47547 */ /* 0x000fea000b800000 */
[----:B------:R-:W2:Y:S01]  /*3480*/  S2UR UR7, SR_CgaCtaId ;  /* 0x00000000000779c3 */ /* 0x000ea20000008800 */
[----:B------:R-:W-:Y:S01]  /*3490*/  UMOV UR4, 0x40 ;  /* 0x0000004000047882 */ /* 0x000fe20000000000 */
[----:B------:R-:W-:Y:S01]  /*34a0*/  NOP ;  /* 0x0000000000007918 */ /* 0x000fe20000000000 */
[----:B------:R-:W-:Y:S01]  /*34b0*/  UMOV UR6, 0x400 ;  /* 0x0000040000067882 */ /* 0x000fe20000000000 */
[----:B--2---:R-:W-:Y:S02]  /*34c0*/  ULEA UR5, UR7, UR4, 0x18 ;  /* 0x0000000407057291 */ /* 0x004fe4000f8ec0ff */
[----:B------:R-:W-:-:S07]  /*34d0*/  ULEA UR6, UR7, UR6, 0x18 ;  /* 0x0000000607067291 */ /* 0x000fce000f8ec0ff */
[----:B------:R-:W2:Y:S02]  /*34e0*/  LDS.U8 R0, [UR5+0x1c] ;  /* 0x00001c05ff007984 */ /* 0x000ea40008000000 */
[----:B--2---:R-:W-:-:S13]  /*34f0*/  ISETP.NE.AND P0, PT, R0, RZ, PT ;  /* 0x000000ff0000720c */ /* 0x004fda0003f05270 */
[----:B------:R-:W-:Y:S05]  /*3500*/  @P0 BRA `(.L_x_63) ;  /* 0x0000000000580947 */ /* 0x000fea0003800000 */
[----:B------:R-:W-:-:S13]  /*3510*/  ELECT P0, URZ, PT ;  /* 0x0000000000ff782f */ /* 0x000fda0003800000 */
[----:B------:R-:W-:Y:S05]  /*3520*/  @!P0 BRA `(.L_x_64) ;  /* 0x0000000000608947 */ /* 0x000fea0003800000 */
[----:B------:R-:W-:Y:S01]  /*3530*/  UMOV UR4, 0x10 ;  /* 0x0000001000047882 */ /* 0x000fe20000000000 */
[----:B------:R-:W-:Y:S01]  /*3540*/  HFMA2 R0, -RZ, RZ, 0, 5.9604644775390625e-08 ;  /* 0x00000001ff007431 */ /* 0x000fe200000001ff */
[----:B------:R-:W-:-:S03]  /*3550*/  MOV R3, 0xffff ;  /* 0x0000ffff00037802 */ /* 0x000fc60000000f00 */
[----:B------:R-:W-:Y:S04]  /*3560*/  DEPBAR.LE SB2, 0x36 ;  /* 0x0000ad800000791a */ /* 0x000fe80000000000 */
[----:B------:R-:W2:Y:S02]  /*3570*/  UTCATOMSWS.FIND_AND_SET.ALIGN UP0, UR4, UR4 ;  /* 0x00000004000475e3 */ /* 0x000ea40008000800 */
[----:B--2---:R-:W-:Y:S01]  /*3580*/  MOV R4, UR4 ;  /* 0x0000000400047c02 */ /* 0x004fe20008000f00 */
[----:B------:R-:W-:Y:S06]  /*3590*/  BRA.U UP0, `(.L_x_65) ;  /* 0x0000000100187547 */ /* 0x000fec000b800000 */
.L_x_66:
[----:B------:R-:W-:Y:S05]  /*35a0*/  NANOSLEEP 0x64 ;  /* 0x000000640000795d */ /* 0x000fea0003800000 */
[----:B------:R-:W-:-:S05]  /*35b0*/  UMOV UR4, 0x10 ;  /* 0x0000001000047882 */ /* 0x000fca0000000000 */
[----:B------:R-:W-:Y:S04]  /*35c0*/  DEPBAR.LE SB2, 0x36 ;  /* 0x0000ad800000791a */ /* 0x000fe80000000000 */
[----:B------:R-:W2:Y:S02]  /*35d0*/  UTCATOMSWS.FIND_AND_SET.ALIGN UP0, UR4, UR4 ;  /* 0x00000004000475e3 */ /* 0x000ea40008000800 */
[----:B--2---:R-:W-:Y:S01]  /*35e0*/  MOV R4, UR4 ;  /* 0x0000000400047c02 */ /* 0x004fe20008000f00 */
[----:B------:R-:W-:Y:S05]  /*35f0*/  BRA.U !UP0, `(.L_x_66) ;  /* 0xfffffffd08e87547 */ /* 0x000fea000b83ffff */
.L_x_65:
[-C--:B------:R-:W-:Y:S02]  /*3600*/  SHF.L.U32 R3, R3, R4.reuse, RZ ;  /* 0x0000000403037219 */ /* 0x080fe400000006ff */
[----:B------:R-:W-:Y:S01]  /*3610*/  SHF.L.U32 R0, R0, R4, RZ ;  /* 0x0000000400007219 */ /* 0x000fe200000006ff */
[----:B------:R-:W-:Y:S02]  /*3620*/  IMAD.SHL.U32 R4, R4, 0x20, RZ ;  /* 0x0000002004047824 */ /* 0x000fe400078e00ff */
[----:B------:R2:W-:Y:S04]  /*3630*/  ATOMS.OR RZ, [UR5+0x14], R3 ;  /* 0x00001403ffff798c */ /* 0x0005e8000b000005 */
[----:B------:R2:W-:Y:S04]  /*3640*/  ATOMS.OR RZ, [UR5+0x18], R0 ;  /* 0x00001800ffff798c */ /* 0x0005e8000b000005 */
[----:B------:R2:W-:Y:S01]  /*3650*/  STS [UR6+0x140], R4 ;  /* 0x00014004ff007988 */ /* 0x0005e20008000806 */
[----:B------:R-:W-:Y:S05]  /*3660*/  BRA `(.L_x_64) ;  /* 0x0000000000107947 */ /* 0x000fea0003800000 */
.L_x_63:
[----:B------:R-:W-:Y:S02]  /*3670*/  MOV R0, 0xffffffff ;  /* 0xffffffff00007802 */ /* 0x000fe40000000f00 */
[----:B------:R-:W-:-:S03]  /*3680*/  MOV R4, 0x36b0 ;  /* 0x000036b000047802 */ /* 0x000fc60000000f00 */
[----:B------:R2:W-:Y:S04]  /*3690*/  STS [UR6+0x140], R0 ;  /* 0x00014000ff007988 */ /* 0x0005e80008000806 */
[----:B-12--5:R-:W-:Y:S05]  /*36a0*/  CALL.REL.NOINC `($__internal_1_$__cuda_sm10x_tcgen05_guardrail_trap_phase_invalid_during_alloc) ;  /* 0x00000104000c7944 */ /* 0x026fea0003c00000 */
.L_x_64:
[----:B------:R-:W-:Y:S05]  /*36b0*/  WARPSYNC.ALL ;  /* 0x0000000000007948 */ /* 0x000fea0003800000 */
[----:B------:R-:W3:Y:S01]  /*36c0*/  S2UR UR4, SR_CgaCtaId ;  /* 0x00000000000479c3 */ /* 0x000ee20000008800 */
[----:B------:R-:W-:Y:S01]  /*36d0*/  UMOV UR31, 0x400 ;  /* 0x00000400001f7882 */ /* 0x000fe20000000000 */
[----:B------:R-:W-:-:S06]  /*36e0*/  NOP ;  /* 0x0000000000007918 */ /* 0x000fcc0000000000 */
[----:B------:R-:W-:Y:S06]  /*36f0*/  BAR.ARV 0x6, 0xa0 ;  /* 0x0182800000007b1d */ /* 0x000fec0000002000 */
[----:B------:R-:W4:Y:S01]  /*3700*/  LDCU UR12, c[0x0][0x38c] ;  /* 0x00007180ff0c77ac */ /* 0x000f220008000800 */
[----:B------:R-:W-:Y:S01]  /*3710*/  CS2R R8, SRZ ;  /* 0x0000000000087805 */ /* 0x000fe2000001ff00 */
[----:B--2---:R-:W-:Y:S01]  /*3720*/  IMAD.MOV.U32 R3, RZ, RZ, RZ ;  /* 0x000000ffff037224 */ /* 0x004fe200078e00ff */
[----:B------:R-:W-:Y:S01]  /*3730*/  UMOV UR28, URZ ;  /* 0x000000ff001c7c82 */ /* 0x000fe20008000000 */
[----:B------:R-:W-:Y:S01]  /*3740*/  UMOV UR48, URZ ;  /* 0x000000ff00307c82 */ /* 0x000fe20008000000 */
[----:B-1----:R-:W-:Y:S01]  /*3750*/  UMOV UR36, URZ ;  /* 0x000000ff00247c82 */ /* 0x002fe20008000000 */
[----:B------:R-:W-:Y:S01]  /*3760*/  UMOV UR34, URZ ;  /* 0x000000ff00227c82 */ /* 0x000fe20008000000 */
[----:B---3--:R-:W-:Y:S01]  /*3770*/  ULEA UR31, UR4, UR31, 0x18 ;  /* 0x0000001f041f7291 */ /* 0x008fe2000f8ec0ff */
[----:B------:R-:W1:Y:S03]  /*3780*/  LDCU UR4, c[0x0][0x38c] ;  /* 0x00007180ff0477ac */ /* 0x000e660008000800 */
[----:B------:R-:W-:-:S02]  /*3790*/  UIADD3 UR6, UPT, UPT, UR31, 0x8400, URZ ;  /* 0x000084001f067890 */ /* 0x000fc4000fffe0ff */
[----:B------:R-:W-:-:S03]  /*37a0*/  UIADD3 UR5, UPT, UPT, UR31, 0x16400, URZ ;  /* 0x000164001f057890 */ /* 0x000fc6000fffe0ff */
[----:B------:R-:W2:Y:S01]  /*37b0*/  LDS R0, [UR31+0x140] ;  /* 0x0001401fff007984 */ /* 0x000ea20008000800 */
[----:B------:R-:W-:Y:S02]  /*37c0*/  UIADD3 UR7, UPT, UPT, UR31, 0x34000, URZ ;  /* 0x000340001f077890 */ /* 0x000fe4000fffe0ff */
[----:B------:R-:W-:Y:S02]  /*37d0*/  USHF.R.U32.HI UR10, URZ, 0x4, UR6 ;  /* 0x00000004ff0a7899 */ /* 0x000fe40008011606 */
[----:B------:R-:W-:Y:S02]  /*37e0*/  USHF.R.U32.HI UR8, URZ, 0x4, UR5 ;  /* 0x00000004ff087899 */ /* 0x000fe40008011605 */
[----:B------:R-:W-:Y:S02]  /*37f0*/  USHF.R.U32.HI UR5, URZ, 0x4, UR7 ;  /* 0x00000004ff057899 */ /* 0x000fe40008011607 */
[----:B------:R-:W-:Y:S02]  /*3800*/  ULOP3.LUT UR8, UR8, 0x3fff, URZ, 0xc0, !UPT ;  /* 0x00003fff08087892 */ /* 0x000fe4000f8ec0ff */
[----:B-1----:R-:W-:-:S02]  /*3810*/  UIADD3 UR11, UPT, UPT, UR4, 0x7f, URZ ;  /* 0x0000007f040b7890 */ /* 0x002fc4000fffe0ff */
[----:B------:R-:W-:Y:S02]  /*3820*/  UIADD3 UR4, UPT, UPT, UR31, 0x32400, URZ ;  /* 0x000324001f047890 */ /* 0x000fe4000fffe0ff */
[----:B------:R-:W-:Y:S02]  /*3830*/  USHF.R.S32.HI UR9, URZ, 0x1f, UR11 ;  /* 0x0000001fff097899 */ /* 0x000fe4000801140b */
[----:B------:R-:W-:Y:S02]  /*3840*/  USHF.R.U32.HI UR6, URZ, 0x4, UR4 ;  /* 0x00000004ff067899 */ /* 0x000fe40008011604 */
[----:B------:R-:W-:Y:S02]  /*3850*/  ULOP3.LUT UR5, UR5, 0x3fff, URZ, 0xc0, !UPT ;  /* 0x00003fff05057892 */ /* 0x000fe4000f8ec0ff */
[----:B------:R-:W-:Y:S02]  /*3860*/  ULOP3.LUT UR6, UR6, 0x3fff, URZ, 0xc0, !UPT ;  /* 0x00003fff06067892 */ /* 0x000fe4000f8ec0ff */
[----:B------:R-:W-:-:S02]  /*3870*/  ULEA.HI UR4, UR9, UR11, URZ, 0x7 ;  /* 0x0000000b09047291 */ /* 0x000fc4000f8f38ff */
[----:B------:R-:W-:Y:S02]  /*3880*/  ULOP3.LUT UR43, UR6, 0x10000, URZ, 0xfc, !UPT ;  /* 0x00010000062b7892 */ /* 0x000fe4000f8efcff */
[----:B------:R-:W-:Y:S02]  /*3890*/  ULOP3.LUT UR44, UR5, 0x10000, URZ, 0xfc, !UPT ;  /* 0x00010000052c7892 */ /* 0x000fe4000f8efcff */
[----:B------:R-:W-:Y:S02]  /*38a0*/  USHF.R.S32.HI UR50, URZ, 0x7, UR4 ;  /* 0x00000007ff327899 */ /* 0x000fe40008011404 */
[----:B------:R-:W-:Y:S02]  /*38b0*/  ULOP3.LUT UR42, UR8, 0x10000, URZ, 0xfc, !UPT ;  /* 0x00010000082a7892 */ /* 0x000fe4000f8efcff */
[----:B------:R-:W-:Y:S02]  /*38c0*/  ULOP3.LUT UR10, UR10, 0x3fff, URZ, 0xc0, !UPT ;  /* 0x00003fff0a0a7892 */ /* 0x000fe4000f8ec0ff */
[----:B----4-:R-:W-:-:S02]  /*38d0*/  UISETP.GE.AND UP3, UPT, UR12, 0x1, UPT ;  /* 0x000000010c00788c */ /* 0x010fc4000bf66270 */
[----:B------:R-:W-:Y:S02]  /*38e0*/  UIADD3 UR52, UPT, UPT, UR31, 0xe0, URZ ;  /* 0x000000e01f347890 */ /* 0x000fe4000fffe0ff */
[----:B------:R-:W-:Y:S01]  /*38f0*/  ULOP3.LUT UR33, UR10, 0x10000, URZ, 0xfc, !UPT ;  /* 0x000100000a217892 */ /* 0x000fe2000f8efcff */
[----:B--2---:R-:W-:Y:S01]  /*3900*/  R2UR UR26, R0 ;  /* 0x00000000001a72ca */ /* 0x004fe200000e0000 */
[----:B------:R-:W-:Y:S02]  /*3910*/  UIADD3 UR51, UPT, UPT, UR50, -0x1, URZ ;  /* 0xffffffff32337890 */ /* 0x000fe4000fffe0ff */
[----:B------:R-:W-:-:S10]  /*3920*/  UISETP.GE.U32.AND UP2, UPT, UR12, 0x81, UPT ;  /* 0x000000810c00788c */ /* 0x000fd4000bf46070 */
[----:B------:R-:W-:Y:S02]  /*3930*/  UIADD3 UR40, UPT, UPT, UR26, 0x1c0, URZ ;  /* 0x000001c01a287890 */ /* 0x000fe4000fffe0ff */
[----:B------:R-:W-:Y:S02]  /*3940*/  UIADD3 UR41, UPT, UPT, UR26, 0x1c8, URZ ;  /* 0x000001c81a297890 */ /* 0x000fe4000fffe0ff */
[----:B------:R-:W-:Y:S02]  /*3950*/  UIADD3 UR38, UPT, UPT, UR26, 0x1c4, URZ ;  /* 0x000001c41a267890 */ /* 0x000fe4000fffe0ff */
[----:B------:R-:W-:Y:S02]  /*3960*/  UIADD3 UR39, UPT, UPT, UR26, 0x1d0, URZ ;  /* 0x000001d01a277890 */ /* 0x000fe4000fffe0ff */
[----:B------:R-:W-:Y:S02]  /*3970*/  USHF.R.U32.HI UR6, URZ, 0x11, UR40 ;  /* 0x00000011ff067899 */ /* 0x000fe40008011628 */
[----:B------:R-:W-:-:S02]  /*3980*/  USHF.R.U32.HI UR5, URZ, 0x1a, UR41 ;  /* 0x0000001aff057899 */ /* 0x000fc40008011629 */
[----:B------:R-:W-:Y:S02]  /*3990*/  USHF.R.U32.HI UR4, URZ, 0x11, UR38 ;  /* 0x00000011ff047899 */ /* 0x000fe40008011626 */
[----:B------:R-:W-:Y:S02]  /*39a0*/  USHF.R.U32.HI UR7, URZ, 0x1a, UR39 ;  /* 0x0000001aff077899 */ /* 0x000fe40008011627 */
[----:B------:R-:W-:Y:S02]  /*39b0*/  ULOP3.LUT UR8, UR6, 0x6000, URZ, 0xc0, !UPT ;  /* 0x0000600006087892 */ /* 0x000fe4000f8ec0ff */
[----:B------:R-:W-:Y:S02]  /*39c0*/  ULOP3.LUT UR6, UR5, 0x30, URZ, 0xc0, !UPT ;  /* 0x0000003005067892 */ /* 0x000fe4000f8ec0ff */
[----:B------:R-:W-:Y:S02]  /*39d0*/  ULOP3.LUT UR5, UR4, 0x6000, URZ, 0xc0, !UPT ;  /* 0x0000600004057892 */ /* 0x000fe4000f8ec0ff */
[----:B------:R-:W-:-:S02]  /*39e0*/  ULOP3.LUT UR4, UR7, 0x30, URZ, 0xc0, !UPT ;  /* 0x0000003007047892 */ /* 0x000fc4000f8ec0ff */
[----:B------:R-:W-:Y:S02]  /*39f0*/  ULOP3.LUT UR8, UR8, 0x840, URZ, 0xfc, !UPT ;  /* 0x0000084008087892 */ /* 0x000fe4000f8efcff */
[----:B------:R-:W-:Y:S02]  /*3a00*/  ULOP3.LUT UR6, UR6, 0x480, URZ, 0xfc, !UPT ;  /* 0x0000048006067892 */ /* 0x000fe4000f8efcff */
[----:B------:R-:W-:Y:S02]  /*3a10*/  ULOP3.LUT UR46, UR5, 0x840, URZ, 0xfc, !UPT ;  /* 0x00000840052e7892 */ /* 0x000fe4000f8efcff */
[----:B------:R-:W-:Y:S02]  /*3a20*/  ULOP3.LUT UR4, UR4, 0x480, URZ, 0xfc, !UPT ;  /* 0x0000048004047892 */ /* 0x000fe4000f8efcff */
[----:B------:R-:W-:Y:S02]  /*3a30*/  UPRMT UR49, UR6, 0x5410, UR8 ;  /* 0x0000541006317896 */ /* 0x000fe40008000008 */
[----:B------:R-:W-:Y:S01]  /*3a40*/  UPRMT UR47, UR4, 0x5410, UR46 ;  /* 0x00005410042f7896 */ /* 0x000fe2000800002e */
[----:B------:R-:W-:-:S02]  /*3a50*/  UMOV UR5, 0x1 ;  /* 0x0000000100057882 */ /* 0x000fc40000000000 */
[----:B------:R-:W-:Y:S02]  /*3a60*/  UMOV UR46, URZ ;  /* 0x000000ff002e7c82 */ /* 0x000fe40008000000 */
[----:B------:R-:W-:Y:S02]  /*3a70*/  UMOV UR37, UR49 ;  /* 0x0000003100257c82 */ /* 0x000fe40008000000 */
[----:B------:R-:W-:-:S05]  /*3a80*/  UMOV UR35, UR47 ;  /* 0x0000002f00237c82 */ /* 0x000fca0008000000 */
.L_x_76:
[C---:B------:R-:W-:Y:S02]  /*3a90*/  LEA R0, R9.reuse, UR31, 0x3 ;  /* 0x0000001f09007c11 */ /* 0x040fe4000f8e18ff */
[----:B------:R-:W-:Y:S02]  /*3aa0*/  SHF.L.U32 R5, R8, 0x1f, RZ ;  /* 0x0000001f08057819 */ /* 0x000fe400000006ff */
[----:B------:R-:W-:Y:S02]  /*3ab0*/  LEA R4, R9, UR31, 0x4 ;  /* 0x0000001f09047c11 */ /* 0x000fe4000f8e20ff */
[----:B------:R-:W1:Y:S02]  /*3ac0*/  SYNCS.PHASECHK.TRANS64.TRYWAIT P0, [R0+URZ+0xc0], R5 ;  /* 0x0000c005000075a7 */ /* 0x000e6400080011ff */
[----:B-12---:R-:W-:Y:S05]  /*3ad0*/  @!P0 BRA `(.L_x_67) ;  /* 0x000000f4007c8947 */ /* 0x006fea0003800000 */
.L_x_218:
[----:B-1----:R-:W1:Y:S01]  /*3ae0*/  LDS.128 R4, [R4+0x120] ;  /* 0x0001200004047984 */ /* 0x002e620000000c00 */
[----:B------:R-:W-:Y:S01]  /*3af0*/  VIADD R0, R0, 0xd0 ;  /* 0x000000d000007836 */ /* 0x000fe20000000000 */
[----:B------:R-:W-:Y:S01]  /*3b00*/  ULOP3.LUT UR45, UR5, 0x1, URZ, 0x3c, !UPT ;  /* 0x00000001052d7892 */ /* 0x000fe2000f8e3cff */
[----:B------:R-:W-:Y:S01]  /*3b10*/  VIADD R9, R9, 0x1 ;  /* 0x0000000109097836 */ /* 0x000fe20000000000 */
[----:B------:R-:W-:Y:S01]  /*3b20*/  @!PT LDS RZ, [RZ] ;  /* 0x00000000fffff984 */ /* 0x000fe20000000800 */
[----:B------:R-:W-:Y:S01]  /*3b30*/  @!PT LDS RZ, [RZ] ;  /* 0x00000000fffff984 */ /* 0x000fe20000000800 */
[----:B------:R-:W-:Y:S01]  /*3b40*/  @!PT LDS RZ, [RZ] ;  /* 0x00000000fffff984 */ /* 0x000fe20000000800 */
[----:B------:R-:W-:Y:S01]  /*3b50*/  @!PT LDS RZ, [RZ] ;  /* 0x00000000fffff984 */ /* 0x000fe20000000800 */
[----:B------:R2:W-:Y:S06]  /*3b60*/  MEMBAR.ALL.CTA ;  /* 0x0000000000007992 */ /* 0x0005ec0000008000 */
[----:B--2---:R-:W2:Y:S01]  /*3b70*/  FENCE.VIEW.ASYNC.S ;  /* 0x00000000000073c6 */ /* 0x004ea20000000000 */
[----:B------:R-:W-:Y:S01]  /*3b80*/  UMOV UR6, 0x1 ;  /* 0x0000000100067882 */ /* 0x000fe20000000000 */
[----:B------:R-:W-:Y:S01]  /*3b90*/  PRMT R0, RZ, 0x654, R0 ;  /* 0x00000654ff007816 */ /* 0x000fe20000000000 */
[----:B------:R-:W-:Y:S01]  /*3ba0*/  UIMAD UR32, UR45, 0xc0, UR26 ;  /* 0x000000c02d2078a4 */ /* 0x000fe2000f8e021a */
[----:B------:R-:W-:Y:S01]  /*3bb0*/  UMOV UR7, UR50 ;  /* 0x0000003200077c82 */ /* 0x000fe20008000000 */
[----:B------:R-:W-:Y:S01]  /*3bc0*/  UMOV UR13, URZ ;  /* 0x000000ff000d7c82 */ /* 0x000fe20008000000 */
[----:B--2---:R2:W-:Y:S01]  /*3bd0*/  SYNCS.ARRIVE.TRANS64.RED.A1T0 RZ, [R0+URZ], RZ ;  /* 0x000000ff00ff79a7 */ /* 0x0045e200081004ff */
[----:B-1----:R-:W-:Y:S01]  /*3be0*/  LOP3.LUT P2, RZ, R6, 0x1, RZ, 0xc0, !PT ;  /* 0x0000000106ff7812 */ /* 0x002fe2000784c0ff */
[----:B--2---:R-:W-:-:S12]  /*3bf0*/  BRA.U !UP3, `(.L_x_68) ;  /* 0x000000010bec7547 */ /* 0x004fd8000b800000 */
[----:B------:R-:W-:Y:S01]  /*3c00*/  ULEA UR7, UR28, UR31, 0x3 ;  /* 0x0000001f1c077291 */ /* 0x000fe2000f8e18ff */
[----:B------:R-:W-:-:S08]  /*3c10*/  SHF.L.U32 R5, R3, 0x1f, RZ ;  /* 0x0000001f03057819 */ /* 0x000fd000000006ff */
[----:B------:R-:W1:Y:S02]  /*3c20*/  SYNCS.PHASECHK.TRANS64.TRYWAIT P0, [UR7], R5 ;  /* 0x00000005ff0075a7 */ /* 0x000e640008001107 */
[----:B-1----:R-:W-:Y:S05]  /*3c30*/  @P0 BRA `(.L_x_69) ;  /* 0x0000000000080947 */ /* 0x002fea0003800000 */
[----:B------:R-:W1:Y:S02]  /*3c40*/  SYNCS.PHASECHK.TRANS64.TRYWAIT P0, [UR7], R5 ;  /* 0x00000005ff0075a7 */ /* 0x000e640008001107 */
[----:B-1----:R-:W-:Y:S05]  /*3c50*/  @!P0 BRA `(.L_x_70) ;  /* 0x000000f400308947 */ /* 0x002fea0003800000 */
.L_x_69:
[----:B------:R-:W-:Y:S01]  /*3c60*/  UIADD3 UR4, UPT, UPT, UR28, 0x1, URZ ;  /* 0x000000011c047890 */ /* 0x000fe2000fffe0ff */
[----:B------:R-:W-:Y:S01]  /*3c70*/  PLOP3.LUT P1, PT, PT, PT, UP2, 0x80, 0x8 ;  /* 0x000000000008781c */ /* 0x000fe20003f2f028 */
[----:B------:R-:W-:Y:S01]  /*3c80*/  ULEA UR8, UR28, UR43, 0x6 ;  /* 0x0000002b1c087291 */ /* 0x000fe2000f8e30ff */
[----:B-1----:R-:W-:Y:S01]  /*3c90*/  IMAD.U32 R0, RZ, RZ, UR5 ;  /* 0x00000005ff007e24 */ /* 0x002fe2000f8e00ff */
[----:B------:R-:W-:Y:S02]  /*3ca0*/  UISETP.NE.AND UP0, UPT, UR4, 0x7, UPT ;  /* 0x000000070400788c */ /* 0x000fe4000bf05270 */
[----:B------:R-:W-:Y:S02]  /*3cb0*/  UIADD3 UR16, UPT, UPT, UR8, 0x20, URZ ;  /* 0x0000002008107890 */ /* 0x000fe4000fffe0ff */
[----:B------:R-:W-:Y:S01]  /*3cc0*/  USEL UR6, URZ, 0x1, UP0 ;  /* 0x00000001ff067887 */ /* 0x000fe20008000000 */
[----:B------:R-:W-:Y:S01]  /*3cd0*/  SHF.L.U32 R5, R0, 0x1f, RZ ;  /* 0x0000001f00057819 */ /* 0x000fe200000006ff */
[----:B------:R-:W-:-:S02]  /*3ce0*/  USEL UR18, UR4, URZ, UP0 ;  /* 0x000000ff04127287 */ /* 0x000fc40008000000 */
[----:B------:R-:W-:Y:S02]  /*3cf0*/  ULEA UR4, UR28, UR44, 0x7 ;  /* 0x0000002c1c047291 */ /* 0x000fe4000f8e38ff */
[----:B------:R-:W-:Y:S01]  /*3d00*/  @UP2 ULEA UR9, UR18, UR31, 0x3 ;  /* 0x0000001f12092291 */ /* 0x000fe2000f8e18ff */
[----:B------:R-:W-:Y:S01]  /*3d10*/  LOP3.LUT R3, R3, UR6, RZ, 0x3c, !PT ;  /* 0x0000000603037c12 */ /* 0x000fe2000f8e3cff */
[----:B------:R-:W-:Y:S02]  /*3d20*/  UIADD3 UR10, UPT, UPT, UR4, 0x20, URZ ;  /* 0x00000020040a7890 */ /* 0x000fe4000fffe0ff */
[----:B------:R-:W-:Y:S01]  /*3d30*/  UIADD3 UR12, UPT, UPT, UR4, 0x40, URZ ;  /* 0x00000040040c7890 */ /* 0x000fe2000fffe0ff */
[----:B------:R-:W-:Y:S01]  /*3d40*/  @P1 SHF.L.U32 R4, R3, 0x1f, RZ ;  /* 0x0000001f03041819 */ /* 0x000fe200000006ff */
[----:B------:R-:W-:Y:S01]  /*3d50*/  UIADD3 UR14, UPT, UPT, UR4, 0x60, URZ ;  /* 0x00000060040e7890 */ /* 0x000fe2000fffe0ff */
[----:B------:R-:W-:Y:S02]  /*3d60*/  UMOV UR17, 0x4008 ;  /* 0x0000400800117882 */ /* 0x000fe40000000000 */
[----:B------:R-:W1:Y:S01]  /*3d70*/  @P1 SYNCS.PHASECHK.TRANS64.TRYWAIT P0, [UR9], R4 ;  /* 0x00000004ff0015a7 */ /* 0x000e620008001109 */
[----:B------:R-:W-:Y:S01]  /*3d80*/  UMOV UR9, 0x4008 ;  /* 0x0000400800097882 */ /* 0x000fe20000000000 */
[----:B------:R-:W-:Y:S01]  /*3d90*/  UMOV UR5, 0x4008 ;  /* 0x0000400800057882 */ /* 0x000fe20000000000 */
[----:B------:R2:W-:Y:S01]  /*3da0*/  UTCCP.T.S.4x32dp128bit tmem[UR26+0x1c0], gdesc[UR8] ;  /* 0x0001c0081a0079e7 */ /* 0x0005e20009100000 */
[----:B------:R-:W-:Y:S01]  /*3db0*/  UMOV UR11, 0x4008 ;  /* 0x00004008000b7882 */ /* 0x000fe20000000000 */
[----:B------:R2:W-:Y:S01]  /*3dc0*/  UTCCP.T.S.4x32dp128bit tmem[UR26+0x1c4], gdesc[UR16] ;  /* 0x0001c4101a0079e7 */ /* 0x0005e20009100000 */
[----:B------:R-:W-:Y:S01]  /*3dd0*/  UMOV UR13, 0x4008 ;  /* 0x00004008000d7882 */ /* 0x000fe20000000000 */
[----:B------:R2:W-:Y:S01]  /*3de0*/  UTCCP.T.S.4x32dp128bit tmem[UR26+0x1c8], gdesc[UR4] ;  /* 0x0001c8041a0079e7 */ /* 0x0005e20009100000 */
[----:B------:R-:W-:Y:S01]  /*3df0*/  UMOV UR15, 0x4008 ;  /* 0x00004008000f7882 */ /* 0x000fe20000000000 */
[----:B------:R2:W-:Y:S01]  /*3e00*/  UTCCP.T.S.4x32dp128bit tmem[UR26+0x1cc], gdesc[UR10] ;  /* 0x0001cc0a1a0079e7 */ /* 0x0005e20009100000 */
[----:B------:R2:W-:Y:S01]  /*3e10*/  UTCCP.T.S.4x32dp128bit tmem[UR26+0x1d0], gdesc[UR12] ;  /* 0x0001d00c1a0079e7 */ /* 0x0005e20009100000 */
[----:B------:R2:W-:Y:S01]  /*3e20*/  UTCCP.T.S.4x32dp128bit tmem[UR26+0x1d4], gdesc[UR14] ;  /* 0x0001d40e1a0079e7 */ /* 0x0005e20009100000 */
[----:B------:R-:W-:Y:S01]  /*3e30*/  UMOV UR6, 0x1 ;  /* 0x0000000100067882 */ /* 0x000fe20000000000 */
[----:B------:R-:W3:Y:S01]  /*3e40*/  SYNCS.PHASECHK.TRANS64.TRYWAIT P3, [UR31+0xe8], R5 ;  /* 0x0000e805ff0075a7 */ /* 0x000ee2000806111f */
[----:B-1----:R-:W-:Y:S01]  /*3e50*/  @P1 VOTEU.ANY UP0, P0 ;  /* 0x0000000000ff1886 */ /* 0x002fe20000000100 */
[----:B------:R-:W-:Y:S01]  /*3e60*/  @UP2 USEL UR6, URZ, 0x1, !UP0 ;  /* 0x00000001ff062887 */ /* 0x000fe2000c000000 */
[----:B--23--:R-:W-:Y:S11]  /*3e70*/  @!P3 BRA `(.L_x_71) ;  /* 0x000000f000c0b947 */ /* 0x00cff60003800000 */
.L_x_221:
[----:B------:R-:W-:Y:S01]  /*3e80*/  ELECT P0, URZ, PT ;  /* 0x0000000000ff782f */ /* 0x000fe20003800000 */
[----:B------:R-:W-:Y:S02]  /*3e90*/  ULEA UR8, UR28, UR42, 0xa ;  /* 0x0000002a1c087291 */ /* 0x000fe4000f8e50ff */
[----:B------:R-:W-:Y:S02]  /*3ea0*/  ULEA UR4, UR28, UR33, 0x9 ;  /* 0x000000211c047291 */ /* 0x000fe4000f8e48ff */
[----:B------:R-:W-:Y:S02]  /*3eb0*/  UIADD3 UR14, UPT, UPT, UR8, 0x2, URZ ;  /* 0x00000002080e7890 */ /* 0x000fe4000fffe0ff */
[----:B------:R-:W-:Y:S02]  /*3ec0*/  UIADD3 UR10, UPT, UPT, UR4, 0x2, URZ ;  /* 0x00000002040a7890 */ /* 0x000fe4000fffe0ff */
[----:B------:R-:W-:Y:S01]  /*3ed0*/  UIADD3 UR12, UPT, UPT, UR7, 0x38, URZ ;  /* 0x00000038070c7890 */ /* 0x000fe2000fffe0ff */
[----:B------:R-:W-:-:S03]  /*3ee0*/  UMOV UR9, 0x80004020 ;  /* 0x8000402000097882 */ /* 0x000fc60000000000 */
[----:B-1----:R-:W-:Y:S01]  /*3ef0*/  @P0 LOP3.LUT R0, R2, 0xffff, RZ, 0xc0, !PT ;  /* 0x0000ffff02000812 */ /* 0x002fe200078ec0ff */
[----:B------:R-:W-:Y:S01]  /*3f00*/  UMOV UR5, 0x80004020 ;  /* 0x8000402000057882 */ /* 0x000fe20000000000 */
[----:B------:R-:W-:Y:S01]  /*3f10*/  UMOV UR15, 0x80004020 ;  /* 0x80004020000f7882 */ /* 0x000fe20000000000 */
[----:B------:R-:W-:Y:S01]  /*3f20*/  UMOV UR11, 0x80004020 ;  /* 0x80004020000b7882 */ /* 0x000fe20000000000 */
[----:B------:R-:W-:Y:S01]  /*3f30*/  @P0 R2UR UR16, R0 ;  /* 0x00000000001002ca */ /* 0x000fe200000e0000 */
[----:B------:R1:W-:Y:S01]  /*3f40*/  UTCOMMA.4X gdesc[UR4], gdesc[UR8], tmem[UR32], tmem[UR48], idesc[UR49], tmem[UR40], !UPT ;  /* 0x80283008040075ea */ /* 0x0003e2000f800020 */
[----:B------:R1:W-:Y:S01]  /*3f50*/  UTCOMMA.4X gdesc[UR10], gdesc[UR14], tmem[UR32], tmem[UR46], idesc[UR47], tmem[UR38], UPT ;  /* 0x80262e0e0a0075ea */ /* 0x0003e2000b800020 */
[----:B------:R-:W-:Y:S01]  /*3f60*/  UMOV UR13, 0x1 ;  /* 0x00000001000d7882 */ /* 0x000fe20000000000 */
[----:B------:R-:W-:Y:S01]  /*3f70*/  UMOV UR7, UR51 ;  /* 0x0000003300077c82 */ /* 0x000fe20008000000 */
[----:B------:R-:W-:-:S08]  /*3f80*/  UMOV UR28, UR18 ;  /* 0x00000012001c7c82 */ /* 0x000fd00008000000 */
[----:B------:R1:W-:Y:S01]  /*3f90*/  UTCBAR.MULTICAST [UR12], URZ, UR16 ;  /* 0x000000ff0c0073e9 */ /* 0x0003e20008000810 */
[----:B------:R-:W-:Y:S01]  /*3fa0*/  NOP ;  /* 0x0000000000007918 */ /* 0x000fe20000000000 */
.L_x_68:
[----:B------:R-:W-:-:S09]  /*3fb0*/  UISETP.GE.AND UP0, UPT, UR7, 0x1, UPT ;  /* 0x000000010700788c */ /* 0x000fd2000bf06270 */
[----:B------:R-:W-:Y:S05]  /*3fc0*/  BRA.U !UP0, `(.L_x_72) ;  /* 0x0000000108f87547 */ /* 0x000fea000b800000 */
[----:B------:R-:W-:Y:S01]  /*3fd0*/  UIADD3 UR27, UPT, UPT, UR7, -0x1, URZ ;  /* 0xffffffff071b7890 */ /* 0x000fe2000fffe0ff */
[----:B-1----:R-:W-:-:S11]  /*3fe0*/  UMOV UR5, UR28 ;  /* 0x0000001c00057c82 */ /* 0x002fd60008000000 */
.L_x_75:
[----:B------:R-:W-:Y:S02]  /*3ff0*/  UISETP.NE.AND UP0, UPT, UR6, URZ, UPT ;  /* 0x000000ff0600728c */ /* 0x000fe4000bf05270 */
[----:B------:R-:W-:Y:S07]  /*4000*/  ULEA UR7, UR5, UR31, 0x3 ;  /* 0x0000001f05077291 */ /* 0x000fee000f8e18ff */
[----:B------:R-:W-:Y:S05]  /*4010*/  BRA.U UP0, `(.L_x_73) ;  /* 0x00000001000c7547 */ /* 0x000fea000b800000 */
[----:B------:R-:W-:Y:S04]  /*4020*/  SHF.L.U32 R5, R3, 0x1f, RZ ;  /* 0x0000001f03057819 */ /* 0x000fe800000006ff */
[----:B------:R-:W1:Y:S02]  /*4030*/  SYNCS.PHASECHK.TRANS64.TRYWAIT P0, [UR7], R5 ;  /* 0x00000005ff0075a7 */ /* 0x000e640008001107 */
[----:B-1----:R-:W-:Y:S05]  /*4040*/  @!P0 BRA `(.L_x_74) ;  /* 0x000000f000648947 */ /* 0x002fea0003800000 */
.L_x_73:
[----:B------:R-:W-:Y:S02]  /*4050*/  UISETP.NE.AND UP1, UPT, UR27, URZ, UPT ;  /* 0x000000ff1b00728c */ /* 0x000fe4000bf25270 */
[----:B------:R-:W-:Y:S01]  /*4060*/  UIADD3 UR4, UPT, UPT, UR5, 0x1, URZ ;  /* 0x0000000105047890 */ /* 0x000fe2000fffe0ff */
[----:B------:R-:W-:Y:S03]  /*4070*/  ELECT P3, URZ, PT ;  /* 0x0000000000ff782f */ /* 0x000fe60003860000 */
[----:B------:R-:W-:Y:S01]  /*4080*/  UISETP.NE.AND UP0, UPT, UR4, 0x7, UPT ;  /* 0x000000070400788c */ /* 0x000fe2000bf05270 */
[----:B------:R-:W-:Y:S01]  /*4090*/  PLOP3.LUT P1, PT, PT, PT, UP1, 0x80, 0x8 ;  /* 0x000000000008781c */ /* 0x000fe20003f2f018 */
[----:B------:R-:W-:Y:S02]  /*40a0*/  ULEA UR12, UR5, UR43, 0x6 ;  /* 0x0000002b050c7291 */ /* 0x000fe4000f8e30ff */
[----:B------:R-:W-:Y:S02]  /*40b0*/  USEL UR6, URZ, 0x1, UP0 ;  /* 0x00000001ff067887 */ /* 0x000fe40008000000 */
[----:B------:R-:W-:Y:S02]  /*40c0*/  USEL UR28, UR4, URZ, UP0 ;  /* 0x000000ff041c7287 */ /* 0x000fe40008000000 */
[----:B------:R-:W-:Y:S02]  /*40d0*/  UIADD3 UR24, UPT, UPT, UR12, 0x20, URZ ;  /* 0x000000200c187890 */ /* 0x000fe4000fffe0ff */
[----:B------:R-:W-:Y:S01]  /*40e0*/  @UP1 ULEA UR4, UR28, UR31, 0x3 ;  /* 0x0000001f1c041291 */ /* 0x000fe2000f8e18ff */
[----:B------:R-:W-:Y:S01]  /*40f0*/  LOP3.LUT R3, R3, UR6, RZ, 0x3c, !PT ;  /* 0x0000000603037c12 */ /* 0x000fe2000f8e3cff */
[----:B------:R-:W-:Y:S01]  /*4100*/  ULEA UR10, UR5, UR42, 0xa ;  /* 0x0000002a050a7291 */ /* 0x000fe2000f8e50ff */
[----:B-1----:R-:W-:Y:S01]  /*4110*/  @P3 LOP3.LUT R0, R2, 0xffff, RZ, 0xc0, !PT ;  /* 0x0000ffff02003812 */ /* 0x002fe200078ec0ff */
[----:B------:R-:W-:Y:S01]  /*4120*/  ULEA UR8, UR5, UR33, 0x9 ;  /* 0x0000002105087291 */ /* 0x000fe2000f8e48ff */
[----:B------:R-:W-:Y:S01]  /*4130*/  @P1 SHF.L.U32 R4, R3, 0x1f, RZ ;  /* 0x0000001f03041819 */ /* 0x000fe200000006ff */
[----:B------:R-:W-:Y:S01]  /*4140*/  UISETP.NE.U32.AND UP0, UPT, UR13, URZ, UPT ;  /* 0x000000ff0d00728c */ /* 0x000fe2000bf05070 */
[----:B------:R-:W-:Y:S01]  /*4150*/  @P3 R2UR UR29, R0 ;  /* 0x00000000001d32ca */ /* 0x000fe200000e0000 */
[----:B------:R-:W-:Y:S01]  /*4160*/  UIADD3 UR16, UPT, UPT, UR10, 0x2, URZ ;  /* 0x000000020a107890 */ /* 0x000fe2000fffe0ff */
[----:B------:R-:W1:Y:S01]  /*4170*/  @P1 SYNCS.PHASECHK.TRANS64.TRYWAIT P0, [UR4], R4 ;  /* 0x00000004ff0015a7 */ /* 0x000e620008001104 */
[----:B------:R-:W-:Y:S02]  /*4180*/  ULEA UR4, UR5, UR44, 0x7 ;  /* 0x0000002c05047291 */ /* 0x000fe4000f8e38ff */
[----:B------:R-:W-:Y:S02]  /*4190*/  UIADD3 UR14, UPT, UPT, UR8, 0x2, URZ ;  /* 0x00000002080e7890 */ /* 0x000fe4000fffe0ff */
[----:B------:R-:W-:Y:S02]  /*41a0*/  UIADD3 UR18, UPT, UPT, UR4, 0x20, URZ ;  /* 0x0000002004127890 */ /* 0x000fe4000fffe0ff */
[----:B------:R-:W-:Y:S02]  /*41b0*/  UIADD3 UR20, UPT, UPT, UR4, 0x40, URZ ;  /* 0x0000004004147890 */ /* 0x000fe4000fffe0ff */
[----:B------:R-:W-:Y:S02]  /*41c0*/  UIADD3 UR22, UPT, UPT, UR4, 0x60, URZ ;  /* 0x0000006004167890 */ /* 0x000fe4000fffe0ff */
[----:B------:R-:W-:Y:S02]  /*41d0*/  UIADD3 UR30, UPT, UPT, UR7, 0x38, URZ ;  /* 0x00000038071e7890 */ /* 0x000fe4000fffe0ff */
[----:B------:R-:W-:Y:S01]  /*41e0*/  UIADD3 UR7, UPT, UPT, UR27, 0x1, URZ ;  /* 0x000000011b077890 */ /* 0x000fe2000fffe0ff */
[----:B------:R-:W-:Y:S01]  /*41f0*/  UMOV UR13, 0x4008 ;  /* 0x00004008000d7882 */ /* 0x000fe20000000000 */
[----:B------:R-:W-:Y:S01]  /*4200*/  UMOV UR25, 0x4008 ;  /* 0x0000400800197882 */ /* 0x000fe20000000000 */
[----:B------:R2:W-:Y:S01]  /*4210*/  UTCCP.T.S.4x32dp128bit tmem[UR26+0x1c0], gdesc[UR12] ;  /* 0x0001c00c1a0079e7 */ /* 0x0005e20009100000 */
[----:B------:R-:W-:Y:S01]  /*4220*/  UTCCP.T.S.4x32dp128bit tmem[UR26+0x1c4], gdesc[UR24] ;  /* 0x0001c4181a0079e7 */ /* 0x000fe20009100000 */
[----:B------:R-:W-:Y:S01]  /*4230*/  UMOV UR5, 0x4008 ;  /* 0x0000400800057882 */ /* 0x000fe20000000000 */
[----:B------:R-:W-:Y:S01]  /*4240*/  UMOV UR19, 0x4008 ;  /* 0x0000400800137882 */ /* 0x000fe20000000000 */
[----:B------:R3:W-:Y:S01]  /*4250*/  UTCCP.T.S.4x32dp128bit tmem[UR26+0x1c8], gdesc[UR4] ;  /* 0x0001c8041a0079e7 */ /* 0x0007e20009100000 */
[----:B------:R4:W-:Y:S01]  /*4260*/  UTCCP.T.S.4x32dp128bit tmem[UR26+0x1cc], gdesc[UR18] ;  /* 0x0001cc121a0079e7 */ /* 0x0009e20009100000 */
[----:B------:R-:W-:Y:S01]  /*4270*/  UMOV UR21, 0x4008 ;  /* 0x0000400800157882 */ /* 0x000fe20000000000 */
[----:B------:R-:W-:Y:S01]  /*4280*/  UMOV UR23, 0x4008 ;  /* 0x0000400800177882 */ /* 0x000fe20000000000 */
[----:B------:R4:W-:Y:S01]  /*4290*/  UTCCP.T.S.4x32dp128bit tmem[UR26+0x1d0], gdesc[UR20] ;  /* 0x0001d0141a0079e7 */ /* 0x0009e20009100000 */
[----:B------:R4:W-:Y:S01]  /*42a0*/  UTCCP.T.S.4x32dp128bit tmem[UR26+0x1d4], gdesc[UR22] ;  /* 0x0001d4161a0079e7 */ /* 0x0009e20009100000 */
[----:B------:R-:W-:Y:S01]  /*42b0*/  UMOV UR11, 0x80004020 ;  /* 0x80004020000b7882 */ /* 0x000fe20000000000 */
[----:B------:R-:W-:Y:S01]  /*42c0*/  UMOV UR9, 0x80004020 ;  /* 0x8000402000097882 */ /* 0x000fe20000000000 */
[----:B------:R-:W-:Y:S01]  /*42d0*/  UMOV UR17, 0x80004020 ;  /* 0x8000402000117882 */ /* 0x000fe20000000000 */
[----:B------:R4:W-:Y:S01]  /*42e0*/  UTCOMMA.4X gdesc[UR8], gdesc[UR10], tmem[UR32], tmem[UR36], idesc[UR37], tmem[UR40], UP0 ;  /* 0x8028240a080075ea */ /* 0x0009e20008000020 */
[----:B------:R-:W-:Y:S01]  /*42f0*/  UMOV UR15, 0x80004020 ;  /* 0x80004020000f7882 */ /* 0x000fe20000000000 */
[----:B------:R-:W-:Y:S01]  /*4300*/  UMOV UR6, 0x1 ;  /* 0x0000000100067882 */ /* 0x000fe20000000000 */
[----:B------:R4:W-:Y:S01]  /*4310*/  UTCOMMA.4X gdesc[UR14], gdesc[UR16], tmem[UR32], tmem[UR34], idesc[UR35], tmem[UR38], UPT ;  /* 0x802622100e0075ea */ /* 0x0009e2000b800020 */
[----:B------:R4:W-:Y:S01]  /*4320*/  UTCBAR.MULTICAST [UR30], URZ, UR29 ;  /* 0x000000ff1e0073e9 */ /* 0x0009e2000800081d */
[----:B--2---:R-:W-:Y:S01]  /*4330*/  UIADD3 UR12, UPT, UPT, UR27, -0x1, URZ ;  /* 0xffffffff1b0c7890 */ /* 0x004fe2000fffe0ff */
[----:B------:R-:W-:Y:S01]  /*4340*/  UMOV UR13, 0x1 ;  /* 0x00000001000d7882 */ /* 0x000fe20000000000 */
[----:B---3--:R-:W-:Y:S05]  /*4350*/  UMOV UR5, UR28 ;  /* 0x0000001c00057c82 */ /* 0x008fea0008000000 */
[----:B------:R-:W-:Y:S01]  /*4360*/  UMOV UR27, UR12 ;  /* 0x0000000c001b7c82 */ /* 0x000fe20008000000 */
[----:B-1----:R-:W-:Y:S01]  /*4370*/  @P1 VOTEU.ANY UP0, P0 ;  /* 0x0000000000ff1886 */ /* 0x002fe20000000100 */
[----:B------:R-:W-:Y:S02]  /*4380*/  @UP1 USEL UR6, URZ, 0x1, !UP0 ;  /* 0x00000001ff061887 */ /* 0x000fe4000c000000 */
[----:B------:R-:W-:Y:S09]  /*4390*/  UISETP.GT.U32.AND UP0, UPT, UR7, 0x1, UPT ;  /* 0x000000010700788c */ /* 0x000ff2000bf04070 */
[----:B----4-:R-:W-:Y:S05]  /*43a0*/  BRA.U UP0, `(.L_x_75) ;  /* 0xfffffffd00107547 */ /* 0x010fea000b83ffff */
.L_x_72:
[C---:B------:R-:W-:Y:S01]  /*43b0*/  ISETP.NE.AND P0, PT, R9.reuse, 0x2, PT ;  /* 0x000000020900780c */ /* 0x040fe20003f05270 */
[----:B------:R2:W-:Y:S01]  /*43c0*/  UTCBAR [UR52], URZ ;  /* 0x000000ff340073e9 */ /* 0x0005e200080000ff */
[----:B-1----:R-:W-:Y:S02]  /*43d0*/  UMOV UR5, UR45 ;  /* 0x0000002d00057c82 */ /* 0x002fe40008000000 */
[----:B------:R-:W-:Y:S02]  /*43e0*/  SEL R5, RZ, 0x1, P0 ;  /* 0x00000001ff057807 */ /* 0x000fe40000000000 */
[----:B------:R-:W-:Y:S02]  /*43f0*/  SEL R9, R9, RZ, P0 ;  /* 0x000000ff09097207 */ /* 0x000fe40000000000 */
[----:B------:R-:W-:Y:S01]  /*4400*/  LOP3.LUT R8, R8, R5, RZ, 0x3c, !PT ;  /* 0x0000000508087212 */ /* 0x000fe200078e3cff */
[----:B------:R-:W-:Y:S06]  /*4410*/  @P2 BRA `(.L_x_76) ;  /* 0xfffffff4009c2947 */ /* 0x000fec000383ffff */
[----:B------:R-:W1:Y:S01]  /*4420*/  S2UR UR6, SR_CgaCtaId ;  /* 0x00000000000679c3 */ /* 0x000e620000008800 */
[----:B------:R-:W-:Y:S01]  /*4430*/  ELECT P0, URZ, PT ;  /* 0x0000000000ff782f */ /* 0x000fe20003800000 */
[----:B------:R-:W-:Y:S01]  /*4440*/  IMAD.MOV.U32 R0, RZ, RZ, 0x1 ;  /* 0x00000001ff007424 */ /* 0x000fe200078e00ff */
[----:B------:R-:W-:Y:S01]  /*4450*/  UMOV UR4, 0x40 ;  /* 0x0000004000047882 */ /* 0x000fe20000000000 */
[----:B------:R-:W-:-:S04]  /*4460*/  SHF.L.U32 R3, RZ, 0x1f, RZ ;  /* 0x0000001fff037819 */ /* 0x000fc800000006ff */
[----:B------:R-:W-:Y:S01]  /*4470*/  UVIRTCOUNT.DEALLOC.SMPOOL 0x80 ;  /* 0x000000800000784c */ /* 0x000fe20000000000 */
[----:B-1----:R-:W-:-:S09]  /*4480*/  ULEA UR6, UR6, UR4, 0x18 ;  /* 0x0000000406067291 */ /* 0x002fd2000f8ec0ff */
[----:B------:R1:W-:Y:S01]  /*4490*/  @P0 STS.U8 [UR6+0x1c], R0 ;  /* 0x00001c00ff000988 */ /* 0x0003e20008000006 */
[----:B------:R-:W3:Y:S02]  /*44a0*/  SYNCS.PHASECHK.TRANS64.TRYWAIT P0, [UR31+0x110], R3 ;  /* 0x00011003ff0075a7 */ /* 0x000ee4000800111f */
[----:B-1-3--:R-:W-:Y:S05]  /*44b0*/  @!P0 BRA `(.L_x_77) ;  /* 0x000000ec00608947 */ /* 0x00afea0003800000 */
.L_x_224:
[----:B------:R-:W-:Y:S01]  /*44c0*/  NOP ;  /* 0x0000000000007918 */ /* 0x000fe20000000000 */
[----:B-1----:R-:W1:Y:S01]  /*44d0*/  LDS R0, [UR6+0x14] ;  /* 0x00001406ff007984 */ /* 0x002e620008000800 */
[----:B------:R-:W-:Y:S01]  /*44e0*/  ULOP3.LUT UR4, UR26, 0xffff, URZ, 0xc0, !UPT ;  /* 0x0000ffff1a047892 */ /* 0x000fe2000f8ec0ff */
[----:B------:R-:W-:Y:S01]  /*44f0*/  UMOV UR5, 0xffff ;  /* 0x0000ffff00057882 */ /* 0x000fe20000000000 */
[----:B------:R-:W-:Y:S02]  /*4500*/  UMOV UR7, 0x1 ;  /* 0x0000000100077882 */ /* 0x000fe40000000000 */
[----:B------:R-:W-:-:S04]  /*4510*/  USHF.R.U32.HI UR4, URZ, 0x5, UR4 ;  /* 0x00000005ff047899 */ /* 0x000fc80008011604 */
[----:B------:R-:W-:Y:S02]  /*4520*/  USHF.L.U32 UR5, UR5, UR4, URZ ;  /* 0x0000000405057299 */ /* 0x000fe400080006ff */
[----:B------:R-:W-:-:S04]  /*4530*/  USHF.L.U32 UR4, UR7, UR4, URZ ;  /* 0x0000000407047299 */ /* 0x000fc800080006ff */
[----:B-1----:R-:W-:-:S04]  /*4540*/  LOP3.LUT R0, R0, UR5, RZ, 0xc0, !PT ;  /* 0x0000000500007c12 */ /* 0x002fc8000f8ec0ff */
[----:B------:R-:W-:-:S13]  /*4550*/  ISETP.NE.AND P0, PT, R0, UR5, PT ;  /* 0x0000000500007c0c */ /* 0x000fda000bf05270 */
[----:B------:R-:W-:Y:S05]  /*4560*/  @P0 BRA `(.L_x_78) ;  /* 0x0000000000580947 */ /* 0x000fea0003800000 */
[----:B------:R-:W1:Y:S02]  /*4570*/  LDS R0, [UR6+0x18] ;  /* 0x00001806ff007984 */ /* 0x000e640008000800 */
[----:B-1----:R-:W-:-:S04]  /*4580*/  LOP3.LUT R0, R0, UR4, RZ, 0xc0, !PT ;  /* 0x0000000400007c12 */ /* 0x002fc8000f8ec0ff */
[----:B------:R-:W-:-:S13]  /*4590*/  ISETP.NE.AND P0, PT, R0, UR4, PT ;  /* 0x0000000400007c0c */ /* 0x000fda000bf05270 */
[----:B------:R-:W-:Y:S05]  /*45a0*/  @P0 BRA `(.L_x_79) ;  /* 0x00000000003c0947 */ /* 0x000fea0003800000 */
[----:B------:R-:W1:Y:S01]  /*45b0*/  S2R R2, SR_LANEID ;  /* 0x0000000000027919 */ /* 0x000e620000000000 */
[----:B------:R-:W-:Y:S01]  /*45c0*/  ULOP3.LUT UR5, URZ, UR5, URZ, 0x33, !UPT ;  /* 0x00000005ff057292 */ /* 0x000fe2000f8e33ff */
[----:B------:R-:W-:Y:S01]  /*45d0*/  LOP3.LUT R4, RZ, UR4, RZ, 0x33, !PT ;  /* 0x00000004ff047c12 */ /* 0x000fe2000f8e33ff */
[----:B------:R-:W-:Y:S02]  /*45e0*/  VOTEU.ANY UR4, UPT, PT ;  /* 0x0000000000047886 */ /* 0x000fe400038e0100 */
[----:B------:R-:W-:Y:S01]  /*45f0*/  UFLO.U32 UR4, UR4 ;  /* 0x00000004000472bd */ /* 0x000fe200080e0000 */
[----:B------:R-:W3:Y:S01]  /*4600*/  REDUX UR7, R4 ;  /* 0x00000000040773c4 */ /* 0x000ee20000000000 */
[----:B------:R-:W-:-:S06]  /*4610*/  IMAD.U32 R0, RZ, RZ, UR5 ;  /* 0x00000005ff007e24 */ /* 0x000fcc000f8e00ff */
[----:B------:R4:W-:Y:S01]  /*4620*/  UTCATOMSWS.AND URZ, UR5 ;  /* 0x0000000500ff79e3 */ /* 0x0009e20008000000 */
[----:B------:R-:W2:Y:S01]  /*4630*/  REDUX UR8, R0 ;  /* 0x00000000000873c4 */ /* 0x000ea20000000000 */
[----:B-1----:R-:W-:Y:S01]  /*4640*/  ISETP.EQ.U32.AND P0, PT, R2, UR4, PT ;  /* 0x0000000402007c0c */ /* 0x002fe2000bf02070 */
[----:B---3--:R-:W-:Y:S01]  /*4650*/  IMAD.U32 R2, RZ, RZ, UR7 ;  /* 0x00000007ff027e24 */ /* 0x008fe2000f8e00ff */
[----:B--2---:R-:W-:-:S11]  /*4660*/  MOV R3, UR8 ;  /* 0x0000000800037c02 */ /* 0x004fd60008000f00 */
[----:B------:R4:W-:Y:S04]  /*4670*/  @P0 ATOMS.AND RZ, [UR6+0x14], R3 ;  /* 0x00001403ffff098c */ /* 0x0009e8000a800006 */
[----:B------:R4:W-:Y:S01]  /*4680*/  @P0 ATOMS.AND RZ, [UR6+0x18], R2 ;  /* 0x00001802ffff098c */ /* 0x0009e2000a800006 */
[----:B------:R-:W-:Y:S05]  /*4690*/  BRA `(.L_x_80) ;  /* 0x0000000000147947 */ /* 0x000fea0003800000 */
.L_x_79:
[----:B------:R-:W-:Y:S02]  /*46a0*/  MOV R2, 0x46c0 ;  /* 0x000046c000027802 */ /* 0x000fe40000000f00 */
[----:B--2--5:R-:W-:Y:S05]  /*46b0*/  CALL.REL.NOINC `($__internal_0_$__cuda_sm10x_tcgen05_guardrail_trap_col_being_dealloced_not_returned_by_alloc) ;  /* 0x000000f000fc7944 */ /* 0x024fea0003c00000 */
[----:B------:R-:W-:Y:S05]  /*46c0*/  BRA `(.L_x_80) ;  /* 0x0000000000087947 */ /* 0x000fea0003800000 */
.L_x_78:
[----:B------:R-:W-:Y:S02]  /*46d0*/  MOV R2, 0x46f0 ;  /* 0x000046f000027802 */ /* 0x000fe40000000f00 */
[----:B--2--5:R-:W-:Y:S05]  /*46e0*/  CALL.REL.NOINC `($__internal_2_$__cuda_sm10x_tcgen05_guardrail_trap_unallocated_columns_being_dealloced) ;  /* 0x000000f400087944 */ /* 0x024fea0003c00000 */
.L_x_80:
[----:B------:R-:W-:Y:S01]  /*46f0*/  NOP ;  /* 0x0000000000007918 */ /* 0x000fe20000000000 */
[----:B----4-:R-:W-:Y:S05]  /*4700*/  EXIT ;  /* 0x000000000000794d */ /* 0x010fea0003800000 */
.L_x_62:
[----:B------:R-:W-:-:S09]  /*4710*/  UISETP.NE.OR UP0, UPT, UR20, 0x3, !UP3 ;  /* 0x000000031400788c */ /* 0x000fd2000df05670 */
[----:B------:R-:W-:Y:S05]  /*4720*/  BRA.U UP0, `(.L_x_81) ;  /* 0x0000001900f87547 */ /* 0x000fea000b800000 */
[----:B------:R-:W2:Y:S01]  /*4730*/  LDCU.64 UR4, c[0x0][0xc88] ;  /* 0x00019100ff0477ac */ /* 0x000ea20008000a00 */
[----:B------:R-:W3:Y:S01]  /*4740*/  S2UR UR10, SR_CgaCtaId ;  /* 0x00000000000a79c3 */ /* 0x000ee20000008800 */
[----:B------:R-:W-:Y:S01]  /*4750*/  HFMA2 R10, -RZ, RZ, 0, 0 ;  /* 0x00000000ff0a7431 */ /* 0x000fe200000001ff */
[----:B------:R-:W-:Y:S01]  /*4760*/  MOV R9, RZ ;  /* 0x000000ff00097202 */ /* 0x000fe20000000f00 */
[----:B------:R-:W4:Y:S01]  /*4770*/  LDCU UR61, c[0x0][0x370] ;  /* 0x00006e00ff3d77ac */ /* 0x000f220008000800 */
[----:B------:R-:W-:Y:S01]  /*4780*/  HFMA2 R3, -RZ, RZ, 0, 0.0078125 ;  /* 0x00002000ff037431 */ /* 0x000fe200000001ff */
[----:B------:R-:W4:Y:S03]  /*4790*/  LDCU.128 UR64, c[0x0][0xf10] ;  /* 0x0001e200ff4077ac */ /* 0x000f260008000c00 */
[----:B------:R-:W1:Y:S01]  /*47a0*/  LDC.64 R12, c[0x0][0x348] ;  /* 0x0000d200ff0c7b82 */ /* 0x000e620000000a00 */
[----:B------:R-:W3:Y:S01]  /*47b0*/  LDCU UR53, c[0x0][0x374] ;  /* 0x00006e80ff3577ac */ /* 0x000ee20008000800 */
[----:B------:R-:W3:Y:S01]  /*47c0*/  LDCU.64 UR54, c[0x0][0xc90] ;  /* 0x00019200ff3677ac */ /* 0x000ee20008000a00 */
[----:B--2---:R-:W-:Y:S01]  /*47d0*/  UISETP.NE.U32.AND UP0, UPT, UR4, URZ, UPT ;  /* 0x000000ff0400728c */ /* 0x004fe2000bf05070 */
[----:B------:R-:W2:Y:S01]  /*47e0*/  LDCU UR15, c[0x0][0xf0c] ;  /* 0x0001e180ff0f77ac */ /* 0x000ea20008000800 */
[----:B------:R-:W2:Y:S01]  /*47f0*/  LDCU UR69, c[0x0][0xf20] ;  /* 0x0001e400ff4577ac */ /* 0x000ea20008000800 */
[----:B------:R-:W2:Y:S01]  /*4800*/  LDCU UR4, c[0x0][0xf30] ;  /* 0x0001e600ff0477ac */ /* 0x000ea20008000800 */
[----:B------:R-:W-:Y:S01]  /*4810*/  UMOV UR21, 0x400 ;  /* 0x0000040000157882 */ /* 0x000fe20000000000 */
[----:B----4-:R-:W-:-:S02]  /*4820*/  UIMAD.WIDE.U32 UR6, UR61, UR64, URZ ;  /* 0x000000403d0672a5 */ /* 0x010fc4000f8e00ff */
[----:B---3--:R-:W-:Y:S02]  /*4830*/  UIMAD.WIDE.U32 UR8, UR53, UR67, URZ ;  /* 0x00000043350872a5 */ /* 0x008fe4000f8e00ff */
[----:B------:R-:W-:Y:S02]  /*4840*/  ULEA UR21, UR10, UR21, 0x18 ;  /* 0x000000150a157291 */ /* 0x000fe4000f8ec0ff */
[----:B------:R-:W-:Y:S02]  /*4850*/  UISETP.NE.AND.EX UP6, UPT, UR5, URZ, UPT, UP0 ;  /* 0x000000ff0500728c */ /* 0x000fe4000bfc5300 */
[----:B------:R-:W-:Y:S02]  /*4860*/  UISETP.NE.AND UP0, UPT, UR45, 0x1, UPT ;  /* 0x000000012d00788c */ /* 0x000fe4000bf05270 */
[----:B------:R-:W-:Y:S02]  /*4870*/  UISETP.NE.U32.AND UP0, UPT, UR54, URZ, UPT ;  /* 0x000000ff3600728c */ /* 0x000fe4000bf05070 */
[----:B------:R-:W-:-:S02]  /*4880*/  UIADD3 UR57, UPT, UPT, UR21, 0x70, URZ ;  /* 0x0000007015397890 */ /* 0x000fc4000fffe0ff */
[----:B------:R-:W-:Y:S02]  /*4890*/  UIADD3 UR49, UPT, UPT, UR21, 0x78, URZ ;  /* 0x0000007815317890 */ /* 0x000fe4000fffe0ff */
[----:B------:R-:W-:Y:S02]  /*48a0*/  UIADD3 UR41, UPT, UPT, UR21, 0x80, URZ ;  /* 0x0000008015297890 */ /* 0x000fe4000fffe0ff */
[----:B------:R-:W-:Y:S02]  /*48b0*/  UIADD3 UR33, UPT, UPT, UR21, 0x88, URZ ;  /* 0x0000008815217890 */ /* 0x000fe4000fffe0ff */
[----:B------:R-:W-:Y:S01]  /*48c0*/  USEL UR68, URZ, 0x1, UP5 ;  /* 0x00000001ff447887 */ /* 0x000fe2000a800000 */
[----:B------:R-:W-:Y:S01]  /*48d0*/  UMOV UR6, UR7 ;  /* 0x0000000700067c82 */ /* 0x000fe20008000000 */
[----:B------:R-:W-:Y:S01]  /*48e0*/  UMOV UR62, UR9 ;  /* 0x00000009003e7c82 */ /* 0x000fe20008000000 */
[----:B------:R-:W-:Y:S02]  /*48f0*/  UISETP.GE.AND UP3, UPT, UR45, 0x1, UPT ;  /* 0x000000012d00788c */ /* 0x000fe4000bf66270 */
[----:B------:R-:W-:Y:S01]  /*4900*/  UISETP.NE.AND.EX UP5, UPT, UR55, URZ, UPT, UP0 ;  /* 0x000000ff3700728c */ /* 0x000fe2000bfa5300 */
[----:B------:R-:W-:Y:S01]  /*4910*/  UMOV UR29, URZ ;  /* 0x000000ff001d7c82 */ /* 0x000fe20008000000 */
[----:B------:R-:W-:Y:S01]  /*4920*/  UPLOP3.LUT UP1, UPT, UPT, UPT, UPT, 0x40, 0x4 ;  /* 0x000000000004789c */ /* 0x000fe20003f2e870 */
[----:B------:R-:W3:Y:S01]  /*4930*/  LDCU.64 UR22, c[0x0][0xf28] ;  /* 0x0001e500ff1677ac */ /* 0x000ee20008000a00 */
[----:B--2---:R-:W-:-:S02]  /*4940*/  UISETP.NE.AND UP3, UPT, UR15, 0x1, UPT ;  /* 0x000000010f00788c */ /* 0x004fc4000bf65270 */
[----:B------:R-:W-:Y:S02]  /*4950*/  UPRMT UR46, UR10, 0x654, UR57 ;  /* 0x000006540a2e7896 */ /* 0x000fe40008000039 */
[----:B------:R-:W-:Y:S02]  /*4960*/  UPRMT UR39, UR10, 0x654, UR49 ;  /* 0x000006540a277896 */ /* 0x000fe40008000031 */
[----:B------:R-:W-:Y:S02]  /*4970*/  UPRMT UR38, UR10, 0x654, UR41 ;  /* 0x000006540a267896 */ /* 0x000fe40008000029 */
[----:B------:R-:W-:Y:S02]  /*4980*/  UPRMT UR37, UR10, 0x654, UR33 ;  /* 0x000006540a257896 */ /* 0x000fe40008000021 */
[----:B------:R-:W-:Y:S02]  /*4990*/  USHF.R.U32.HI UR63, URZ, UR65, UR6 ;  /* 0x00000041ff3f7299 */ /* 0x000fe40008011606 */
[----:B------:R-:W-:-:S02]  /*49a0*/  USHF.R.U32.HI UR62, URZ, UR69, UR62 ;  /* 0x00000045ff3e7299 */ /* 0x000fc4000801163e */
[----:B------:R-:W-:Y:S02]  /*49b0*/  UISETP.NE.AND UP0, UPT, UR66, 0x1, UPT ;  /* 0x000000014200788c */ /* 0x000fe4000bf05270 */
[----:B-1----:R-:W-:-:S11]  /*49c0*/  UISETP.NE.AND UP4, UPT, UR4, 0x1, UPT ;  /* 0x000000010400788c */ /* 0x002fd6000bf85270 */
.L_x_96:
[C---:B------:R-:W-:Y:S02]  /*49d0*/  LEA R8, R10.reuse, UR21, 0x3 ;  /* 0x000000150a087c11 */ /* 0x040fe4000f8e18ff */
[----:B------:R-:W-:Y:S02]  /*49e0*/  SHF.L.U32 R5, R9, 0x1f, RZ ;  /* 0x0000001f09057819 */ /* 0x000fe400000006ff */
[----:B------:R-:W-:Y:S02]  /*49f0*/  LEA R6, R10, UR21, 0x4 ;  /* 0x000000150a067c11 */ /* 0x000fe4000f8e20ff */
[----:B------:R-:W1:Y:S02]  /*4a00*/  SYNCS.PHASECHK.TRANS64.TRYWAIT P0, [R8+URZ+0xc0], R5 ;  /* 0x0000c005080075a7 */ /* 0x000e6400080011ff */
[----:B-12---:R-:W-:Y:S05]  /*4a10*/  @!P0 BRA `(.L_x_82) ;  /* 0x000000e800208947 */ /* 0x006fea0003800000 */
.L_x_225:
[----:B-1----:R-:W1:Y:S01]  /*4a20*/  LDS.128 R4, [R6+0x120] ;  /* 0x0001200006047984 */ /* 0x002e620000000c00 */
[----:B------:R-:W-:Y:S01]  /*4a30*/  UISETP.GE.AND UP0, UPT, UR45, 0x1, UPT ;  /* 0x000000012d00788c */ /* 0x000fe2000bf06270 */
[----:B------:R-:W-:Y:S01]  /*4a40*/  @!PT LDS RZ, [RZ] ;  /* 0x00000000fffff984 */ /* 0x000fe20000000800 */
[----:B------:R-:W-:Y:S01]  /*4a50*/  @!PT LDS RZ, [RZ] ;  /* 0x00000000fffff984 */ /* 0x000fe20000000800 */
[----:B------:R-:W-:Y:S01]  /*4a60*/  @!PT LDS RZ, [RZ] ;  /* 0x00000000fffff984 */ /* 0x000fe20000000800 */
[----:B------:R-:W-:Y:S01]  /*4a70*/  @!PT LDS RZ, [RZ] ;  /* 0x00000000fffff984 */ /* 0x000fe20000000800 */
[----:B------:R2:W-:Y:S06]  /*4a80*/  MEMBAR.ALL.CTA ;  /* 0x0000000000007992 */ /* 0x0005ec0000008000 */
[----:B--2---:R-:W2:Y:S01]  /*4a90*/  FENCE.VIEW.ASYNC.S ;  /* 0x00000000000073c6 */ /* 0x004ea20000000000 */
[----:B-1----:R-:W-:Y:S11]  /*4aa0*/  LOP3.LUT P0, RZ, R6, 0x1, RZ, 0xc0, !PT ;  /* 0x0000000106ff7812 */ /* 0x002ff6000780c0ff */
[----:B------:R-:W-:Y:S02]  /*4ab0*/  @!UPT UIADD3 URZ, UPT, UPT, URZ, URZ, URZ ;  /* 0x000000fffffff290 */ /* 0x000fe4000fffe0ff */
[----:B--2---:R-:W-:Y:S01]  /*4ac0*/  VOTEU.ANY UP3, P0 ;  /* 0x0000000000ff7886 */ /* 0x004fe20000060100 */
[----:B------:R-:W-:Y:S11]  /*4ad0*/  PLOP3.LUT P0, PT, PT, PT, UP3, 0x80, 0x8 ;  /* 0x000000000008781c */ /* 0x000ff60003f0f038 */
[----:B------:R-:W-:Y:S02]  /*4ae0*/  @!UPT UIADD3 URZ, UPT, UPT, URZ, URZ, URZ ;  /* 0x000000fffffff290 */ /* 0x000fe4000fffe0ff */
[----:B------:R-:W-:Y:S02]  /*4af0*/  @P0 SHF.R.U32.HI R0, RZ, 0x10, R5 ;  /* 0x00000010ff000819 */ /* 0x000fe40000011605 */
[----:B------:R-:W-:Y:S02]  /*4b00*/  @P0 MOV R2, R4 ;  /* 0x0000000400020202 */ /* 0x000fe40000000f00 */
[----:B------:R-:W-:Y:S01]  /*4b10*/  @P0 R2UR UR4, R0 ;  /* 0x00000000000402ca */ /* 0x000fe200000e0000 */
[----:B------:R-:W-:Y:S01]  /*4b20*/  VIADD R0, R8, 0xd0 ;  /* 0x000000d008007836 */ /* 0x000fe20000000000 */
[----:B------:R-:W-:Y:S02]  /*4b30*/  @P0 LOP3.LUT R4, R5, 0xffff, RZ, 0xc0, !PT ;  /* 0x0000ffff05040812 */ /* 0x000fe400078ec0ff */
[----:B------:R-:W-:Y:S02]  /*4b40*/  @P0 R2UR UR6, R2 ;  /* 0x00000000020602ca */ /* 0x000fe400000e0000 */
[----:B------:R-:W-:Y:S02]  /*4b50*/  PRMT R0, RZ, 0x654, R0 ;  /* 0x00000654ff007816 */ /* 0x000fe40000000000 */
[----:B------:R-:W-:Y:S02]  /*4b60*/  @P0 R2UR UR5, R4 ;  /* 0x00000000040502ca */ /* 0x000fe400000e0000 */
[----:B------:R1:W-:Y:S03]  /*4b70*/  SYNCS.ARRIVE.TRANS64.RED.A1T0 RZ, [R0+URZ], RZ ;  /* 0x000000ff00ff79a7 */ /* 0x0003e600081004ff */
[----:B------:R-:W-:Y:S04]  /*4b80*/  @UP3 UMOV UR47, UR4 ;  /* 0x00000004002f3c82 */ /* 0x000fe80008000000 */
[----:B------:R-:W-:Y:S04]  /*4b90*/  @UP3 UMOV UR14, UR6 ;  /* 0x00000006000e3c82 */ /* 0x000fe80008000000 */
[----:B------:R-:W-:Y:S01]  /*4ba0*/  @UP3 UMOV UR13, UR5 ;  /* 0x00000005000d3c82 */ /* 0x000fe20008000000 */
[----:B------:R-:W-:Y:S05]  /*4bb0*/  BRA.U !UP0, `(.L_x_83) ;  /* 0x0000000108c07547 */ /* 0x000fea000b800000 */
[----:B------:R-:W-:Y:S02]  /*4bc0*/  UIMAD.WIDE.U32 UR16, UR13, UR67, URZ ;  /* 0x000000430d1072a5 */ /* 0x000fe4000f8e00ff */
[----:B------:R-:W-:Y:S02]  /*4bd0*/  UP2UR UR20, UPR, URZ, 0x4 ;  /* 0x00000004ff147883 */ /* 0x000fe40008000000 */
[----:B------:R-:W-:Y:S02]  /*4be0*/  UISETP.NE.AND UP2, UPT, UR66, 0x1, UPT ;  /* 0x000000014200788c */ /* 0x000fe4000bf45270 */
[----:B------:R-:W-:Y:S02]  /*4bf0*/  UIMAD.WIDE.U32 UR18, UR14, UR64, URZ ;  /* 0x000000400e1272a5 */ /* 0x000fe4000f8e00ff */
[----:B------:R-:W-:Y:S02]  /*4c00*/  USEL UR4, UR53, UR62, !UP2 ;  /* 0x0000003e35047287 */ /* 0x000fe4000d000000 */
[----:B------:R-:W-:Y:S02]  /*4c10*/  UISETP.NE.AND UP0, UPT, UR15, 0x1, UPT ;  /* 0x000000010f00788c */ /* 0x000fe4000bf05270 */
[----:B------:R-:W-:Y:S02]  /*4c20*/  UP2UR UR24, UPR, URZ, 0x2 ;  /* 0x00000002ff187883 */ /* 0x000fe40008000000 */
[----:B------:R-:W-:Y:S02]  /*4c30*/  UISETP.NE.AND UP1, UPT, UR45, 0x1, UPT ;  /* 0x000000012d00788c */ /* 0x000fe4000bf25270 */
[----:B---3--:R-:W-:Y:S02]  /*4c40*/  UIMAD.WIDE.U32 UR8, UR4, UR22, URZ ;  /* 0x00000016040872a5 */ /* 0x008fe4000f8e00ff */
[----:B------:R-:W-:Y:S01]  /*4c50*/  USEL UR7, UR61, UR63, !UP0 ;  /* 0x0000003f3d077287 */ /* 0x000fe2000c000000 */
[----:B------:R-:W-:Y:S02]  /*4c60*/  UMOV UR5, UR17 ;  /* 0x0000001100057c82 */ /* 0x000fe40008000000 */
[----:B------:R-:W-:Y:S02]  /*4c70*/  USHF.R.U32.HI UR6, URZ, UR69, UR5 ;  /* 0x00000045ff067299 */ /* 0x000fe40008011605 */
[----:B------:R-:W-:Y:S02]  /*4c80*/  UIMAD.WIDE.U32 UR10, UR7, UR22, URZ ;  /* 0x00000016070a72a5 */ /* 0x000fe4000f8e00ff */
[----:B------:R-:W-:Y:S02]  /*4c90*/  USEL UR6, UR13, UR6, !UP2 ;  /* 0x000000060d067287 */ /* 0x000fe4000d000000 */
[----:B------:R-:W-:Y:S01]  /*4ca0*/  UISETP.NE.AND UP2, UPT, UR20, URZ, UPT ;  /* 0x000000ff1400728c */ /* 0x000fe2000bf45270 */
[----:B------:R-:W-:Y:S02]  /*4cb0*/  UMOV UR5, UR19 ;  /* 0x0000001300057c82 */ /* 0x000fe40008000000 */
[----:B------:R-:W-:Y:S03]  /*4cc0*/  USHF.R.U32.HI UR16, URZ, UR65, UR5 ;  /* 0x00000041ff107299 */ /* 0x000fe60008011605 */
[----:B------:R-:W-:Y:S02]  /*4cd0*/  UMOV UR5, UR9 ;  /* 0x0000000900057c82 */ /* 0x000fe40008000000 */
[----:B------:R-:W-:Y:S03]  /*4ce0*/  @UP1 USHF.R.U32.HI UR4, URZ, UR23, UR5 ;  /* 0x00000017ff041299 */ /* 0x000fe60008011605 */
[----:B------:R-:W-:Y:S01]  /*4cf0*/  UMOV UR5, UR11 ;  /* 0x0000000b00057c82 */ /* 0x000fe20008000000 */
[----:B------:R-:W-:Y:S02]  /*4d00*/  UIMAD UR4, UR45, UR4, URZ ;  /* 0x000000042d0472a4 */ /* 0x000fe4000f8e02ff */
[----:B------:R-:W-:Y:S02]  /*4d10*/  @UP1 USHF.R.U32.HI UR7, URZ, UR23, UR5 ;  /* 0x00000017ff071299 */ /* 0x000fe40008011605 */
[----:B------:R-:W-:Y:S02]  /*4d20*/  USEL UR5, UR14, UR16, !UP0 ;  /* 0x000000100e057287 */ /* 0x000fe4000c000000 */
[----:B------:R-:W-:Y:S02]  /*4d30*/  UIMAD.WIDE.U32 UR10, UR6, UR22, URZ ;  /* 0x00000016060a72a5 */ /* 0x000fe4000f8e00ff */
[----:B------:R-:W-:Y:S02]  /*4d40*/  UIMAD UR8, UR45, UR7, URZ ;  /* 0x000000072d0872a4 */ /* 0x000fe4000f8e02ff */
[----:B------:R-:W-:Y:S03]  /*4d50*/  UISETP.GE.AND UP0, UPT, UR6, UR4, UPT ;  /* 0x000000040600728c */ /* 0x000fe6000bf06270 */
[----:B------:R-:W-:Y:S01]  /*4d60*/  UMOV UR4, UR11 ;  /* 0x0000000b00047c82 */ /* 0x000fe20008000000 */
[----:B------:R-:W-:Y:S02]  /*4d70*/  UISETP.GE.OR UP0, UPT, UR5, UR8, UP0 ;  /* 0x000000080500728c */ /* 0x000fe40008706670 */
[----:B------:R-:W-:Y:S02]  /*4d80*/  USHF.R.U32.HI UR4, URZ, UR23, UR4 ;  /* 0x00000017ff047299 */ /* 0x000fe40008011604 */
[----:B------:R-:W-:Y:S02]  /*4d90*/  UIMAD.WIDE.U32 UR8, UR5, UR22, URZ ;  /* 0x00000016050872a5 */ /* 0x000fe4000f8e00ff */
[----:B------:R-:W-:Y:S04]  /*4da0*/  USEL UR10, UR6, UR4, !UP1 ;  /* 0x00000004060a7287 */ /* 0x000fe8000c800000 */
[----:B------:R-:W-:Y:S01]  /*4db0*/  UIADD3 UR11, UPT, UPT, -UR10, URZ, URZ ;  /* 0x000000ff0a0b7290 */ /* 0x000fe2000fffe1ff */
[----:B------:R-:W-:Y:S02]  /*4dc0*/  @!UP0 UMOV UR4, UR9 ;  /* 0x0000000900048c82 */ /* 0x000fe40008000000 */
[----:B------:R-:W-:Y:S02]  /*4dd0*/  @!UP0 USHF.R.U32.HI UR4, URZ, UR23, UR4 ;  /* 0x00000017ff048299 */ /* 0x000fe40008011604 */
[----:B------:R-:W-:Y:S02]  /*4de0*/  UIMAD UR8, UR45, UR11, UR6 ;  /* 0x0000000b2d0872a4 */ /* 0x000fe4000f8e0206 */
[----:B------:R-:W-:Y:S02]  /*4df0*/  @!UP0 USEL UR4, UR5, UR4, !UP1 ;  /* 0x0000000405048287 */ /* 0x000fe4000c800000 */
[----:B------:R-:W-:Y:S02]  /*4e00*/  UISETP.NE.AND UP1, UPT, UR24, URZ, UPT ;  /* 0x000000ff1800728c */ /* 0x000fe4000bf25270 */
[----:B------:R-:W-:Y:S02]  /*4e10*/  @!UP0 UIMAD UR7, UR7, UR8, UR4 ;  /* 0x00000008070782a4 */ /* 0x000fe4000f8e0204 */
[----:B------:R-:W-:Y:S02]  /*4e20*/  @!UP0 UIADD3 UR9, UPT, UPT, UR10, -UR4, URZ ;  /* 0x800000040a098290 */ /* 0x000fe4000fffe0ff */
[----:B------:R-:W-:Y:S02]  /*4e30*/  UIADD3 UR8, UPT, UPT, -UR6, URZ, URZ ;  /* 0x000000ff06087290 */ /* 0x000fe4000fffe1ff */
[----:B------:R-:W-:Y:S02]  /*4e40*/  UIADD3 UR4, UPT, UPT, -UR5, URZ, URZ ;  /* 0x000000ff05047290 */ /* 0x000fe4000fffe1ff */
[----:B------:R-:W-:Y:S03]  /*4e50*/  @!UP0 UIMAD UR6, UR9, UR45, UR5 ;  /* 0x0000002d090682a4 */ /* 0x000fe6000f8e0205 */
[----:B------:R-:W-:Y:S01]  /*4e60*/  @!UP0 UMOV UR5, UR7 ;  /* 0x0000000700058c82 */ /* 0x000fe20008000000 */
[----:B------:R-:W-:Y:S02]  /*4e70*/  UIMAD UR7, UR15, UR4, UR14 ;  /* 0x000000040f0772a4 */ /* 0x000fe4000f8e020e */
[----:B------:R-:W-:Y:S02]  /*4e80*/  UIMAD UR4, UR66, UR8, UR13 ;  /* 0x00000008420472a4 */ /* 0x000fe4000f8e020d */
[----:B------:R-:W-:Y:S02]  /*4e90*/  UIMAD UR14, UR5, UR15, UR7 ;  /* 0x0000000f050e72a4 */ /* 0x000fe4000f8e0207 */
[----:B------:R-:W-:Y:S11]  /*4ea0*/  UIMAD UR13, UR6, UR66, UR4 ;  /* 0x00000042060d72a4 */ /* 0x000ff6000f8e0204 */
[----:B------:R-:W-:Y:S01]  /*4eb0*/  @!UPT UIADD3 URZ, UPT, UPT, URZ, URZ, URZ ;  /* 0x000000fffffff290 */ /* 0x000fe2000fffe0ff */
.L_x_83:
[----:B------:R-:W2:Y:S01]  /*4ec0*/  @!UP4 LDCU.128 UR8, c[0x0][0xf10] ;  /* 0x0001e200ff08c7ac */ /* 0x000ea20008000c00 */
[----:B------:R-:W-:Y:S04]  /*4ed0*/  ISETP.NE.U32.AND P0, PT, RZ, UR54, PT ;  /* 0x00000036ff007c0c */ /* 0x000fe8000bf05070 */
[----:B------:R-:W-:Y:S01]  /*4ee0*/  ISETP.NE.AND.EX P0, PT, RZ, UR55, PT, P0 ;  /* 0x00000037ff007c0c */ /* 0x000fe2000bf05300 */
[----:B------:R-:W4:Y:S01]  /*4ef0*/  @!UP4 LDCU UR5, c[0x0][0xf0c] ;  /* 0x0001e180ff05c7ac */ /* 0x000f220008000800 */
[----:B------:R-:W3:Y:S01]  /*4f00*/  @!UP4 LDCU UR4, c[0x0][0xf20] ;  /* 0x0001e400ff04c7ac */ /* 0x000ee20008000800 */
[----:B------:R-:W-:Y:S02]  /*4f10*/  USHF.L.U32 UR17, UR27, 0x8, URZ ;  /* 0x000000081b117899 */ /* 0x000fe400080006ff */
[----:B--2---:R-:W-:Y:S02]  /*4f20*/  UIMAD.WIDE.U32 UR6, UR14, UR8, URZ ;  /* 0x000000080e0672a5 */ /* 0x004fe4000f8e00ff */
[----:B------:R-:W-:Y:S02]  /*4f30*/  UIADD3 UR18, UPT, UPT, UR17, 0x60, URZ ;  /* 0x0000006011127890 */ /* 0x000fe4000fffe0ff */
[----:B------:R-:W-:Y:S02]  /*4f40*/  @!UP4 USHF.R.U32.HI UR7, URZ, UR9, UR7 ;  /* 0x00000009ff07c299 */ /* 0x000fe40008011607 */
[----:B------:R-:W-:Y:S02]  /*4f50*/  UIMAD.WIDE.U32 UR8, UR13, UR11, URZ ;  /* 0x0000000b0d0872a5 */ /* 0x000fe4000f8e00ff */
[----:B----4-:R-:W-:Y:S02]  /*4f60*/  @!UP4 UISETP.NE.AND UP0, UPT, UR5, 0x1, UPT ;  /* 0x000000010500c88c */ /* 0x010fe4000bf05270 */
[----:B------:R-:W-:Y:S02]  /*4f70*/  USHF.L.U32 UR59, UR12, 0x7, URZ ;  /* 0x000000070c3b7899 */ /* 0x000fe400080006ff */
[----:B------:R-:W-:Y:S02]  /*4f80*/  @!UP4 USEL UR7, UR14, UR7, !UP0 ;  /* 0x000000070e07c287 */ /* 0x000fe4000c000000 */
[----:B------:R-:W-:Y:S01]  /*4f90*/  @!UP4 UISETP.NE.AND UP0, UPT, UR10, 0x1, UPT ;  /* 0x000000010a00c88c */ /* 0x000fe2000bf05270 */
[----:B------:R-:W-:Y:S01]  /*4fa0*/  @!UP4 UMOV UR6, UR9 ;  /* 0x000000090006cc82 */ /* 0x000fe20008000000 */
[----:B------:R-:W-:Y:S01]  /*4fb0*/  UMOV UR58, UR18 ;  /* 0x00000012003a7c82 */ /* 0x000fe20008000000 */
[----:B---3--:R-:W-:Y:S04]  /*4fc0*/  @!UP4 USHF.R.U32.HI UR6, URZ, UR4, UR6 ;  /* 0x00000004ff06c299 */ /* 0x008fe80008011606 */
[----:B------:R-:W-:Y:S04]  /*4fd0*/  @!UP4 USEL UR6, UR13, UR6, !UP0 ;  /* 0x000000060d06c287 */ /* 0x000fe8000c000000 */
[----:B------:R-:W-:Y:S02]  /*4fe0*/  @!UP4 UIADD3 UR4, UPT, UPT, -UR7, UR6, URZ ;  /* 0x000000060704c290 */ /* 0x000fe4000fffe1ff */
[----:B------:R-:W-:Y:S02]  /*4ff0*/  @!UP4 UIADD3 UR6, UPT, UPT, UR7, -UR6, URZ ;  /* 0x800000060706c290 */ /* 0x000fe4000fffe0ff */
[----:B------:R-:W-:Y:S02]  /*5000*/  @!UP4 UIMAD UR14, UR4, UR5, UR14 ;  /* 0x00000005040ec2a4 */ /* 0x000fe4000f8e020e */
[----:B------:R-:W-:Y:S01]  /*5010*/  @!UP4 UIMAD UR13, UR6, UR10, UR13 ;  /* 0x0000000a060dc2a4 */ /* 0x000fe2000f8e020d */
[----:B------:R-:W-:Y:S11]  /*5020*/  BRA.U UP1, `(.L_x_84) ;  /* 0x0000000101107547 */ /* 0x000ff6000b800000 */
[----:B-1----:R-:W-:Y:S04]  /*5030*/  MOV R0, UR68 ;  /* 0x0000004400007c02 */ /* 0x002fe80008000f00 */
[----:B------:R-:W-:Y:S04]  /*5040*/  SHF.L.U32 R5, R0, 0x1f, RZ ;  /* 0x0000001f00057819 */ /* 0x000fe800000006ff */
[----:B------:R-:W1:Y:S02]  /*5050*/  SYNCS.PHASECHK.TRANS64.TRYWAIT P1, [UR21+0xb8], R5 ;  /* 0x0000b805ff0075a7 */ /* 0x000e640008021115 */
[----:B-1----:R-:W-:Y:S05]  /*5060*/  @!P1 BRA `(.L_x_85) ;  /* 0x000000e000a09947 */ /* 0x002fea0003800000 */
.L_x_84:
[----:B------:R-:W-:Y:S05]  /*5070*/  BRA.U !UP5, `(.L_x_86) ;  /* 0x000000010d387547 */ /* 0x000fea000b800000 */
[----:B------:R-:W-:Y:S01]  /*5080*/  UPLOP3.LUT UP2, UPT, UPT, UPT, UP6, 0x80, 0x8 ;  /* 0x000000000008789c */ /* 0x000fe20003f4f060 */
[----:B-1----:R-:W-:Y:S01]  /*5090*/  HFMA2 R0, -RZ, RZ, 0, 5.9604644775390625e-08 ;  /* 0x00000001ff007431 */ /* 0x002fe200000001ff */
[----:B------:R-:W1:Y:S01]  /*50a0*/  LDCU.64 UR8, c[0x0][0x358] ;  /* 0x00006b00ff0877ac */ /* 0x000e620008000a00 */
[----:B------:R-:W-:Y:S03]  /*50b0*/  IMAD.MOV.U32 R176, RZ, RZ, 0x1 ;  /* 0x00000001ffb07424 */ /* 0x000fe600078e00ff */
[----:B------:R-:W-:Y:S05]  /*50c0*/  PLOP3.LUT P1, PT, PT, PT, UP2, 0x80, 0x8 ;  /* 0x000000000008781c */ /* 0x000fea0003f2f028 */
[----:B------:R-:W2:Y:S01]  /*50d0*/  @UP2 LDCU.64 UR4, c[0x0][0xc88] ;  /* 0x00019100ff0427ac */ /* 0x000ea20008000a00 */
[----:B------:R-:W-:Y:S07]  /*50e0*/  @UP2 UIMAD UR6, UR36, UR54, URZ ;  /* 0x00000036240622a4 */ /* 0x000fee000f8e02ff */
[----:B------:R-:W-:Y:S01]  /*50f0*/  @!P1 PRMT R176, R0, 0x7610, R176 ;  /* 0x0000761000b09816 */ /* 0x000fe200000000b0 */
[----:B--2---:R-:W-:Y:S06]  /*5100*/  @UP2 UIMAD.WIDE UR4, UR6, 0x4, UR4 ;  /* 0x00000004060428a5 */ /* 0x004fec000f8e0204 */
[----:B------:R-:W-:Y:S01]  /*5110*/  IMAD.U32 R4, RZ, RZ, UR4 ;  /* 0x00000004ff047e24 */ /* 0x000fe2000f8e00ff */
[----:B------:R-:W-:Y:S04]  /*5120*/  MOV R5, UR5 ;  /* 0x0000000500057c02 */ /* 0x000fe80008000f00 */
[----:B------:R-:W2:Y:S01]  /*5130*/  @!UP2 LDCU UR4, c[0x0][0xc80] ;  /* 0x00019000ff04a7ac */ /* 0x000ea20008000800 */
[----:B-1---5:R3:W5:Y:S02]  /*5140*/  @P1 LDG.E R133, desc[UR8][R4.64] ;  /* 0x0000000804851981 */ /* 0x022764000c1e1900 */
[----:B--23--:R-:W-:Y:S07]  /*5150*/  @!P1 IMAD.U32 R133, RZ, RZ, UR4 ;  /* 0x00000004ff859e24 */ /* 0x00cfee000f8e00ff */
.L_x_86:
[----:B-----5:R-:W-:Y:S01]  /*5160*/  @!P0 FSETP.EQ.AND P2, PT, R133, RZ, PT ;  /* 0x000000ff8500820b */ /* 0x020fe20003f42000 */
[----:B------:R-:W-:Y:S01]  /*5170*/  @!UPT UIADD3 URZ, UPT, UPT, URZ, URZ, URZ ;  /* 0x000000fffffff290 */ /* 0x000fe2000fffe0ff */
[----:B------:R-:W-:Y:S11]  /*5180*/  @!P0 BRA `(.L_x_87) ;  /* 0x0000000000148947 */ /* 0x000ff60003800000 */
[----:B------:R-:W-:Y:S02]  /*5190*/  LOP3.LUT P0, RZ, R176, 0xff, RZ, 0xc0, !PT ;  /* 0x000000ffb0ff7812 */ /* 0x000fe4000780c0ff */
[----:B------:R-:W-:Y:S04]  /*51a0*/  PLOP3.LUT P2, PT, PT, PT, UP2, 0x80, 0x8 ;  /* 0x000000000008781c */ /* 0x000fe80003f4f028 */
[----:B------:R-:W-:Y:S07]  /*51b0*/  PLOP3.LUT P2, PT, P2, PT, PT, 0x8, 0x80 ;  /* 0x000000000080781c */ /* 0x000fee000174e170 */
[----:B------:R-:W-:Y:S11]  /*51c0*/  @P0 FSETP.EQ.AND P2, PT, R133, RZ, PT ;  /* 0x000000ff8500020b */ /* 0x000ff60003f42000 */
[----:B------:R-:W-:Y:S02]  /*51d0*/  @!UPT UIADD3 URZ, UPT, UPT, URZ, URZ, URZ ;  /* 0x000000fffffff290 */ /* 0x000fe4000fffe0ff */
.L_x_87:
[----:B-1----:R-:W-:Y:S01]  /*51e0*/  IMAD.MOV.U32 R0, RZ, RZ, 0x1 ;  /* 0x00000001ff007424 */ /* 0x002fe200078e00ff */
[----:B------:R-:W-:Y:S01]  /*51f0*/  ULOP3.LUT UP0, UR19, UR29, 0x1, URZ, 0xc0, !UPT ;  /* 0x000000011d137892 */ /* 0x000fe2000f80c0ff */
[----:B------:R-:W-:Y:S03]  /*5200*/  ELECT P1, URZ, PT ;  /* 0x0000000000ff782f */ /* 0x000fe60003820000 */
[----:B------:R-:W-:Y:S02]  /*5210*/  SHF.L.U32 R5, R0, 0x1f, RZ ;  /* 0x0000001f00057819 */ /* 0x000fe400000006ff */
[----:B------:R-:W-:Y:S02]  /*5220*/  PLOP3.LUT P1, PT, P2, P1, PT, 0xf2, 0x2f ;  /* 0x00000000002f781c */ /* 0x000fe40001723e72 */
[----:B------:R-:W1:Y:S03]  /*5230*/  SYNCS.PHASECHK.TRANS64.TRYWAIT P0, [UR21+0x90], R5 ;  /* 0x00009005ff0075a7 */ /* 0x000e660008001115 */
[----:B------:R-:W-:Y:S01]  /*5240*/  @UP0 UIADD3 UR58, UPT, UPT, UR17, URZ, URZ ;  /* 0x000000ff113a0290 */ /* 0x000fe2000fffe0ff */
[----:B-1----:R-:W-:Y:S11]  /*5250*/  @!P0 BRA `(.L_x_88) ;  /* 0x000000e0003c8947 */ /* 0x002ff60003800000 */
.L_x_228:
[----:B------:R-:W-:Y:S01]  /*5260*/  @!P1 IADD3 R2, P0, PT, R12, 0x980, RZ ;  /* 0x000009800c029810 */ /* 0x000fe20007f1e0ff */
[----:B------:R-:W-:Y:S01]  /*5270*/  VOTEU.ALL UP0, P1 ;  /* 0x0000000000ff7886 */ /* 0x000fe20000800000 */
[----:B------:R-:W-:Y:S01]  /*5280*/  UMOV UR6, 0x0 ;  /* 0x0000000000067882 */ /* 0x000fe20000000000 */
[----:B------:R-:W-:Y:S01]  /*5290*/  UMOV UR7, 0x10000000 ;  /* 0x1000000000077882 */ /* 0x000fe20000000000 */
[----:B------:R-:W-:Y:S01]  /*52a0*/  @!P1 R2UR UR5, R2 ;  /* 0x00000000020592ca */ /* 0x000fe200000e0000 */
[----:B-1----:R-:W-:Y:S01]  /*52b0*/  @!P1 IMAD.X R0, RZ, RZ, R13, P0 ;  /* 0x000000ffff009224 */ /* 0x002fe200000e060d */
[----:B------:R-:W-:Y:S02]  /*52c0*/  @!UP0 UIADD3 UR56, UPT, UPT, UR21, 0x200, URZ ;  /* 0x0000020015388890 */ /* 0x000fe4000fffe0ff */
[----:B------:R-:W-:Y:S02]  /*52d0*/  @!UP0 UIADD3 UR10, UPT, UPT, UR58, 0x80, URZ ;  /* 0x000000803a0a8890 */ /* 0x000fe4000fffe0ff */
[----:B------:R-:W-:Y:S01]  /*52e0*/  @!P1 R2UR UR4, R0 ;  /* 0x00000000000492ca */ /* 0x000fe200000e0000 */
[----:B------:R-:W-:Y:S01]  /*52f0*/  @!UP0 UIADD3 UR8, UPT, UPT, UR21, 0x1200, URZ ;  /* 0x0000120015088890 */ /* 0x000fe2000fffe0ff */
[----:B------:R-:W-:Y:S01]  /*5300*/  @!P1 IMAD.MOV.U32 R0, RZ, RZ, 0x2000 ;  /* 0x00002000ff009424 */ /* 0x000fe200078e00ff */
[----:B------:R-:W-:Y:S01]  /*5310*/  VOTEU.ALL UP0, P1 ;  /* 0x0000000000ff7886 */ /* 0x000fe20000800000 */
[----:B------:R-:W-:Y:S01]  /*5320*/  UMOV UR60, UR36 ;  /* 0x00000024003c7c82 */ /* 0x000fe20008000000 */
[----:B------:R-:W-:Y:S01]  /*5330*/  UMOV UR9, UR57 ;  /* 0x0000003900097c82 */ /* 0x000fe20008000000 */
[----:B------:R-:W-:Y:S01]  /*5340*/  UMOV UR11, UR59 ;  /* 0x0000003b000b7c82 */ /* 0x000fe20008000000 */
[----:B------:R-:W-:Y:S01]  /*5350*/  IMAD.U32 R6, RZ, RZ, UR5 ;  /* 0x00000005ff067e24 */ /* 0x000fe2000f8e00ff */
[----:B------:R-:W-:Y:S05]  /*5360*/  UMOV UR12, UR36 ;  /* 0x00000024000c7c82 */ /* 0x000fea0008000000 */
[----:B------:R-:W-:Y:S01]  /*5370*/  IMAD.U32 R7, RZ, RZ, UR4 ;  /* 0x00000004ff077e24 */ /* 0x000fe2000f8e00ff */
[----:B------:R-:W-:Y:S04]  /*5380*/  @!P1 R2UR UR4, R6 ;  /* 0x00000000060492ca */ /* 0x000fe800000e0000 */
[----:B------:R-:W-:Y:S11]  /*5390*/  @!P1 R2UR UR5, R7 ;  /* 0x00000000070592ca */ /* 0x000ff600000e0000 */
[----:B------:R-:W-:Y:S02]  /*53a0*/  @!UPT UIADD3 URZ, UPT, UPT, URZ, URZ, URZ ;  /* 0x000000fffffff290 */ /* 0x000fe4000fffe0ff */
[----:B------:R1:W-:Y:S01]  /*53b0*/  @!UP0 UTMALDG.3D [UR56], [UR4], desc[UR6] ;  /* 0x00000638040085b4 */ /* 0x0003e20008011000 */
[----:B------:R-:W-:Y:S05]  /*53c0*/  VOTEU.ALL UP0, P1 ;  /* 0x0000000000ff7886 */ /* 0x000fea0000800000 */
[----:B------:R1:W-:Y:S01]  /*53d0*/  @!UP0 UTMALDG.3D [UR8], [UR4], desc[UR6] ;  /* 0x00000608040085b4 */ /* 0x0003e20008011000 */
[----:B------:R1:W-:Y:S01]  /*53e0*/  @!P1 SYNCS.ARRIVE.TRANS64.RED.A0TR RZ, [UR21+0x70], R0 ;  /* 0x00007000ffff99a7 */ /* 0x0003e20008300415 */
[----:B------:R-:W-:Y:S01]  /*53f0*/  SYNCS.ARRIVE.TRANS64.RED.A1T0 RZ, [UR46], RZ ;  /* 0x000000ffffff79a7 */ /* 0x000fe2000810042e */
[----:B------:R-:W2:Y:S02]  /*5400*/  SYNCS.PHASECHK.TRANS64.TRYWAIT P0, [UR21+0x98], R5 ;  /* 0x00009805ff0075a7 */ /* 0x000ea40008001115 */
[----:B-12---:R-:W-:Y:S05]  /*5410*/  @!P0 BRA `(.L_x_89) ;  /* 0x000000dc00e48947 */ /* 0x006fea0003800000 */
.L_x_230:
        /* <DEDUP_REMOVED lines=11> */
[----:B------:R-:W-:Y:S01]  /*54d0*/  @!UP0 UIADD3 UR8, UPT, UPT, UR21, 0x3200, URZ ;  /* 0x0000320015088890 */ /* 0x000fe2000fffe0ff */
[----:B------:R-:W-:Y:S01]  /*54e0*/  VOTEU.ALL UP0, P1 ;  /* 0x0000000000ff7886 */ /* 0x000fe20000800000 */
[----:B------:R-:W-:Y:S02]  /*54f0*/  UMOV UR50, UR58 ;  /* 0x0000003a00327c82 */ /* 0x000fe40008000000 */
[----:B------:R-:W-:Y:S01]  /*5500*/  IMAD.U32 R6, RZ, RZ, UR5 ;  /* 0x00000005ff067e24 */ /* 0x000fe2000f8e00ff */
[----:B------:R-:W-:Y:S01]  /*5510*/  UMOV UR52, UR36 ;  /* 0x0000002400347c82 */ /* 0x000fe20008000000 */
[----:B------:R-:W-:Y:S01]  /*5520*/  UMOV UR9, UR49 ;  /* 0x0000003100097c82 */ /* 0x000fe20008000000 */
[----:B------:R-:W-:Y:S01]  /*5530*/  UMOV UR12, UR36 ;  /* 0x00000024000c7c82 */ /* 0x000fe20008000000 */
[----:B------:R-:W-:Y:S01]  /*5540*/  UMOV UR11, UR51 ;  /* 0x00000033000b7c82 */ /* 0x000fe20008000000 */
[----:B------:R-:W-:Y:S01]  /*5550*/  USHF.L.U32 UR16, UR19, 0x5, URZ ;  /* 0x0000000513107899 */ /* 0x000fe200080006ff */
[----:B------:R-:W-:Y:S01]  /*5560*/  IMAD.U32 R7, RZ, RZ, UR4 ;  /* 0x00000004ff077e24 */ /* 0x000fe2000f8e00ff */
[----:B------:R-:W-:Y:S04]  /*5570*/  @!P1 R2UR UR4, R6 ;  /* 0x00000000060492ca */ /* 0x000fe800000e0000 */
[----:B------:R-:W-:Y:S11]  /*5580*/  @!P1 R2UR UR5, R7 ;  /* 0x00000000070592ca */ /* 0x000ff600000e0000 */
[----:B------:R-:W-:Y:S02]  /*5590*/  @!UPT UIADD3 URZ, UPT, UPT, URZ, URZ, URZ ;  /* 0x000000fffffff290 */ /* 0x000fe4000fffe0ff */
[----:B------:R-:W-:Y:S01]  /*55a0*/  @!UP0 UTMALDG.3D [UR48], [UR4], desc[UR6] ;  /* 0x00000630040085b4 */ /* 0x000fe20008011000 */
[----:B------:R-:W-:Y:S05]  /*55b0*/  VOTEU.ALL UP0, P1 ;  /* 0x0000000000ff7886 */ /* 0x000fea0000800000 */
[----:B------:R1:W-:Y:S01]  /*55c0*/  @!UP0 UTMALDG.3D [UR8], [UR4], desc[UR6] ;  /* 0x00000608040085b4 */ /* 0x0003e20008011000 */
[----:B------:R2:W-:Y:S01]  /*55d0*/  @!P1 SYNCS.ARRIVE.TRANS64.RED.A0TR RZ, [UR21+0x78], R0 ;  /* 0x00007800ffff99a7 */ /* 0x0005e20008300415 */
[----:B------:R-:W-:Y:S01]  /*55e0*/  SYNCS.ARRIVE.TRANS64.RED.A1T0 RZ, [UR39], RZ ;  /* 0x000000ffffff79a7 */ /* 0x000fe20008100427 */
[----:B------:R-:W3:Y:S01]  /*55f0*/  SYNCS.PHASECHK.TRANS64.TRYWAIT P0, [UR21+0xa0], R5 ;  /* 0x0000a005ff0075a7 */ /* 0x000ee20008001115 */
[----:B-1----:R-:W-:Y:S01]  /*5600*/  UIADD3 UR4, UPT, UPT, UR17, -UR16, URZ ;  /* 0x8000001011047290 */ /* 0x002fe2000fffe0ff */
[----:B--23--:R-:W-:Y:S11]  /*5610*/  @!P0 BRA `(.L_x_90) ;  /* 0x000000dc007c8947 */ /* 0x00cff60003800000 */
.L_x_232:
[----:B------:R-:W-:Y:S01]  /*5620*/  @!P1 IADD3 R2, P0, PT, R12, 0x980, RZ ;  /* 0x000009800c029810 */ /* 0x000fe20007f1e0ff */
[----:B------:R-:W-:Y:S01]  /*5630*/  VOTEU.ALL UP0, P1 ;  /* 0x0000000000ff7886 */ /* 0x000fe20000800000 */
[----:B------:R-:W-:Y:S02]  /*5640*/  UIADD3 UR42, UPT, UPT, UR4, 0x40, URZ ;  /* 0x00000040042a7890 */ /* 0x000fe4000fffe0ff */
        /* <DEDUP_REMOVED lines=8> */
[----:B------:R-:W-:Y:S01]  /*56d0*/  UMOV UR24, 0x0 ;  /* 0x0000000000187882 */ /* 0x000fe20000000000 */
[----:B------:R-:W-:Y:S01]  /*56e0*/  UMOV UR25, 0x10000000 ;  /* 0x1000000000197882 */ /* 0x000fe20000000000 */
[----:B------:R-:W-:Y:S01]  /*56f0*/  UMOV UR43, UR59 ;  /* 0x0000003b002b7c82 */ /* 0x000fe20008000000 */
[----:B------:R-:W-:Y:S01]  /*5700*/  IMAD.U32 R6, RZ, RZ, UR6 ;  /* 0x00000006ff067e24 */ /* 0x000fe2000f8e00ff */
[----:B------:R-:W-:Y:S01]  /*5710*/  UMOV UR44, UR36 ;  /* 0x00000024002c7c82 */ /* 0x000fe20008000000 */
[----:B------:R-:W-:Y:S01]  /*5720*/  UMOV UR9, UR41 ;  /* 0x0000002900097c82 */ /* 0x000fe20008000000 */
[----:B------:R-:W-:Y:S01]  /*5730*/  UMOV UR11, UR59 ;  /* 0x0000003b000b7c82 */ /* 0x000fe20008000000 */
[----:B------:R-:W-:Y:S01]  /*5740*/  UMOV UR12, UR36 ;  /* 0x00000024000c7c82 */ /* 0x000fe20008000000 */
[----:B------:R-:W-:Y:S01]  /*5750*/  @!P1 R2UR UR6, R6 ;  /* 0x00000000060692ca */ /* 0x000fe200000e0000 */
[----:B------:R-:W-:Y:S05]  /*5760*/  IMAD.U32 R7, RZ, RZ, UR5 ;  /* 0x00000005ff077e24 */ /* 0x000fea000f8e00ff */
        /* <DEDUP_REMOVED lines=9> */
.L_x_234:
[----:B------:R-:W-:Y:S01]  /*5800*/  @!P1 IADD3 R2, P0, PT, R12, 0x980, RZ ;  /* 0x000009800c029810 */ /* 0x000fe20007f1e0ff */
[----:B------:R-:W-:Y:S01]  /*5810*/  VOTEU.ALL UP0, P1 ;  /* 0x0000000000ff7886 */ /* 0x000fe20000800000 */
[----:B------:R-:W-:Y:S01]  /*5820*/  UMOV UR6, 0x0 ;  /* 0x0000000000067882 */ /* 0x000fe20000000000 */
[----:B------:R-:W-:Y:S01]  /*5830*/  UMOV UR7, 0x10000000 ;  /* 0x1000000000077882 */ /* 0x000fe20000000000 */
[----:B------:R-:W-:Y:S01]  /*5840*/  @!P1 R2UR UR5, R2 ;  /* 0x00000000020592ca */ /* 0x000fe200000e0000 */
[----:B-1----:R-:W-:Y:S01]  /*5850*/  @!P1 IMAD.X R0, RZ, RZ, R13, P0 ;  /* 0x000000ffff009224 */ /* 0x002fe200000e060d */
[----:B------:R-:W-:Y:S01]  /*5860*/  @!UP0 UIADD3 UR10, UPT, UPT, UR4, 0xc0, URZ ;  /* 0x000000c0040a8890 */ /* 0x000fe2000fffe0ff */
[----:B------:R-:W-:Y:S01]  /*5870*/  SHF.L.U32 R4, RZ, 0x1f, RZ ;  /* 0x0000001fff047819 */ /* 0x000fe200000006ff */
        /* <DEDUP_REMOVED lines=10> */
[----:B------:R-:W-:Y:S03]  /*5920*/  UMOV UR11, UR35 ;  /* 0x00000023000b7c82 */ /* 0x000fe60008000000 */
        /* <DEDUP_REMOVED lines=10> */
[----:B-1----:R-:W-:Y:S01]  /*59d0*/  UIADD3 UR4, UPT, UPT, UR17, UR16, URZ ;  /* 0x0000001011047290 */ /* 0x002fe2000fffe0ff */
[----:B--23--:R-:W-:Y:S11]  /*59e0*/  @!P0 BRA `(.L_x_92) ;  /* 0x000000d800b88947 */ /* 0x00cff60003800000 */
.L_x_236:
[----:B------:R-:W-:Y:S01]  /*59f0*/  @!P1 IADD3 R2, P0, PT, R12, 0x980, RZ ;  /* 0x000009800c029810 */ /* 0x000fe20007f1e0ff */
[----:B------:R-:W-:Y:S01]  /*5a00*/  VOTEU.ALL UP0, P1 ;  /* 0x0000000000ff7886 */ /* 0x000fe20000800000 */
[----:B------:R-:W-:Y:S02]  /*5a10*/  UIADD3 UR26, UPT, UPT, UR4, 0x20, URZ ;  /* 0x00000020041a7890 */ /* 0x000fe4000fffe0ff */
[----:B------:R-:W-:Y:S01]  /*5a20*/  @!P1 R2UR UR6, R2 ;  /* 0x00000000020692ca */ /* 0x000fe200000e0000 */
[----:B------:R-:W-:Y:S01]  /*5a30*/  @!P1 IMAD.X R0, RZ, RZ, R13, P0 ;  /* 0x000000ffff009224 */ /* 0x000fe200000e060d */
        /* <DEDUP_REMOVED lines=15> */
[----:B-1----:R-:W-:Y:S01]  /*5b30*/  IMAD.U32 R7, RZ, RZ, UR5 ;  /* 0x00000005ff077e24 */ /* 0x002fe2000f8e00ff */
[----:B------:R-:W-:Y:S04]  /*5b40*/  UMOV UR12, UR36 ;  /* 0x00000024000c7c82 */ /* 0x000fe80008000000 */
        /* <DEDUP_REMOVED lines=9> */
.L_x_238:
[----:B------:R-:W-:Y:S01]  /*5be0*/  @!P1 IADD3 R2, P0, PT, R12, 0x980, RZ ;  /* 0x000009800c029810 */ /* 0x000fe20007f1e0ff */
[----:B------:R-:W-:Y:S01]  /*5bf0*/  VOTEU.ALL UP0, P1 ;  /* 0x0000000000ff7886 */ /* 0x000fe20000800000 */
[----:B------:R-:W-:Y:S01]  /*5c00*/  UMOV UR6, 0x0 ;  /* 0x0000000000067882 */ /* 0x000fe20000000000 */
[----:B------:R-:W-:Y:S01]  /*5c10*/  UMOV UR7, 0x10000000 ;  /* 0x1000000000077882 */ /* 0x000fe20000000000 */
[----:B------:R-:W-:Y:S01]  /*5c20*/  @!P1 R2UR UR5, R2 ;  /* 0x00000000020592ca */ /* 0x000fe200000e0000 */
[----:B------:R-:W-:Y:S01]  /*5c30*/  @!P1 IMAD.X R0, RZ, RZ, R13, P0 ;  /* 0x000000ffff009224 */ /* 0x000fe200000e060d */
[----:B------:R-:W-:Y:S02]  /*5c40*/  @!UP0 UIADD3 UR10, UPT, UPT, UR4, 0xa0, URZ ;  /* 0x000000a0040a8890 */ /* 0x000fe4000fffe0ff */
[----:B------:R-:W-:Y:S02]  /*5c50*/  @!UP0 UIADD3 UR27, UPT, UPT, UR59, 0x40, URZ ;  /* 0x000000403b1b8890 */ /* 0x000fe4000fffe0ff */
[----:B------:R-:W-:Y:S01]  /*5c60*/  @!P1 R2UR UR4, R0 ;  /* 0x00000000000492ca */ /* 0x000fe200000e0000 */
[----:B------:R-:W-:Y:S01]  /*5c70*/  @!UP0 UIADD3 UR24, UPT, UPT, UR21, 0x2200, URZ ;  /* 0x0000220015188890 */ /* 0x000fe2000fffe0ff */
[----:B------:R-:W-:Y:S01]  /*5c80*/  @!P1 IMAD.MOV.U32 R0, RZ, RZ, 0x2000 ;  /* 0x00002000ff009424 */ /* 0x000fe200078e00ff */
[----:B------:R-:W-:Y:S02]  /*5c90*/  @!UP0 UIADD3 UR8, UPT, UPT, UR21, 0x3200, URZ ;  /* 0x0000320015088890 */ /* 0x000fe4000fffe0ff */
[----:B------:R-:W-:Y:S02]  /*5ca0*/  UISETP.NE.AND UP0, UPT, UR19, URZ, UPT ;  /* 0x000000ff1300728c */ /* 0x000fe4000bf05270 */
[----:B------:R-:W-:Y:S01]  /*5cb0*/  IMAD.U32 R6, RZ, RZ, UR5 ;  /* 0x00000005ff067e24 */ /* 0x000fe2000f8e00ff */
[----:B------:R-:W-:Y:S01]  /*5cc0*/  UMOV UR25, UR49 ;  /* 0x0000003100197c82 */ /* 0x000fe20008000000 */
[----:B------:R-:W-:Y:S01]  /*5cd0*/  UMOV UR28, UR36 ;  /* 0x00000024001c7c82 */ /* 0x000fe20008000000 */
[----:B------:R-:W-:Y:S01]  /*5ce0*/  UMOV UR9, UR49 ;  /* 0x0000003100097c82 */ /* 0x000fe20008000000 */
[----:B------:R-:W-:Y:S01]  /*5cf0*/  UMOV UR12, UR36 ;  /* 0x00000024000c7c82 */ /* 0x000fe20008000000 */
[----:B------:R-:W-:Y:S01]  /*5d00*/  UMOV UR11, UR27 ;  /* 0x0000001b000b7c82 */ /* 0x000fe20008000000 */
[----:B-1----:R-:W-:Y:S01]  /*5d10*/  IMAD.U32 R7, RZ, RZ, UR4 ;  /* 0x00000004ff077e24 */ /* 0x002fe2000f8e00ff */
[----:B------:R-:W-:Y:S02]  /*5d20*/  @!P1 R2UR UR4, R6 ;  /* 0x00000000060492ca */ /* 0x000fe400000e0000 */
[----:B------:R-:W-:Y:S02]  /*5d30*/  @!UP0 UIADD3 UR18, UPT, UPT, UR17, URZ, URZ ;  /* 0x000000ff11128290 */ /* 0x000fe4000fffe0ff */
[----:B------:R-:W-:Y:S01]  /*5d40*/  @!P1 R2UR UR5, R7 ;  /* 0x00000000070592ca */ /* 0x000fe200000e0000 */
[----:B------:R-:W-:Y:S11]  /*5d50*/  VOTEU.ALL UP0, P1 ;  /* 0x0000000000ff7886 */ /* 0x000ff60000800000 */
[----:B------:R-:W-:Y:S01]  /*5d60*/  @!UPT UIADD3 URZ, UPT, UPT, URZ, URZ, URZ ;  /* 0x000000fffffff290 */ /* 0x000fe2000fffe0ff */
[----:B------:R1:W-:Y:S01]  /*5d70*/  @!UP0 UTMALDG.3D [UR24], [UR4], desc[UR6] ;  /* 0x00000618040085b4 */ /* 0x0003e20008011000 */
[----:B------:R-:W-:Y:S05]  /*5d80*/  VOTEU.ALL UP0, P1 ;  /* 0x0000000000ff7886 */ /* 0x000fea0000800000 */
[----:B------:R1:W-:Y:S01]  /*5d90*/  @!UP0 UTMALDG.3D [UR8], [UR4], desc[UR6] ;  /* 0x00000608040085b4 */ /* 0x0003e20008011000 */
[----:B------:R1:W-:Y:S01]  /*5da0*/  @!P1 SYNCS.ARRIVE.TRANS64.RED.A0TR RZ, [UR21+0x78], R0 ;  /* 0x00007800ffff99a7 */ /* 0x0003e20008300415 */
[----:B------:R-:W-:Y:S01]  /*5db0*/  SYNCS.ARRIVE.TRANS64.RED.A1T0 RZ, [UR39], RZ ;  /* 0x000000ffffff79a7 */ /* 0x000fe20008100427 */
[----:B------:R-:W2:Y:S02]  /*5dc0*/  SYNCS.PHASECHK.TRANS64.TRYWAIT P0, [UR21+0xa0], R4 ;  /* 0x0000a004ff0075a7 */ /* 0x000ea40008001115 */
[----:B-12---:R-:W-:Y:S05]  /*5dd0*/  @!P0 BRA `(.L_x_94) ;  /* 0x000000d400ec8947 */ /* 0x006fea0003800000 */
.L_x_240:
[----:B------:R-:W-:Y:S01]  /*5de0*/  @!P1 IADD3 R2, P0, PT, R12, 0x980, RZ ;  /* 0x000009800c029810 */ /* 0x000fe20007f1e0ff */
[----:B------:R-:W-:Y:S01]  /*5df0*/  VOTEU.ALL UP0, P1 ;  /* 0x0000000000ff7886 */ /* 0x000fe20000800000 */
[----:B------:R-:W-:Y:S01]  /*5e00*/  UMOV UR6, 0x0 ;  /* 0x0000000000067882 */ /* 0x000fe20000000000 */
[----:B------:R-:W-:Y:S01]  /*5e10*/  UMOV UR7, 0x10000000 ;  /* 0x1000000000077882 */ /* 0x000fe20000000000 */
[----:B------:R-:W-:Y:S01]  /*5e20*/  @!P1 R2UR UR5, R2 ;  /* 0x00000000020592ca */ /* 0x000fe200000e0000 */
[----:B------:R-:W-:Y:S01]  /*5e30*/  @!P1 IMAD.X R0, RZ, RZ, R13, P0 ;  /* 0x000000ffff009224 */ /* 0x000fe200000e060d */
[----:B------:R-:W-:Y:S01]  /*5e40*/  @!UP0 UIADD3 UR16, UPT, UPT, UR21, 0x4200, URZ ;  /* 0x0000420015108890 */ /* 0x000fe2000fffe0ff */
[----:B------:R-:W-:Y:S01]  /*5e50*/  VIADD R10, R10, 0x1 ;  /* 0x000000010a0a7836 */ /* 0x000fe20000000000 */
        /* <DEDUP_REMOVED lines=9> */
[----:B------:R-:W-:Y:S01]  /*5ef0*/  UMOV UR9, UR41 ;  /* 0x0000002900097c82 */ /* 0x000fe20008000000 */
[----:B------:R-:W-:Y:S01]  /*5f00*/  UMOV UR11, UR59 ;  /* 0x0000003b000b7c82 */ /* 0x000fe20008000000 */
[----:B------:R-:W-:Y:S03]  /*5f10*/  UMOV UR12, UR36 ;  /* 0x00000024000c7c82 */ /* 0x000fe60008000000 */
[----:B-1----:R-:W-:Y:S01]  /*5f20*/  IMAD.U32 R7, RZ, RZ, UR4 ;  /* 0x00000004ff077e24 */ /* 0x002fe2000f8e00ff */
        /* <DEDUP_REMOVED lines=10> */
.L_x_242:
[----:B------:R-:W-:Y:S01]  /*5fd0*/  UIADD3 UR29, UPT, UPT, UR29, 0x1, URZ ;  /* 0x000000011d1d7890 */ /* 0x000fe2000fffe0ff */
[----:B------:R-:W-:Y:S01]  /*5fe0*/  @!P1 IADD3 R2, P0, PT, R12, 0x980, RZ ;  /* 0x000009800c029810 */ /* 0x000fe20007f1e0ff */
[----:B------:R-:W-:Y:S01]  /*5ff0*/  UPLOP3.LUT UP1, UPT, UPT, UPT, UPT, 0x80, 0x8 ;  /* 0x000000000008789c */ /* 0x000fe20003f2f070 */
[----:B------:R-:W-:Y:S01]  /*6000*/  R2UR UR25, R178 ;  /* 0x00000000b21972ca */ /* 0x000fe200000e0000 */
[----:B------:R-:W-:Y:S01]  /*6010*/  VOTEU.ALL UP0, P1 ;  /* 0x0000000000ff7886 */ /* 0x000fe20000800000 */
[----:B------:R-:W-:Y:S01]  /*6020*/  @!P1 R2UR UR5, R2 ;  /* 0x00000000020592ca */ /* 0x000fe200000e0000 */
[----:B------:R-:W-:Y:S01]  /*6030*/  @!P1 IMAD.X R0, RZ, RZ, R13, P0 ;  /* 0x000000ffff009224 */ /* 0x000fe200000e060d */
[----:B------:R-:W-:Y:S01]  /*6040*/  UMOV UR6, 0x0 ;  /* 0x0000000000067882 */ /* 0x000fe20000000000 */
[----:B------:R-:W-:Y:S01]  /*6050*/  UMOV UR7, 0x10000000 ;  /* 0x1000000000077882 */ /* 0x000fe20000000000 */
[----:B------:R-:W-:Y:S01]  /*6060*/  @!UP0 UIADD3 UR19, UPT, UPT, UR59, 0x40, URZ ;  /* 0x000000403b138890 */ /* 0x000fe2000fffe0ff */
[----:B------:R-:W-:Y:S01]  /*6070*/  R2UR UR24, R179 ;  /* 0x00000000b31872ca */ /* 0x000fe200000e0000 */
[----:B------:R-:W-:Y:S01]  /*6080*/  @!UP0 UIADD3 UR16, UPT, UPT, UR21, 0x6200, URZ ;  /* 0x0000620015108890 */ /* 0x000fe2000fffe0ff */
[----:B------:R-:W-:Y:S01]  /*6090*/  @!P1 R2UR UR4, R0 ;  /* 0x00000000000492ca */ /* 0x000fe200000e0000 */
[----:B------:R-:W-:Y:S01]  /*60a0*/  @!UP0 UIADD3 UR10, UPT, UPT, UR18, 0x80, URZ ;  /* 0x00000080120a8890 */ /* 0x000fe2000fffe0ff */
[----:B------:R-:W-:Y:S01]  /*60b0*/  ISETP.NE.AND P0, PT, R10, 0x2, PT ;  /* 0x000000020a00780c */ /* 0x000fe20003f05270 */
[----:B------:R-:W-:Y:S01]  /*60c0*/  @!UP0 UIADD3 UR8, UPT, UPT, UR21, 0x7200, URZ ;  /* 0x0000720015088890 */ /* 0x000fe2000fffe0ff */
[----:B------:R-:W-:Y:S02]  /*60d0*/  VOTEU.ALL UP0, P1 ;  /* 0x0000000000ff7886 */ /* 0x000fe40000800000 */
[----:B------:R-:W-:Y:S01]  /*60e0*/  IMAD.U32 R6, RZ, RZ, UR5 ;  /* 0x00000005ff067e24 */ /* 0x000fe2000f8e00ff */
[----:B------:R-:W-:Y:S01]  /*60f0*/  UMOV UR17, UR33 ;  /* 0x0000002100117c82 */ /* 0x000fe20008000000 */
[----:B------:R-:W-:Y:S01]  /*6100*/  UMOV UR20, UR36 ;  /* 0x0000002400147c82 */ /* 0x000fe20008000000 */
[----:B------:R-:W-:Y:S01]  /*6110*/  UMOV UR9, UR33 ;  /* 0x0000002100097c82 */ /* 0x000fe20008000000 */
[----:B------:R-:W-:Y:S01]  /*6120*/  UMOV UR12, UR36 ;  /* 0x00000024000c7c82 */ /* 0x000fe20008000000 */
[----:B------:R-:W-:Y:S01]  /*6130*/  UMOV UR11, UR19 ;  /* 0x00000013000b7c82 */ /* 0x000fe20008000000 */
[----:B------:R-:W-:Y:S01]  /*6140*/  SEL R0, RZ, 0x1, P0 ;  /* 0x00000001ff007807 */ /* 0x000fe20000000000 */
[----:B-1----:R-:W-:Y:S01]  /*6150*/  IMAD.U32 R7, RZ, RZ, UR4 ;  /* 0x00000004ff077e24 */ /* 0x002fe2000f8e00ff */
[----:B------:R-:W-:Y:S01]  /*6160*/  @!P1 R2UR UR4, R6 ;  /* 0x00000000060492ca */ /* 0x000fe200000e0000 */
[----:B------:R-:W-:Y:S01]  /*6170*/  UIADD3 UR27, UPT, UPT, UR13, UR25, URZ ;  /* 0x000000190d1b7290 */ /* 0x000fe2000fffe0ff */
[----:B------:R-:W-:Y:S01]  /*6180*/  LOP3.LUT R9, R9, R0, RZ, 0x3c, !PT ;  /* 0x0000000009097212 */ /* 0x000fe200078e3cff */
[----:B------:R-:W-:Y:S01]  /*6190*/  UMOV UR36, UR47 ;  /* 0x0000002f00247c82 */ /* 0x000fe20008000000 */
[----:B------:R-:W-:Y:S02]  /*61a0*/  @!P1 R2UR UR5, R7 ;  /* 0x00000000070592ca */ /* 0x000fe400000e0000 */
[----:B------:R-:W-:Y:S11]  /*61b0*/  SEL R10, R10, RZ, P0 ;  /* 0x000000ff0a0a7207 */ /* 0x000ff60000000000 */
[----:B------:R-:W-:Y:S01]  /*61c0*/  @!UP0 UTMALDG.3D [UR16], [UR4], desc[UR6] ;  /* 0x00000610040085b4 */ /* 0x000fe20008011000 */
[----:B------:R-:W-:Y:S05]  /*61d0*/  VOTEU.ALL UP0, P1 ;  /* 0x0000000000ff7886 */ /* 0x000fea0000800000 */
[----:B------:R1:W-:Y:S01]  /*61e0*/  @!UP0 UTMALDG.3D [UR8], [UR4], desc[UR6] ;  /* 0x00000608040085b4 */ /* 0x0003e20008011000 */
[----:B------:R2:W-:Y:S01]  /*61f0*/  @!P1 SYNCS.ARRIVE.TRANS64.RED.A0TR RZ, [UR21+0x88], R3 ;  /* 0x00008803ffff99a7 */ /* 0x0005e20008300415 */
[----:B------:R-:W-:Y:S01]  /*6200*/  SYNCS.ARRIVE.TRANS64.RED.A1T0 RZ, [UR37], RZ ;  /* 0x000000ffffff79a7 */ /* 0x000fe20008100425 */
[----:B-1----:R-:W-:Y:S01]  /*6210*/  UIADD3 UR12, UPT, UPT, UR14, UR24, URZ ;  /* 0x000000180e0c7290 */ /* 0x002fe2000fffe0ff */
[----:B------:R-:W-:Y:S11]  /*6220*/  BRA.U UP3, `(.L_x_96) ;  /* 0xffffffe503e87547 */ /* 0x000ff6000b83ffff */
[----:B------:R-:W1:Y:S02]  /*6230*/  SYNCS.PHASECHK.TRANS64.TRYWAIT P0, [UR21+0x90], R5 ;  /* 0x00009005ff0075a7 */ /* 0x000e640008001115 */
[----:B-1----:R-:W-:Y:S05]  /*6240*/  @!P0 BRA `(.L_x_97) ;  /* 0x000000d400008947 */ /* 0x002fea0003800000 */
.L_x_244:
[----:B------:R-:W3:Y:S02]  /*6250*/  SYNCS.PHASECHK.TRANS64.TRYWAIT P0, [UR21+0x98], R5 ;  /* 0x00009805ff0075a7 */ /* 0x000ee40008001115 */
[----:B---3--:R-:W-:Y:S05]  /*6260*/  @!P0 BRA `(.L_x_98) ;  /* 0x000000d400108947 */ /* 0x008fea0003800000 */
.L_x_246:
[----:B------:R-:W3:Y:S01]  /*6270*/  SYNCS.PHASECHK.TRANS64.TRYWAIT P0, [UR21+0xa0], R5 ;  /* 0x0000a005ff0075a7 */ /* 0x000ee20008001115 */
[----:B-1----:R-:W-:Y:S01]  /*6280*/  HFMA2 R0, -RZ, RZ, 0, 5.9604644775390625e-08 ;  /* 0x00000001ff007431 */ /* 0x002fe200000001ff */
[----:B---3--:R-:W-:Y:S06]  /*6290*/  @!P0 BRA `(.L_x_99) ;  /* 0x000000d4001c8947 */ /* 0x008fec0003800000 */
.L_x_248:
[----:B-1----:R-:W-:Y:S02]  /*62a0*/  MOV R2, UR21 ;  /* 0x0000001500027c02 */ /* 0x002fe40008000f00 */
[----:B--2---:R-:W-:-:S07]  /*62b0*/  SHF.L.U32 R3, R0, 0x1f, RZ ;  /* 0x0000001f00037819 */ /* 0x004fce00000006ff */
.L_x_100:
[----:B-1----:R1:W2:Y:S02]  /*62c0*/  SYNCS.PHASECHK.TRANS64.TRYWAIT P0, [R2+URZ+0xa8], R3 ;  /* 0x0000a803020075a7 */ /* 0x0022a400080011ff */
[----:B--2---:R-:W-:Y:S05]  /*62d0*/  @!P0 NANOSLEEP.SYNCS 0x989680 ;  /* 0x009896800000895d */ /* 0x004fea0003900000 */
[----:B------:R-:W2:Y:S02]  /*62e0*/  @!P0 SYNCS.PHASECHK.TRANS64 P0, [R2+URZ+0xa8], R3 ;  /* 0x0000a803020085a7 */ /* 0x000ea400080010ff */
[----:B--2---:R-:W-:Y:S05]  /*62f0*/  @P0 EXIT ;  /* 0x000000000000094d */ /* 0x004fea0003800000 */
[----:B------:R-:W-:Y:S05]  /*6300*/  BRA `(.L_x_100) ;  /* 0xfffffffc00ec7947 */ /* 0x000fea000383ffff */
.L_x_81:
[----:B------:R-:W-:-:S06]  /*6310*/  UISETP.GE.AND UP0, UPT, UR20, 0x4, UPT ;  /* 0x000000041400788c */ /* 0x000fcc000bf06270 */
[----:B------:R-:W-:-:S13]  /*6320*/  PLOP3.LUT P0, PT, PT, PT, UP0, 0x80, 0x8 ;  /* 0x000000000008781c */ /* 0x000fda0003f0f008 */
[----:B-1----:R-:W-:Y:S05]  /*6330*/  @!P0 EXIT ;  /* 0x000000000000894d */ /* 0x002fea0003800000 */
[----:B------:R-:W1:Y:S08]  /*6340*/  S2UR UR4, SR_CgaCtaId ;  /* 0x00000000000479c3 */ /* 0x000e700000008800 */
[----:B------:R-:W-:Y:S01]  /*6350*/  BAR.SYNC.DEFER_BLOCKING 0x6, 0xa0 ;  /* 0x0182800000007b1d */ /* 0x000fe20000010000 */
[C---:B------:R-:W-:Y:S01]  /*6360*/  IMAD.SHL.U32 R5, R184.reuse, 0x20, RZ ;  /* 0x00000020b8057824 */ /* 0x040fe200078e00ff */
[----:B------:R-:W-:Y:S01]  /*6370*/  LOP3.LUT R185, R184, 0x2, RZ, 0xc0, !PT ;  /* 0x00000002b8b97812 */ /* 0x000fe200078ec0ff */
[----:B------:R-:W-:-:S02]  /*6380*/  IMAD.SHL.U32 R188, R177, 0x400, RZ ;  /* 0x00000400b1bc7824 */ /* 0x000fc400078e00ff */
[----:B------:R-:W-:Y:S02]  /*6390*/  HFMA2 R186, -RZ, RZ, 0, 0 ;  /* 0x00000000ffba7431 */ /* 0x000fe400000001ff */
[C---:B------:R-:W-:Y:S01]  /*63a0*/  IMAD.SHL.U32 R0, R184.reuse, 0x4, RZ ;  /* 0x00000004b8007824 */ /* 0x040fe200078e00ff */
[----:B------:R-:W-:Y:S01]  /*63b0*/  UMOV UR44, 0x400 ;  /* 0x00000400002c7882 */ /* 0x000fe20000000000 */
[----:B------:R-:W2:Y:S01]  /*63c0*/  LDC.64 R174, c[0x0][0xcb0] ;  /* 0x00032c00ffae7b82 */ /* 0x000ea20000000a00 */
[C---:B------:R-:W-:Y:S01]  /*63d0*/  LOP3.LUT R7, R5.reuse, 0x320, RZ, 0xc0, !PT ;  /* 0x0000032005077812 */ /* 0x040fe200078ec0ff */
[C---:B------:R-:W-:Y:S01]  /*63e0*/  IMAD.U32 R2, R184.reuse, 0x10000, RZ ;  /* 0x00010000b8027824 */ /* 0x040fe200078e00ff */
[----:B------:R-:W-:Y:S01]  /*63f0*/  LOP3.LUT R5, R5, 0xc0, RZ, 0xc0, !PT ;  /* 0x000000c005057812 */ /* 0x000fe200078ec0ff */
[----:B------:R-:W-:Y:S01]  /*6400*/  IMAD.MOV.U32 R183, RZ, RZ, RZ ;  /* 0x000000ffffb77224 */ /* 0x000fe200078e00ff */
[----:B------:R-:W-:Y:S01]  /*6410*/  LOP3.LUT R188, R7, 0x400, R188, 0xf8, !PT ;  /* 0x0000040007bc7812 */ /* 0x000fe200078ef8bc */
[----:B------:R-:W-:Y:S01]  /*6420*/  IMAD.MOV R185, RZ, RZ, -R185 ;  /* 0x000000ffffb97224 */ /* 0x000fe200078e0ab9 */
[----:B------:R-:W-:Y:S01]  /*6430*/  LOP3.LUT R5, R5, 0x18, R0, 0xf8, !PT ;  /* 0x0000001805057812 */ /* 0x000fe200078ef800 */
[----:B------:R-:W3:Y:S01]  /*6440*/  LDC.64 R172, c[0x0][0xca8] ;  /* 0x00032a00ffac7b82 */ /* 0x000ee20000000a00 */
[----:B------:R-:W-:Y:S01]  /*6450*/  LOP3.LUT R184, R184, 0x4, RZ, 0xc0, !PT ;  /* 0x00000004b8b87812 */ /* 0x000fe200078ec0ff */
[----:B------:R-:W4:Y:S01]  /*6460*/  LDCU UR63, c[0x0][0x370] ;  /* 0x00006e00ff3f77ac */ /* 0x000f220008000800 */
[----:B------:R-:W-:-:S02]  /*6470*/  LOP3.LUT R188, R188, R5, RZ, 0xfc, !PT ;  /* 0x00000005bcbc7212 */ /* 0x000fc400078efcff */
[----:B------:R-:W-:Y:S01]  /*6480*/  LOP3.LUT R2, R2, 0x200000, RZ, 0xc0, !PT ;  /* 0x0020000002027812 */ /* 0x000fe200078ec0ff */
[----:B------:R-:W2:Y:S01]  /*6490*/  LDCU.64 UR54, c[0x0][0x348] ;  /* 0x00006900ff3677ac */ /* 0x000ea20008000a00 */
[----:B------:R-:W-:Y:S01]  /*64a0*/  IADD3 R187, PT, PT, -R184, 0x2, RZ ;  /* 0x00000002b8bb7810 */ /* 0x000fe20007ffe1ff */
[----:B------:R-:W-:Y:S01]  /*64b0*/  IMAD.MOV R184, RZ, RZ, -R184 ;  /* 0x000000ffffb87224 */ /* 0x000fe200078e0ab8 */
[----:B------:R-:W-:Y:S01]  /*64c0*/  LOP3.LUT R189, R177, 0x3, RZ, 0xc0, !PT ;  /* 0x00000003b1bd7812 */ /* 0x000fe200078ec0ff */
[----:B-1----:R-:W-:Y:S01]  /*64d0*/  ULEA UR44, UR4, UR44, 0x18 ;  /* 0x0000002c042c7291 */ /* 0x002fe2000f8ec0ff */
[----:B------:R-:W-:Y:S01]  /*64e0*/  SHF.L.U32 R187, R187, 0x4, RZ ;  /* 0x00000004bbbb7819 */ /* 0x000fe200000006ff */
[----:B------:R-:W1:Y:S01]  /*64f0*/  LDCU.64 UR4, c[0x0][0xc90] ;  /* 0x00019200ff0477ac */ /* 0x000e620008000a00 */
[----:B------:R-:W2:Y:S06]  /*6500*/  LDCU UR42, c[0x0][0xf0c] ;  /* 0x0001e180ff2a77ac */ /* 0x000eac0008000800 */
[----:B------:R-:W4:Y:S01]  /*6510*/  LDS R3, [UR44+0x140] ;  /* 0x0001402cff037984 */ /* 0x000f220008000800 */
[----:B------:R-:W2:Y:S01]  /*6520*/  LDCU UR39, c[0x0][0xf30] ;  /* 0x0001e600ff2777ac */ /* 0x000ea20008000800 */
[----:B------:R-:W2:Y:S01]  /*6530*/  LDCU.64 UR60, c[0x0][0xc88] ;  /* 0x00019100ff3c77ac */ /* 0x000ea20008000a00 */
[----:B------:R-:W2:Y:S01]  /*6540*/  LDCU.64 UR40, c[0x0][0xf28] ;  /* 0x0001e500ff2877ac */ /* 0x000ea20008000a00 */
[----:B-1----:R-:W-:Y:S01]  /*6550*/  IMAD.U32 R191, RZ, RZ, UR4 ;  /* 0x00000004ffbf7e24 */ /* 0x002fe2000f8e00ff */
[----:B------:R-:W-:Y:S01]  /*6560*/  UIADD3 UR4, UPT, UPT, UR44, 0x200, URZ ;  /* 0x000002002c047890 */ /* 0x000fe2000fffe0ff */
[----:B------:R-:W-:Y:S01]  /*6570*/  IMAD.U32 R190, RZ, RZ, UR5 ;  /* 0x00000005ffbe7e24 */ /* 0x000fe2000f8e00ff */
[----:B------:R-:W1:Y:S04]  /*6580*/  LDCU.128 UR56, c[0x0][0xf10] ;  /* 0x0001e200ff3877ac */ /* 0x000e680008000c00 */
[----:B------:R-:W-:Y:S01]  /*6590*/  IMAD.U32 R181, RZ, RZ, UR4 ;  /* 0x00000004ffb57e24 */ /* 0x000fe2000f8e00ff */
[----:B------:R-:W1:Y:S03]  /*65a0*/  LDCU UR62, c[0x0][0x374] ;  /* 0x00006e80ff3e77ac */ /* 0x000e660008000800 */
[----:B------:R-:W-:Y:S01]  /*65b0*/  IMAD R188, R188, 0x2, R181 ;  /* 0x00000002bcbc7824 */ /* 0x000fe200078e02b5 */
[----:B------:R-:W-:Y:S01]  /*65c0*/  UMOV UR43, URZ ;  /* 0x000000ff002b7c82 */ /* 0x000fe20008000000 */
[----:B------:R-:W-:Y:S01]  /*65d0*/  UMOV UR53, URZ ;  /* 0x000000ff00357c82 */ /* 0x000fe20008000000 */
[----:B------:R-:W-:Y:S01]  /*65e0*/  UMOV UR47, URZ ;  /* 0x000000ff002f7c82 */ /* 0x000fe20008000000 */
[----:B-1234-:R-:W-:-:S07]  /*65f0*/  IADD3 R2, PT, PT, R3, R2, RZ ;  /* 0x0000000203027210 */ /* 0x01efce0007ffe0ff */
.L_x_192:
[C---:B------:R-:W-:Y:S02]  /*6600*/  LEA R0, R183.reuse, UR44, 0x3 ;  /* 0x0000002cb7007c11 */ /* 0x040fe4000f8e18ff */
[----:B------:R-:W-:Y:S02]  /*6610*/  SHF.L.U32 R3, R186, 0x1f, RZ ;  /* 0x0000001fba037819 */ /* 0x000fe400000006ff */
[----:B--2---:R-:W-:Y:S02]  /*6620*/  LEA R5, R183, UR44, 0x4 ;  /* 0x0000002cb7057c11 */ /* 0x004fe4000f8e20ff */
[----:B------:R-:W1:Y:S02]  /*6630*/  SYNCS.PHASECHK.TRANS64.TRYWAIT P0, [R0+URZ+0xc0], R3 ;  /* 0x0000c003000075a7 */ /* 0x000e6400080011ff */
[----:B-1-3--:R-:W-:Y:S05]  /*6640*/  @!P0 BRA `(.L_x_101) ;  /* 0x000000d000488947 */ /* 0x00afea0003800000 */
.L_x_249:
[----:B------:R-:W-:Y:S01]  /*6650*/  R2UR UR7, R192 ;  /* 0x00000000c00772ca */ /* 0x000fe200000e0000 */
[----:B------:R-:W2:Y:S01]  /*6660*/  LDS.128 R4, [R5+0x120] ;  /* 0x0001200005047984 */ /* 0x000ea20000000c00 */
[----:B-1----:R-:W-:Y:S01]  /*6670*/  VIADD R0, R0, 0xd0 ;  /* 0x000000d000007836 */ /* 0x002fe20000000000 */
[----:B------:R-:W-:Y:S04]  /*6680*/  UISETP.GE.AND UP0, UPT, UR45, 0x1, UPT ;  /* 0x000000012d00788c */ /* 0x000fe8000bf06270 */
[----:B------:R-:W-:Y:S01]  /*6690*/  PRMT R0, RZ, 0x654, R0 ;  /* 0x00000654ff007816 */ /* 0x000fe20000000000 */
[----:B------:R-:W-:Y:S01]  /*66a0*/  @!PT LDS RZ, [RZ] ;  /* 0x00000000fffff984 */ /* 0x000fe20000000800 */
[----:B------:R-:W-:Y:S01]  /*66b0*/  @!PT LDS RZ, [RZ] ;  /* 0x00000000fffff984 */ /* 0x000fe20000000800 */
[----:B------:R-:W-:Y:S01]  /*66c0*/  @!PT LDS RZ, [RZ] ;  /* 0x00000000fffff984 */ /* 0x000fe20000000800 */
[----:B------:R-:W-:Y:S01]  /*66d0*/  @!PT LDS RZ, [RZ] ;  /* 0x00000000fffff984 */ /* 0x000fe20000000800 */
[----:B------:R1:W-:Y:S06]  /*66e0*/  MEMBAR.ALL.CTA ;  /* 0x0000000000007992 */ /* 0x0003ec0000008000 */
[----:B-1----:R-:W1:Y:S02]  /*66f0*/  FENCE.VIEW.ASYNC.S ;  /* 0x00000000000073c6 */ /* 0x002e640000000000 */
[----:B-1----:R1:W-:Y:S01]  /*6700*/  SYNCS.ARRIVE.TRANS64.RED.A1T0 RZ, [R0+URZ], RZ ;  /* 0x000000ff00ff79a7 */ /* 0x0023e200081004ff */
[----:B--2---:R-:W-:Y:S11]  /*6710*/  LOP3.LUT P0, RZ, R6, 0x1, RZ, 0xc0, !PT ;  /* 0x0000000106ff7812 */ /* 0x004ff6000780c0ff */
[----:B------:R-:W-:Y:S02]  /*6720*/  @!UPT UIADD3 URZ, UPT, UPT, URZ, URZ, URZ ;  /* 0x000000fffffff290 */ /* 0x000fe4000fffe0ff */
[----:B------:R-:W-:Y:S01]  /*6730*/  VOTEU.ANY UP1, P0 ;  /* 0x0000000000ff7886 */ /* 0x000fe20000020100 */
[----:B------:R-:W-:Y:S01]  /*6740*/  PLOP3.LUT P0, PT, PT, PT, UP1, 0x80, 0x8 ;  /* 0x000000000008781c */ /* 0x000fe20003f0f018 */
[----:B------:R-:W-:Y:S06]  /*6750*/  UP2UR UR4, UPR, URZ, 0x2 ;  /* 0x00000002ff047883 */ /* 0x000fec0008000000 */
[----:B------:R-:W-:Y:S06]  /*6760*/  IMAD.U32 R193, RZ, RZ, UR4 ;  /* 0x00000004ffc17e24 */ /* 0x000fec000f8e00ff */
[----:B------:R-:W-:Y:S02]  /*6770*/  @P0 SHF.R.U32.HI R3, RZ, 0x10, R5 ;  /* 0x00000010ff030819 */ /* 0x000fe40000011605 */
[----:B------:R-:W-:Y:S02]  /*6780*/  @P0 MOV R8, R4 ;  /* 0x0000000400080202 */ /* 0x000fe40000000f00 */
[----:B------:R-:W-:Y:S02]  /*6790*/  @P0 R2UR UR4, R3 ;  /* 0x00000000030402ca */ /* 0x000fe400000e0000 */
[----:B------:R-:W-:Y:S02]  /*67a0*/  @P0 LOP3.LUT R4, R5, 0xffff, RZ, 0xc0, !PT ;  /* 0x0000ffff05040812 */ /* 0x000fe400078ec0ff */
[----:B------:R-:W-:Y:S02]  /*67b0*/  @P0 R2UR UR6, R8 ;  /* 0x00000000080602ca */ /* 0x000fe400000e0000 */
[----:B------:R-:W-:Y:S07]  /*67c0*/  @P0 R2UR UR5, R4 ;  /* 0x00000000040502ca */ /* 0x000fee00000e0000 */
[----:B------:R-:W-:Y:S02]  /*67d0*/  @UP1 UMOV UR7, UR4 ;  /* 0x0000000400071c82 */ /* 0x000fe40008000000 */
[----:B------:R-:W-:Y:S02]  /*67e0*/  IMAD.U32 R192, RZ, RZ, UR7 ;  /* 0x00000007ffc07e24 */ /* 0x000fe4000f8e00ff */
[----:B------:R-:W-:Y:S02]  /*67f0*/  @UP1 UMOV UR38, UR6 ;  /* 0x0000000600261c82 */ /* 0x000fe40008000000 */
[----:B------:R-:W-:Y:S01]  /*6800*/  @UP1 UMOV UR37, UR5 ;  /* 0x0000000500251c82 */ /* 0x000fe20008000000 */
[----:B-1----:R-:W-:Y:S05]  /*6810*/  BRA.U !UP0, `(.L_x_102) ;  /* 0x0000000108cc7547 */ /* 0x002fea000b800000 */
[----:B------:R-:W1:Y:S01]  /*6820*/  LDCU UR13, c[0x0][0xf20] ;  /* 0x0001e400ff0d77ac */ /* 0x000e620008000800 */
[----:B------:R-:W-:Y:S02]  /*6830*/  UIMAD.WIDE.U32 UR4, UR62, UR59, URZ ;  /* 0x0000003b3e0472a5 */ /* 0x000fe4000f8e00ff */
[----:B------:R-:W-:Y:S02]  /*6840*/  UIMAD.WIDE.U32 UR6, UR63, UR56, URZ ;  /* 0x000000383f0672a5 */ /* 0x000fe4000f8e00ff */
[----:B------:R-:W-:Y:S02]  /*6850*/  UISETP.NE.AND UP0, UPT, UR58, 0x1, UPT ;  /* 0x000000013a00788c */ /* 0x000fe4000bf05270 */
[----:B------:R-:W-:Y:S02]  /*6860*/  UIMAD.WIDE.U32 UR8, UR37, UR59, URZ ;  /* 0x0000003b250872a5 */ /* 0x000fe4000f8e00ff */
[----:B------:R-:W-:Y:S02]  /*6870*/  UISETP.NE.AND UP1, UPT, UR42, 0x1, UPT ;  /* 0x000000012a00788c */ /* 0x000fe4000bf25270 */
[----:B------:R-:W-:Y:S02]  /*6880*/  UIMAD.WIDE.U32 UR10, UR38, UR56, URZ ;  /* 0x00000038260a72a5 */ /* 0x000fe4000f8e00ff */
[----:B------:R-:W-:Y:S01]  /*6890*/  UISETP.NE.AND UP2, UPT, UR45, 0x1, UPT ;  /* 0x000000012d00788c */ /* 0x000fe2000bf45270 */
[----:B------:R-:W-:Y:S02]  /*68a0*/  UMOV UR4, UR5 ;  /* 0x0000000500047c82 */ /* 0x000fe40008000000 */
[----:B-1----:R-:W-:Y:S03]  /*68b0*/  USHF.R.U32.HI UR5, URZ, UR13, UR4 ;  /* 0x0000000dff057299 */ /* 0x002fe60008011604 */
[----:B------:R-:W-:Y:S02]  /*68c0*/  UMOV UR4, UR7 ;  /* 0x0000000700047c82 */ /* 0x000fe40008000000 */
[----:B------:R-:W-:Y:S02]  /*68d0*/  USHF.R.U32.HI UR7, URZ, UR57, UR4 ;  /* 0x00000039ff077299 */ /* 0x000fe40008011604 */
[----:B------:R-:W-:Y:S02]  /*68e0*/  USEL UR4, UR62, UR5, !UP0 ;  /* 0x000000053e047287 */ /* 0x000fe4000c000000 */
[----:B------:R-:W-:Y:S01]  /*68f0*/  USEL UR7, UR63, UR7, !UP1 ;  /* 0x000000073f077287 */ /* 0x000fe2000c800000 */
[----:B------:R-:W-:Y:S01]  /*6900*/  UMOV UR5, UR9 ;  /* 0x0000000900057c82 */ /* 0x000fe20008000000 */
[----:B------:R-:W-:Y:S02]  /*6910*/  UIMAD.WIDE.U32 UR8, UR4, UR40, URZ ;  /* 0x00000028040872a5 */ /* 0x000fe4000f8e00ff */
[----:B------:R-:W-:Y:S03]  /*6920*/  USHF.R.U32.HI UR6, URZ, UR13, UR5 ;  /* 0x0000000dff067299 */ /* 0x000fe60008011605 */
[----:B------:R-:W-:Y:S01]  /*6930*/  UMOV UR5, UR11 ;  /* 0x0000000b00057c82 */ /* 0x000fe20008000000 */
[----:B------:R-:W-:Y:S02]  /*6940*/  UIMAD.WIDE.U32 UR10, UR7, UR40, URZ ;  /* 0x00000028070a72a5 */ /* 0x000fe4000f8e00ff */
[----:B------:R-:W-:Y:S02]  /*6950*/  USEL UR6, UR37, UR6, !UP0 ;  /* 0x0000000625067287 */ /* 0x000fe4000c000000 */
[----:B------:R-:W-:Y:S01]  /*6960*/  USHF.R.U32.HI UR5, URZ, UR57, UR5 ;  /* 0x00000039ff057299 */ /* 0x000fe20008011605 */
[----:B------:R-:W-:Y:S02]  /*6970*/  UMOV UR8, UR9 ;  /* 0x0000000900087c82 */ /* 0x000fe40008000000 */
[----:B------:R-:W-:Y:S01]  /*6980*/  UMOV UR10, UR11 ;  /* 0x0000000b000a7c82 */ /* 0x000fe20008000000 */
[----:B------:R-:W-:Y:S02]  /*6990*/  @UP2 USHF.R.U32.HI UR4, URZ, UR41, UR8 ;  /* 0x00000029ff042299 */ /* 0x000fe40008011608 */
[----:B------:R-:W-:Y:S02]  /*69a0*/  @UP2 USHF.R.U32.HI UR7, URZ, UR41, UR10 ;  /* 0x00000029ff072299 */ /* 0x000fe4000801160a */
[----:B------:R-:W-:Y:S02]  /*69b0*/  UIMAD UR4, UR45, UR4, URZ ;  /* 0x000000042d0472a4 */ /* 0x000fe4000f8e02ff */
[----:B------:R-:W-:Y:S02]  /*69c0*/  UIMAD.WIDE.U32 UR10, UR6, UR40, URZ ;  /* 0x00000028060a72a5 */ /* 0x000fe4000f8e00ff */
[----:B------:R-:W-:Y:S02]  /*69d0*/  USEL UR5, UR38, UR5, !UP1 ;  /* 0x0000000526057287 */ /* 0x000fe4000c800000 */
[----:B------:R-:W-:Y:S02]  /*69e0*/  UIMAD UR8, UR45, UR7, URZ ;  /* 0x000000072d0872a4 */ /* 0x000fe4000f8e02ff */
[----:B------:R-:W-:Y:S03]  /*69f0*/  UISETP.GE.AND UP0, UPT, UR6, UR4, UPT ;  /* 0x000000040600728c */ /* 0x000fe6000bf06270 */
[----:B------:R-:W-:Y:S01]  /*6a00*/  UMOV UR4, UR11 ;  /* 0x0000000b00047c82 */ /* 0x000fe20008000000 */
[----:B------:R-:W-:Y:S02]  /*6a10*/  UISETP.GE.OR UP0, UPT, UR5, UR8, UP0 ;  /* 0x000000080500728c */ /* 0x000fe40008706670 */
[----:B------:R-:W-:Y:S02]  /*6a20*/  USHF.R.U32.HI UR4, URZ, UR41, UR4 ;  /* 0x00000029ff047299 */ /* 0x000fe40008011604 */
[----:B------:R-:W-:Y:S02]  /*6a30*/  UIMAD.WIDE.U32 UR8, UR5, UR40, URZ ;  /* 0x00000028050872a5 */ /* 0x000fe4000f8e00ff */
[----:B------:R-:W-:Y:S02]  /*6a40*/  USEL UR11, UR6, UR4, !UP2 ;  /* 0x00000004060b7287 */ /* 0x000fe4000d000000 */
[----:B------:R-:W-:Y:S02]  /*6a50*/  UIADD3 UR8, UPT, UPT, -UR5, URZ, URZ ;  /* 0x000000ff05087290 */ /* 0x000fe4000fffe1ff */
[----:B------:R-:W-:Y:S01]  /*6a60*/  UIADD3 UR10, UPT, UPT, -UR11, URZ, URZ ;  /* 0x000000ff0b0a7290 */ /* 0x000fe2000fffe1ff */
[----:B------:R-:W-:Y:S01]  /*6a70*/  @!UP0 UMOV UR4, UR9 ;  /* 0x0000000900048c82 */ /* 0x000fe20008000000 */
[----:B------:R-:W-:Y:S02]  /*6a80*/  UIADD3 UR9, UPT, UPT, -UR6, URZ, URZ ;  /* 0x000000ff06097290 */ /* 0x000fe4000fffe1ff */
[----:B------:R-:W-:Y:S02]  /*6a90*/  @!UP0 USHF.R.U32.HI UR4, URZ, UR41, UR4 ;  /* 0x00000029ff048299 */ /* 0x000fe40008011604 */
[----:B------:R-:W-:Y:S02]  /*6aa0*/  UIMAD UR10, UR45, UR10, UR6 ;  /* 0x0000000a2d0a72a4 */ /* 0x000fe4000f8e0206 */
[----:B------:R-:W-:Y:S04]  /*6ab0*/  @!UP0 USEL UR4, UR5, UR4, !UP2 ;  /* 0x0000000405048287 */ /* 0x000fe8000d000000 */
[----:B------:R-:W-:Y:S02]  /*6ac0*/  @!UP0 UIMAD UR10, UR7, UR10, UR4 ;  /* 0x0000000a070a82a4 */ /* 0x000fe4000f8e0204 */
[----:B------:R-:W-:Y:S02]  /*6ad0*/  @!UP0 UIADD3 UR11, UPT, UPT, UR11, -UR4, URZ ;  /* 0x800000040b0b8290 */ /* 0x000fe4000fffe0ff */
[----:B------:R-:W-:Y:S02]  /*6ae0*/  UIMAD UR7, UR42, UR8, UR38 ;  /* 0x000000082a0772a4 */ /* 0x000fe4000f8e0226 */
[----:B------:R-:W-:Y:S02]  /*6af0*/  @!UP0 UIMAD UR6, UR11, UR45, UR5 ;  /* 0x0000002d0b0682a4 */ /* 0x000fe4000f8e0205 */
[----:B------:R-:W-:Y:S01]  /*6b00*/  UIMAD UR4, UR58, UR9, UR37 ;  /* 0x000000093a0472a4 */ /* 0x000fe2000f8e0225 */
[----:B------:R-:W-:Y:S02]  /*6b10*/  @!UP0 UMOV UR5, UR10 ;  /* 0x0000000a00058c82 */ /* 0x000fe40008000000 */
[----:B------:R-:W-:Y:S02]  /*6b20*/  UIMAD UR38, UR5, UR42, UR7 ;  /* 0x0000002a052672a4 */ /* 0x000fe4000f8e0207 */
[----:B------:R-:W-:Y:S11]  /*6b30*/  UIMAD UR37, UR6, UR58, UR4 ;  /* 0x0000003a062572a4 */ /* 0x000ff6000f8e0204 */
[----:B------:R-:W-:Y:S01]  /*6b40*/  @!UPT UIADD3 URZ, UPT, UPT, URZ, URZ, URZ ;  /* 0x000000fffffff290 */ /* 0x000fe2000fffe0ff */
.L_x_102:
[----:B------:R-:W-:Y:S01]  /*6b50*/  UISETP.NE.AND UP0, UPT, UR39, 0x1, UPT ;  /* 0x000000012700788c */ /* 0x000fe2000bf05270 */
[----:B------:R-:W-:Y:S01]  /*6b60*/  LOP3.LUT P0, RZ, R181, 0x1b0, RZ, 0xc0, !PT ;  /* 0x000001b0b5ff7812 */ /* 0x000fe2000780c0ff */
[----:B------:R-:W-:Y:S01]  /*6b70*/  USHF.L.U32 UR50, UR12, 0x7, URZ ;  /* 0x000000070c327899 */ /* 0x000fe200080006ff */
[----:B------:R-:W-:Y:S01]  /*6b80*/  BSSY.RECONVERGENT B6, `(.L_x_103) ;  /* 0x0000034000067945 */ /* 0x000fe20003800200 */
[----:B------:R-:W-:Y:S01]  /*6b90*/  USHF.L.U32 UR52, UR27, 0x8, URZ ;  /* 0x000000081b347899 */ /* 0x000fe200080006ff */
[----:B------:R-:W-:Y:S06]  /*6ba0*/  IADD3 R183, PT, PT, R183, 0x1, RZ ;  /* 0x00000001b7b77810 */ /* 0x000fec0007ffe0ff */
[----:B------:R-:W1:Y:S01]  /*6bb0*/  @!UP0 LDCU.128 UR16, c[0x0][0xf10] ;  /* 0x0001e200ff1087ac */ /* 0x000e620008000c00 */
[----:B------:R-:W2:Y:S01]  /*6bc0*/  @!UP0 LDCU UR5, c[0x0][0xf0c] ;  /* 0x0001e180ff0587ac */ /* 0x000ea20008000800 */
[----:B------:R-:W3:Y:S01]  /*6bd0*/  @!UP0 LDCU UR10, c[0x0][0xf20] ;  /* 0x0001e400ff0a87ac */ /* 0x000ee20008000800 */
[----:B-1----:R-:W-:Y:S02]  /*6be0*/  UIMAD.WIDE.U32 UR8, UR38, UR16, URZ ;  /* 0x00000010260872a5 */ /* 0x002fe4000f8e00ff */
[----:B------:R-:W-:Y:S02]  /*6bf0*/  UIMAD.WIDE.U32 UR6, UR37, UR19, URZ ;  /* 0x00000013250672a5 */ /* 0x000fe4000f8e00ff */
[----:B------:R-:W-:Y:S03]  /*6c00*/  @!UP0 UISETP.NE.AND UP1, UPT, UR18, 0x1, UPT ;  /* 0x000000011200888c */ /* 0x000fe6000bf25270 */
[----:B------:R-:W-:Y:S01]  /*6c10*/  @!UP0 UMOV UR4, UR9 ;  /* 0x0000000900048c82 */ /* 0x000fe20008000000 */
[----:B--2---:R-:W-:Y:S02]  /*6c20*/  @!UP0 UISETP.NE.AND UP2, UPT, UR5, 0x1, UPT ;  /* 0x000000010500888c */ /* 0x004fe4000bf45270 */
[----:B------:R-:W-:Y:S01]  /*6c30*/  @!UP0 USHF.R.U32.HI UR4, URZ, UR17, UR4 ;  /* 0x00000011ff048299 */ /* 0x000fe20008011604 */
[----:B------:R-:W-:Y:S02]  /*6c40*/  @!UP0 UMOV UR6, UR7 ;  /* 0x0000000700068c82 */ /* 0x000fe40008000000 */
[----:B---3--:R-:W-:Y:S02]  /*6c50*/  @!UP0 USHF.R.U32.HI UR6, URZ, UR10, UR6 ;  /* 0x0000000aff068299 */ /* 0x008fe40008011606 */
[----:B------:R-:W-:Y:S02]  /*6c60*/  @!UP0 USEL UR7, UR38, UR4, !UP2 ;  /* 0x0000000426078287 */ /* 0x000fe4000d000000 */
[----:B------:R-:W-:Y:S04]  /*6c70*/  @!UP0 USEL UR6, UR37, UR6, !UP1 ;  /* 0x0000000625068287 */ /* 0x000fe8000c800000 */
[----:B------:R-:W-:Y:S02]  /*6c80*/  @!UP0 UIADD3 UR4, UPT, UPT, -UR7, UR6, URZ ;  /* 0x0000000607048290 */ /* 0x000fe4000fffe1ff */
[----:B------:R-:W-:Y:S02]  /*6c90*/  @!UP0 UIADD3 UR6, UPT, UPT, UR7, -UR6, URZ ;  /* 0x8000000607068290 */ /* 0x000fe4000fffe0ff */
[----:B------:R-:W-:Y:S02]  /*6ca0*/  @!UP0 UIMAD UR38, UR4, UR5, UR38 ;  /* 0x00000005042682a4 */ /* 0x000fe4000f8e0226 */
[----:B------:R-:W-:Y:S01]  /*6cb0*/  @!UP0 UIMAD UR37, UR6, UR18, UR37 ;  /* 0x00000012062582a4 */ /* 0x000fe2000f8e0225 */
[----:B------:R-:W-:Y:S11]  /*6cc0*/  @!P0 BRA `(.L_x_104) ;  /* 0x00000000007c8947 */ /* 0x000ff60003800000 */
[----:B------:R-:W1:Y:S01]  /*6cd0*/  LDCU.64 UR8, c[0x4][0x80] ;  /* 0x01001000ff0877ac */ /* 0x000e620008000a00 */
[----:B------:R-:W-:Y:S01]  /*6ce0*/  MOV R16, 0x0 ;  /* 0x0000000000107802 */ /* 0x000fe20000000f00 */
[----:B------:R-:W-:Y:S02]  /*6cf0*/  HFMA2 R12, -RZ, RZ, 0, 5.9604644775390625e-08 ;  /* 0x00000001ff0c7431 */ /* 0x000fe400000001ff */
[----:B------:R-:W-:Y:S01]  /*6d00*/  IMAD.MOV.U32 R8, RZ, RZ, 0x70 ;  /* 0x00000070ff087424 */ /* 0x000fe200078e00ff */
[----:B------:R2:W3:Y:S01]  /*6d10*/  LDC.64 R14, c[0x4][R16] ;  /* 0x01000000100e7b82 */ /* 0x0004e20000000a00 */
[----:B------:R-:W4:Y:S01]  /*6d20*/  LDCU.64 UR6, c[0x4][0x88] ;  /* 0x01001100ff0677ac */ /* 0x000f220008000a00 */
[----:B------:R-:W-:Y:S01]  /*6d30*/  IMAD.MOV.U32 R13, RZ, RZ, RZ ;  /* 0x000000ffff0d7224 */ /* 0x000fe200078e00ff */
[----:B------:R-:W2:Y:S01]  /*6d40*/  LDCU.64 UR4, c[0x4][0x8] ;  /* 0x01000100ff0477ac */ /* 0x000ea20008000a00 */
[----:B-1----:R-:W-:Y:S01]  /*6d50*/  MOV R5, UR9 ;  /* 0x0000000900057c02 */ /* 0x002fe20008000f00 */
[----:B------:R-:W-:Y:S01]  /*6d60*/  IMAD.U32 R4, RZ, RZ, UR8 ;  /* 0x00000008ff047e24 */ /* 0x000fe2000f8e00ff */
[----:B----4-:R-:W-:Y:S01]  /*6d70*/  MOV R7, UR7 ;  /* 0x0000000700077c02 */ /* 0x010fe20008000f00 */
[----:B------:R-:W-:Y:S01]  /*6d80*/  IMAD.U32 R6, RZ, RZ, UR6 ;  /* 0x00000006ff067e24 */ /* 0x000fe2000f8e00ff */
[----:B--2---:R-:W-:Y:S01]  /*6d90*/  MOV R11, UR5 ;  /* 0x00000005000b7c02 */ /* 0x004fe20008000f00 */
[----:B------:R-:W-:Y:S02]  /*6da0*/  IMAD.U32 R10, RZ, RZ, UR4 ;  /* 0x00000004ff0a7e24 */ /* 0x000fe4000f8e00ff */
[----:B------:R-:W-:Y:S07]  /*6db0*/  LEPC R20, `(.L_x_105) ;  /* 0x000000001014794e */ /* 0x000fee0000000000 */
[----:B---3-5:R-:W-:Y:S05]  /*6dc0*/  CALL.ABS.NOINC R14 ;  /* 0x000000000e007343 */ /* 0x028fea0003c00000 */
.L_x_105:
[----:B------:R-:W1:Y:S01]  /*6dd0*/  LDCU.64 UR8, c[0x4][0x80] ;  /* 0x01001000ff0877ac */ /* 0x000e620008000a00 */
[----:B------:R-:W2:Y:S01]  /*6de0*/  LDC.64 R16, c[0x4][R16] ;  /* 0x0100000010107b82 */ /* 0x000ea20000000a00 */
[----:B------:R-:W-:Y:S02]  /*6df0*/  HFMA2 R12, -RZ, RZ, 0, 5.9604644775390625e-08 ;  /* 0x00000001ff0c7431 */ /* 0x000fe400000001ff */
[----:B------:R-:W-:Y:S02]  /*6e00*/  IMAD.MOV.U32 R8, RZ, RZ, 0x70 ;  /* 0x00000070ff087424 */ /* 0x000fe400078e00ff */
[----:B------:R-:W-:Y:S01]  /*6e10*/  IMAD.MOV.U32 R13, RZ, RZ, RZ ;  /* 0x000000ffff0d7224 */ /* 0x000fe200078e00ff */
[----:B------:R-:W3:Y:S01]  /*6e20*/  LDCU.64 UR6, c[0x4][0x88] ;  /* 0x01001100ff0677ac */ /* 0x000ee20008000a00 */
[----:B------:R-:W4:Y:S01]  /*6e30*/  LDCU.64 UR4, c[0x4][0x8] ;  /* 0x01000100ff0477ac */ /* 0x000f220008000a00 */
[----:B-1----:R-:W-:Y:S02]  /*6e40*/  MOV R4, UR8 ;  /* 0x0000000800047c02 */ /* 0x002fe40008000f00 */
[----:B------:R-:W-:Y:S02]  /*6e50*/  MOV R5, UR9 ;  /* 0x0000000900057c02 */ /* 0x000fe40008000f00 */
[----:B---3--:R-:W-:Y:S01]  /*6e60*/  MOV R7, UR7 ;  /* 0x0000000700077c02 */ /* 0x008fe20008000f00 */
[----:B------:R-:W-:Y:S01]  /*6e70*/  IMAD.U32 R6, RZ, RZ, UR6 ;  /* 0x00000006ff067e24 */ /* 0x000fe2000f8e00ff */
[----:B----4-:R-:W-:Y:S01]  /*6e80*/  MOV R11, UR5 ;  /* 0x00000005000b7c02 */ /* 0x010fe20008000f00 */
[----:B------:R-:W-:Y:S02]  /*6e90*/  IMAD.U32 R10, RZ, RZ, UR4 ;  /* 0x00000004ff0a7e24 */ /* 0x000fe4000f8e00ff */
[----:B------:R-:W-:Y:S07]  /*6ea0*/  LEPC R20, `(.L_x_104) ;  /* 0x000000001014794e */ /* 0x000fee0000000000 */
[----:B--2---:R-:W-:Y:S05]  /*6eb0*/  CALL.ABS.NOINC R16 ;  /* 0x0000000010007343 */ /* 0x004fea0003c00000 */
.L_x_104:
[----:B------:R-:W-:Y:S05]  /*6ec0*/  BSYNC.RECONVERGENT B6 ;  /* 0x0000000000067941 */ /* 0x000fea0003800200 */
.L_x_103:
[----:B------:R-:W-:Y:S02]  /*6ed0*/  R2UR UR6, R180 ;  /* 0x00000000b40672ca */ /* 0x000fe400000e0000 */
[----:B------:R-:W-:Y:S02]  /*6ee0*/  R2UR UR5, R191 ;  /* 0x00000000bf0572ca */ /* 0x000fe400000e0000 */
[----:B------:R-:W-:Y:S02]  /*6ef0*/  R2UR UR4, R190 ;  /* 0x00000000be0472ca */ /* 0x000fe400000e0000 */
[----:B------:R-:W-:Y:S02]  /*6f00*/  ISETP.NE.U32.AND P4, PT, R174, RZ, PT ;  /* 0x000000ffae00720c */ /* 0x000fe40003f85070 */
[----:B------:R-:W-:Y:S02]  /*6f10*/  ISETP.NE.U32.AND P2, PT, RZ, UR60, PT ;  /* 0x0000003cff007c0c */ /* 0x000fe4000bf45070 */
[----:B------:R-:W-:Y:S02]  /*6f20*/  ISETP.NE.AND.EX P4, PT, R175, RZ, PT, P4 ;  /* 0x000000ffaf00720c */ /* 0x000fe40003f85340 */
[----:B------:R-:W-:Y:S01]  /*6f30*/  ISETP.NE.AND.EX P2, PT, RZ, UR61, PT, P2 ;  /* 0x0000003dff007c0c */ /* 0x000fe2000bf45320 */
[----:B------:R-:W-:Y:S02]  /*6f40*/  UISETP.NE.AND UP2, UPT, UR6, URZ, UPT ;  /* 0x000000ff0600728c */ /* 0x000fe4000bf45270 */
[----:B------:R-:W-:Y:S04]  /*6f50*/  UISETP.NE.U32.AND UP0, UPT, UR5, URZ, UPT ;  /* 0x000000ff0500728c */ /* 0x000fe8000bf05070 */
[----:B------:R-:W-:Y:S01]  /*6f60*/  UISETP.NE.AND.EX UP1, UPT, UR4, URZ, UPT, UP0 ;  /* 0x000000ff0400728c */ /* 0x000fe2000bf25300 */
[----:B------:R-:W-:Y:S01]  /*6f70*/  PLOP3.LUT P1, PT, PT, PT, UP2, 0x80, 0x8 ;  /* 0x000000000008781c */ /* 0x000fe20003f2f028 */
[----:B------:R-:W-:Y:S03]  /*6f80*/  UPLOP3.LUT UP0, UPT, UPT, UPT, UPT, 0x40, 0x4 ;  /* 0x000000000004789c */ /* 0x000fe60003f0e870 */
[----:B------:R-:W-:Y:S06]  /*6f90*/  @UP2 UPLOP3.LUT UP0, UPT, UPT, UPT, UP1, 0x80, 0x8 ;  /* 0x000000000008289c */ /* 0x000fec0003f0f010 */
[----:B------:R-:W-:Y:S01]  /*6fa0*/  PLOP3.LUT P0, PT, PT, PT, UP0, 0x80, 0x8 ;  /* 0x000000000008781c */ /* 0x000fe20003f0f008 */
[----:B------:R-:W-:Y:S01]  /*6fb0*/  @!UPT UIADD3 URZ, UPT, UPT, URZ, URZ, URZ ;  /* 0x000000fffffff290 */ /* 0x000fe2000fffe0ff */
[----:B------:R-:W-:Y:S11]  /*6fc0*/  BRA.U !UP1, `(.L_x_106) ;  /* 0x0000000109407547 */ /* 0x000ff6000b800000 */
[----:B------:R-:W-:Y:S01]  /*6fd0*/  UISETP.NE.U32.AND UP0, UPT, UR60, URZ, UPT ;  /* 0x000000ff3c00728c */ /* 0x000fe2000bf05070 */
[----:B------:R-:W-:Y:S01]  /*6fe0*/  R2UR UR6, R191 ;  /* 0x00000000bf0672ca */ /* 0x000fe200000e0000 */
[----:B------:R-:W1:Y:S01]  /*6ff0*/  LDCU.64 UR8, c[0x0][0x358] ;  /* 0x00006b00ff0877ac */ /* 0x000e620008000a00 */
[----:B------:R-:W-:Y:S02]  /*7000*/  HFMA2 R176, -RZ, RZ, 0, 5.9604644775390625e-08 ;  /* 0x00000001ffb07431 */ /* 0x000fe400000001ff */
[----:B------:R-:W-:Y:S01]  /*7010*/  IMAD.MOV.U32 R0, RZ, RZ, 0x1 ;  /* 0x00000001ff007424 */ /* 0x000fe200078e00ff */
[----:B------:R-:W-:Y:S06]  /*7020*/  UISETP.NE.AND.EX UP0, UPT, UR61, URZ, UPT, UP0 ;  /* 0x000000ff3d00728c */ /* 0x000fec000bf05300 */
[----:B------:R-:W-:Y:S05]  /*7030*/  PLOP3.LUT P3, PT, PT, PT, UP0, 0x80, 0x8 ;  /* 0x000000000008781c */ /* 0x000fea0003f6f008 */
[----:B------:R-:W2:Y:S01]  /*7040*/  @UP0 LDCU.64 UR4, c[0x0][0xc88] ;  /* 0x00019100ff0407ac */ /* 0x000ea20008000a00 */
[----:B------:R-:W-:Y:S07]  /*7050*/  @UP0 UIMAD UR6, UR36, UR6, URZ ;  /* 0x00000006240602a4 */ /* 0x000fee000f8e02ff */
[----:B------:R-:W-:Y:S01]  /*7060*/  @!P3 PRMT R176, R0, 0x7610, R176 ;  /* 0x0000761000b0b816 */ /* 0x000fe200000000b0 */
[----:B--2---:R-:W-:Y:S06]  /*7070*/  @UP0 UIMAD.WIDE UR4, UR6, 0x4, UR4 ;  /* 0x00000004060408a5 */ /* 0x004fec000f8e0204 */
[----:B------:R-:W-:Y:S02]  /*7080*/  IMAD.U32 R4, RZ, RZ, UR4 ;  /* 0x00000004ff047e24 */ /* 0x000fe4000f8e00ff */
[----:B------:R-:W-:Y:S03]  /*7090*/  IMAD.U32 R5, RZ, RZ, UR5 ;  /* 0x00000005ff057e24 */ /* 0x000fe6000f8e00ff */
[----:B------:R-:W2:Y:S02]  /*70a0*/  @!UP0 LDCU UR4, c[0x0][0xc80] ;  /* 0x00019000ff0487ac */ /* 0x000ea40008000800 */
[----:B-1---5:R1:W5:Y:S02]  /*70b0*/  @P3 LDG.E R133, desc[UR8][R4.64] ;  /* 0x0000000804853981 */ /* 0x022364000c1e1900 */
[----:B-12---:R-:W-:Y:S02]  /*70c0*/  @!P3 MOV R133, UR4 ;  /* 0x000000040085bc02 */ /* 0x006fe40008000f00 */
.L_x_106:
[----:B------:R-:W-:Y:S05]  /*70d0*/  @!P4 BRA `(.L_x_107) ;  /* 0x000000000024c947 */ /* 0x000fea0003800000 */
[----:B------:R-:W-:Y:S01]  /*70e0*/  ISETP.NE.U32.AND P3, PT, R172, RZ, PT ;  /* 0x000000ffac00720c */ /* 0x000fe20003f65070 */
[----:B------:R-:W1:Y:S03]  /*70f0*/  LDCU.64 UR4, c[0x0][0x358] ;  /* 0x00006b00ff0477ac */ /* 0x000e660008000a00 */
[----:B------:R-:W-:Y:S11]  /*7100*/  ISETP.NE.AND.EX P3, PT, R173, RZ, PT, P3 ;  /* 0x000000ffad00720c */ /* 0x000ff60003f65330 */
[----:B------:R-:W-:Y:S02]  /*7110*/  @!UPT UIADD3 URZ, UPT, UPT, URZ, URZ, URZ ;  /* 0x000000fffffff290 */ /* 0x000fe4000fffe0ff */
[----:B------:R-:W2:Y:S01]  /*7120*/  @P3 LDC.64 R4, c[0x0][0xca8] ;  /* 0x00032a00ff043b82 */ /* 0x000ea20000000a00 */
[----:B------:R-:W-:Y:S04]  /*7130*/  @P3 IMAD R0, R174, UR36, RZ ;  /* 0x00000024ae003c24 */ /* 0x000fe8000f8e02ff */
[----:B--2---:R-:W-:Y:S05]  /*7140*/  @P3 IMAD.WIDE R4, R0, 0x4, R4 ;  /* 0x0000000400043825 */ /* 0x004fea00078e0204 */
[----:B-1---5:R1:W5:Y:S02]  /*7150*/  @P3 LDG.E R130, desc[UR4][R4.64] ;  /* 0x0000000404823981 */ /* 0x022364000c1e1900 */
[----:B-1----:R-:W2:Y:S02]  /*7160*/  @!P3 LDC R130, c[0x0][0xca0] ;  /* 0x00032800ff82bb82 */ /* 0x002ea40000000800 */
.L_x_107:
[----:B-----5:R-:W-:Y:S01]  /*7170*/  FSETP.NEU.AND P3, PT, R133, RZ, PT ;  /* 0x000000ff8500720b */ /* 0x020fe20003f6d000 */
[----:B------:R-:W-:Y:S01]  /*7180*/  IMAD.U32 R3, RZ, RZ, UR43 ;  /* 0x0000002bff037e24 */ /* 0x000fe2000f8e00ff */
[----:B------:R-:W-:Y:S01]  /*7190*/  SEL R5, RZ, 0xffffffff, P2 ;  /* 0xffffffffff057807 */ /* 0x000fe20001000000 */
[----:B------:R-:W-:Y:S01]  /*71a0*/  IMAD.SHL.U32 R197, R185, 0x10, RZ ;  /* 0x00000010b9c57824 */ /* 0x000fe200078e00ff */
[----:B------:R-:W-:Y:S01]  /*71b0*/  @P1 LOP3.LUT P2, RZ, R176, 0xff, RZ, 0xc0, !PT ;  /* 0x000000ffb0ff1812 */ /* 0x000fe2000784c0ff */
[----:B------:R-:W-:Y:S01]  /*71c0*/  IMAD R131, R3, 0xc0, R2 ;  /* 0x000000c003837824 */ /* 0x000fe200078e0202 */
[----:B------:R-:W-:Y:S01]  /*71d0*/  @P1 SEL R0, RZ, 0xffffffff, P3 ;  /* 0xffffffffff001807 */ /* 0x000fe20001800000 */
[----:B------:R-:W-:Y:S01]  /*71e0*/  IMAD.SHL.U32 R139, R184, 0x10, RZ ;  /* 0x00000010b88b7824 */ /* 0x000fe200078e00ff */
[----:B------:R-:W-:Y:S01]  /*71f0*/  LOP3.LUT P4, R182, R176, 0xff, RZ, 0xc0, !PT ;  /* 0x000000ffb0b67812 */ /* 0x000fe2000788c0ff */
[----:B------:R-:W-:Y:S01]  /*7200*/  IMAD.IADD R198, R188, 0x1, R197 ;  /* 0x00000001bcc67824 */ /* 0x000fe200078e02c5 */
[C---:B------:R-:W-:Y:S01]  /*7210*/  @P0 SEL R0, R5.reuse, R0, !P2 ;  /* 0x0000000005000207 */ /* 0x040fe20005000000 */
[----:B------:R-:W-:Y:S01]  /*7220*/  BSSY B1, `(.L_x_108) ;  /* 0x000004d000017945 */ /* 0x000fe20003800000 */
[----:B------:R-:W-:Y:S01]  /*7230*/  PLOP3.LUT P2, PT, PT, PT, UP1, 0x80, 0x8 ;  /* 0x000000000008781c */ /* 0x000fe20003f4f018 */
[----:B------:R-:W-:Y:S01]  /*7240*/  IMAD.MOV.U32 R138, RZ, RZ, 0x1 ;  /* 0x00000001ff8a7424 */ /* 0x000fe200078e00ff */
[----:B------:R-:W-:Y:S01]  /*7250*/  @P1 LOP3.LUT R0, R0, 0x1, RZ, 0xc0, !PT ;  /* 0x0000000100001812 */ /* 0x000fe200078ec0ff */
[----:B------:R-:W-:Y:S01]  /*7260*/  IMAD.MOV.U32 R137, RZ, RZ, RZ ;  /* 0x000000ffff897224 */ /* 0x000fe200078e00ff */
[----:B------:R-:W-:Y:S02]  /*7270*/  CS2R R146, SRZ ;  /* 0x0000000000927805 */ /* 0x000fe4000001ff00 */
[----:B------:R-:W-:Y:S02]  /*7280*/  CS2R R144, SRZ ;  /* 0x0000000000907805 */ /* 0x000fe4000001ff00 */
[----:B------:R-:W-:Y:S01]  /*7290*/  ISETP.NE.U32.OR P5, PT, R0, 0x1, !P1 ;  /* 0x000000010000780c */ /* 0x000fe20004fa5470 */
[----:B------:R-:W-:Y:S01]  /*72a0*/  IMAD.U32 R0, RZ, RZ, UR43 ;  /* 0x0000002bff007e24 */ /* 0x000fe2000f8e00ff */
[----:B------:R-:W-:Y:S02]  /*72b0*/  CS2R R142, SRZ ;  /* 0x00000000008e7805 */ /* 0x000fe4000001ff00 */
[----:B------:R-:W-:Y:S02]  /*72c0*/  CS2R R140, SRZ ;  /* 0x00000000008c7805 */ /* 0x000fe4000001ff00 */
[----:B------:R-:W-:Y:S02]  /*72d0*/  P2R R194, PR, RZ, 0x20 ;  /* 0x00000020ffc27803 */ /* 0x000fe40000000000 */
[----:B------:R-:W-:Y:S02]  /*72e0*/  CS2R R150, SRZ ;  /* 0x0000000000967805 */ /* 0x000fe4000001ff00 */
[----:B------:R-:W-:Y:S02]  /*72f0*/  SHF.L.U32 R4, R0, 0x1f, RZ ;  /* 0x0000001f00047819 */ /* 0x000fe400000006ff */
[----:B------:R-:W-:Y:S02]  /*7300*/  CS2R R148, SRZ ;  /* 0x0000000000947805 */ /* 0x000fe4000001ff00 */
[----:B------:R-:W-:Y:S02]  /*7310*/  SEL R0, RZ, 0xffffffff, P3 ;  /* 0xffffffffff007807 */ /* 0x000fe40001800000 */
[----:B------:R-:W-:Y:S02]  /*7320*/  CS2R R154, SRZ ;  /* 0x00000000009a7805 */ /* 0x000fe4000001ff00 */
[----:B------:R-:W-:Y:S02]  /*7330*/  CS2R R152, SRZ ;  /* 0x0000000000987805 */ /* 0x000fe4000001ff00 */
[----:B------:R-:W-:Y:S02]  /*7340*/  CS2R R158, SRZ ;  /* 0x00000000009e7805 */ /* 0x000fe4000001ff00 */
[----:B------:R-:W-:Y:S02]  /*7350*/  @P2 SEL R0, R5, R0, !P4 ;  /* 0x0000000005002207 */ /* 0x000fe40006000000 */
[----:B------:R-:W-:Y:S02]  /*7360*/  CS2R R156, SRZ ;  /* 0x00000000009c7805 */ /* 0x000fe4000001ff00 */
[----:B------:R-:W-:Y:S02]  /*7370*/  @P5 SHF.L.U32 R6, RZ, 0x1f, RZ ;  /* 0x0000001fff065819 */ /* 0x000fe400000006ff */
[----:B------:R-:W-:Y:S02]  /*7380*/  CS2R R162, SRZ ;  /* 0x0000000000a27805 */ /* 0x000fe4000001ff00 */
[----:B------:R-:W-:Y:S02]  /*7390*/  ISETP.NE.AND P2, PT, RZ, UR43, PT ;  /* 0x0000002bff007c0c */ /* 0x000fe4000bf45270 */
[----:B------:R-:W-:Y:S01]  /*73a0*/  CS2R R160, SRZ ;  /* 0x0000000000a07805 */ /* 0x000fe2000001ff00 */
[----:B------:R-:W1:Y:S01]  /*73b0*/  @P5 SYNCS.PHASECHK.TRANS64.TRYWAIT P1, [UR44+0x70], R6 ;  /* 0x00007006ff0055a7 */ /* 0x000e62000802112c */
[----:B------:R-:W-:Y:S02]  /*73c0*/  LOP3.LUT R0, R0, 0x1, RZ, 0xc0, !PT ;  /* 0x0000000100007812 */ /* 0x000fe400078ec0ff */
[----:B------:R-:W-:Y:S02]  /*73d0*/  CS2R R166, SRZ ;  /* 0x0000000000a67805 */ /* 0x000fe4000001ff00 */
[----:B------:R-:W-:Y:S02]  /*73e0*/  SEL R212, RZ, 0x60, P2 ;  /* 0x00000060ffd47807 */ /* 0x000fe40001000000 */
[----:B------:R-:W-:Y:S02]  /*73f0*/  CS2R R164, SRZ ;  /* 0x0000000000a47805 */ /* 0x000fe4000001ff00 */
[----:B------:R-:W-:Y:S02]  /*7400*/  ISETP.NE.U32.AND P3, PT, R0, 0x1, PT ;  /* 0x000000010000780c */ /* 0x000fe40003f65070 */
[----:B------:R-:W-:Y:S02]  /*7410*/  CS2R R170, SRZ ;  /* 0x0000000000aa7805 */ /* 0x000fe4000001ff00 */
[----:B------:R-:W-:Y:S01]  /*7420*/  CS2R R168, SRZ ;  /* 0x0000000000a87805 */ /* 0x000fe2000001ff00 */
[----:B------:R-:W-:Y:S01]  /*7430*/  IMAD.IADD R213, R131, 0x1, R212 ;  /* 0x0000000183d57824 */ /* 0x000fe200078e02d4 */
[----:B------:R-:W-:Y:S01]  /*7440*/  P2R R199, PR, RZ, 0x8 ;  /* 0x00000008ffc77803 */ /* 0x000fe20000000000 */
[----:B------:R-:W-:Y:S02]  /*7450*/  IMAD.IADD R196, R188, 0x1, R139 ;  /* 0x00000001bcc47824 */ /* 0x000fe400078e028b */
[----:B------:R-:W-:Y:S01]  /*7460*/  VIADD R212, R212, UR52 ;  /* 0x00000034d4d47c36 */ /* 0x000fe20008000000 */
[----:B------:R-:W-:Y:S01]  /*7470*/  SHF.R.U32.HI R0, RZ, 0x15, R213 ;  /* 0x00000015ff007819 */ /* 0x000fe200000116d5 */
[----:B------:R-:W-:Y:S01]  /*7480*/  IMAD.IADD R195, R187, 0x1, R198 ;  /* 0x00000001bbc37824 */ /* 0x000fe200078e02c6 */
[----:B------:R3:W4:Y:S02]  /*7490*/  SYNCS.PHASECHK.TRANS64.TRYWAIT P0, [UR44+0xe0], R4 ;  /* 0x0000e004ff0075a7 */ /* 0x000724000800112c */
[----:B------:R-:W-:Y:S02]  /*74a0*/  LOP3.LUT R200, R0, 0x3, RZ, 0xc0, !PT ;  /* 0x0000000300c87812 */ /* 0x000fe400078ec0ff */
[----:B-1----:R-:W-:Y:S01]  /*74b0*/  @P5 SEL R138, RZ, 0x1, !P1 ;  /* 0x00000001ff8a5807 */ /* 0x002fe20004800000 */
[----:B---3--:R-:W-:Y:S06]  /*74c0*/  @!P5 BRA `(.L_x_109) ;  /* 0x000000000088d947 */ /* 0x008fec0003800000 */
[----:B------:R-:W-:Y:S01]  /*74d0*/  IMAD.MOV.U32 R147, RZ, RZ, RZ ;  /* 0x000000ffff937224 */ /* 0x000fe200078e00ff */
[----:B------:R-:W-:Y:S01]  /*74e0*/  ISETP.NE.AND P1, PT, R138, RZ, PT ;  /* 0x000000ff8a00720c */ /* 0x000fe20003f25270 */
[----:B------:R-:W-:Y:S01]  /*74f0*/  BSSY B0, `(.L_x_110) ;  /* 0x0000014000007945 */ /* 0x000fe20003800000 */
[----:B------:R-:W-:Y:S02]  /*7500*/  CS2R R170, SRZ ;  /* 0x0000000000aa7805 */ /* 0x000fe4000001ff00 */
        /* <DEDUP_REMOVED lines=13> */
[----:B------:R-:W-:Y:S01]  /*75e0*/  CS2R R144, SRZ ;  /* 0x0000000000907805 */ /* 0x000fe2000001ff00 */
[----:B------:R-:W-:Y:S06]  /*75f0*/  @P1 BRA `(.L_x_111) ;  /* 0x00000000000c1947 */ /* 0x000fec0003800000 */
[----:B------:R-:W-:Y:S04]  /*7600*/  SHF.L.U32 R6, RZ, 0x1f, RZ ;  /* 0x0000001fff067819 */ /* 0x000fe800000006ff */
[----:B------:R-:W1:Y:S02]  /*7610*/  SYNCS.PHASECHK.TRANS64.TRYWAIT P1, [UR44+0x70], R6 ;  /* 0x00007006ff0075a7 */ /* 0x000e64000802112c */
[----:B-1----:R-:W-:Y:S05]  /*7620*/  @!P1 BRA `(.L_x_112) ;  /* 0x000000c000649947 */ /* 0x002fea0003800000 */
.L_x_111:
[----:B------:R-:W-:Y:S05]  /*7630*/  BSYNC B0 ;  /* 0x0000000000007941 */ /* 0x000fea0003800000 */
.L_x_110:
[----:B------:R-:W-:Y:S01]  /*7640*/  ISETP.NE.AND P1, PT, R199, RZ, PT ;  /* 0x000000ffc700720c */ /* 0x000fe20003f25270 */
[----:B------:R-:W-:Y:S11]  /*7650*/  HFMA2 R137, -RZ, RZ, 0, 5.9604644775390625e-08 ;  /* 0x00000001ff897431 */ /* 0x000ff600000001ff */
[----:B------:R-:W-:Y:S01]  /*7660*/  @!UPT UIADD3 URZ, UPT, UPT, URZ, URZ, URZ ;  /* 0x000000fffffff290 */ /* 0x000fe2000fffe0ff */
[----:B------:R3:W1:Y:S04]  /*7670*/  @P1 LDS.128 R168, [R188] ;  /* 0x00000000bca81984 */ /* 0x0006680000000c00 */
[----:B------:R3:W1:Y:S04]  /*7680*/  @P1 LDS.128 R164, [R198+0x10] ;  /* 0x00001000c6a41984 */ /* 0x0006680000000c00 */
[----:B------:R3:W1:Y:S04]  /*7690*/  @P1 LDS.128 R160, [R196+0x20] ;  /* 0x00002000c4a01984 */ /* 0x0006680000000c00 */
[----:B------:R3:W1:Y:S04]  /*76a0*/  @P1 LDS.128 R156, [R195+0x10] ;  /* 0x00001000c39c1984 */ /* 0x0006680000000c00 */
[----:B------:R3:W1:Y:S04]  /*76b0*/  @P1 LDS.128 R152, [R188+0x1000] ;  /* 0x00100000bc981984 */ /* 0x0006680000000c00 */
[----:B------:R3:W1:Y:S04]  /*76c0*/  @P1 LDS.128 R148, [R198+0x1010] ;  /* 0x00101000c6941984 */ /* 0x0006680000000c00 */
[----:B------:R3:W1:Y:S04]  /*76d0*/  @P1 LDS.128 R140, [R196+0x1020] ;  /* 0x00102000c48c1984 */ /* 0x0006680000000c00 */
[----:B------:R3:W1:Y:S02]  /*76e0*/  @P1 LDS.128 R144, [R195+0x1010] ;  /* 0x00101000c3901984 */ /* 0x0006640000000c00 */
.L_x_109:
[----:B------:R-:W-:Y:S05]  /*76f0*/  BSYNC B1 ;  /* 0x0000000000017941 */ /* 0x000fea0003800000 */
.L_x_108:
[----:B------:R-:W-:Y:S02]  /*7700*/  ISETP.NE.AND P1, PT, R189, R200, PT ;  /* 0x000000c8bd00720c */ /* 0x000fe40003f25270 */
[----:B------:R-:W-:Y:S01]  /*7710*/  MOV R55, RZ ;  /* 0x000000ff00377202 */ /* 0x000fe20000000f00 */
[----:B----4-:R-:W-:Y:S10]  /*7720*/  @P0 BRA `(.L_x_113) ;  /* 0x0000000000080947 */ /* 0x010ff40003800000 */
[----:B------:R-:W4:Y:S02]  /*7730*/  SYNCS.PHASECHK.TRANS64.TRYWAIT P0, [UR44+0xe0], R4 ;  /* 0x0000e004ff0075a7 */ /* 0x000f24000800112c */
[----:B----4-:R-:W-:Y:S05]  /*7740*/  @!P0 BRA `(.L_x_114) ;  /* 0x000000c000348947 */ /* 0x010fea0003800000 */
.L_x_113:
[----:B------:R-:W-:Y:S01]  /*7750*/  IMAD.MOV.U32 R54, RZ, RZ, RZ ;  /* 0x000000ffff367224 */ /* 0x000fe200078e00ff */
        /* <DEDUP_REMOVED lines=32> */
[----:B------:R-:W-:Y:S11]  /*7960*/  LOP3.LUT P0, RZ, R0, 0x3, R177, 0x48, !PT ;  /* 0x0000000300ff7812 */ /* 0x000ff600078048b1 */
[----:B------:R-:W-:Y:S02]  /*7970*/  @!UPT UIADD3 URZ, UPT, UPT, URZ, URZ, URZ ;  /* 0x000000fffffff290 */ /* 0x000fe4000fffe0ff */
[----:B------:R-:W-:Y:S05]  /*7980*/  @!P0 BRA `(.L_x_116) ;  /* 0x0000000000408947 */ /* 0x000fea0003800000 */
[----:B------:R-:W4:Y:S01]  /*7990*/  LDCU.64 UR8, c[0x4][0x70] ;  /* 0x01000e00ff0877ac */ /* 0x000f220008000a00 */
[----:B------:R-:W-:Y:S01]  /*79a0*/  MOV R15, 0x0 ;  /* 0x00000000000f7802 */ /* 0x000fe20000000f00 */
[----:B------:R-:W-:Y:S02]  /*79b0*/  HFMA2 R12, -RZ, RZ, 0, 5.9604644775390625e-08 ;  /* 0x00000001ff0c7431 */ /* 0x000fe400000001ff */
[----:B------:R-:W-:Y:S02]  /*79c0*/  IMAD.MOV.U32 R8, RZ, RZ, 0x192 ;  /* 0x00000192ff087424 */ /* 0x000fe400078e00ff */
[----:B------:R-:W-:Y:S01]  /*79d0*/  IMAD.MOV.U32 R13, RZ, RZ, RZ ;  /* 0x000000ffff0d7224 */ /* 0x000fe200078e00ff */
[----:B------:R-:W5:Y:S01]  /*79e0*/  LDCU.64 UR6, c[0x4][0x78] ;  /* 0x01000f00ff0677ac */ /* 0x000f620008000a00 */
[----:B------:R-:W2:Y:S01]  /*79f0*/  LDC.64 R14, c[0x4][R15] ;  /* 0x010000000f0e7b82 */ /* 0x000ea20000000a00 */
[----:B------:R-:W3:Y:S01]  /*7a00*/  LDCU.64 UR4, c[0x4][0x10] ;  /* 0x01000200ff0477ac */ /* 0x000ee20008000a00 */
[----:B----4-:R-:W-:Y:S01]  /*7a10*/  MOV R5, UR9 ;  /* 0x0000000900057c02 */ /* 0x010fe20008000f00 */
[----:B-1----:R-:W-:Y:S01]  /*7a20*/  IMAD.U32 R4, RZ, RZ, UR8 ;  /* 0x00000008ff047e24 */ /* 0x002fe2000f8e00ff */
[----:B-----5:R-:W-:Y:S01]  /*7a30*/  MOV R7, UR7 ;  /* 0x0000000700077c02 */ /* 0x020fe20008000f00 */
[----:B------:R-:W-:Y:S01]  /*7a40*/  IMAD.U32 R6, RZ, RZ, UR6 ;  /* 0x00000006ff067e24 */ /* 0x000fe2000f8e00ff */
[----:B---3--:R-:W-:Y:S01]  /*7a50*/  MOV R11, UR5 ;  /* 0x00000005000b7c02 */ /* 0x008fe20008000f00 */
[----:B------:R-:W-:Y:S02]  /*7a60*/  IMAD.U32 R10, RZ, RZ, UR4 ;  /* 0x00000004ff0a7e24 */ /* 0x000fe4000f8e00ff */
[----:B------:R-:W-:Y:S07]  /*7a70*/  LEPC R20, `(.L_x_116) ;  /* 0x000000001014794e */ /* 0x000fee0000000000 */
[----:B--2---:R-:W-:Y:S05]  /*7a80*/  CALL.ABS.NOINC R14 ;  /* 0x000000000e007343 */ /* 0x004fea0003c00000 */
.L_x_116:
[----:B------:R-:W-:Y:S05]  /*7a90*/  WARPSYNC.ALL ;  /* 0x0000000000007948 */ /* 0x000fea0003800000 */
[C---:B------:R-:W-:Y:S01]  /*7aa0*/  R2UR UR4, R213.reuse ;  /* 0x00000000d50472ca */ /* 0x040fe200000e0000 */
[----:B------:R-:W-:Y:S05]  /*7ab0*/  VIADD R0, R213, 0x80 ;  /* 0x00000080d5007836 */ /* 0x000fea0000000000 */
[----:B------:R-:W-:Y:S04]  /*7ac0*/  SHF.R.U32.HI R0, RZ, 0x15, R0 ;  /* 0x00000015ff007819 */ /* 0x000fe80000011600 */
[----:B------:R-:W-:Y:S03]  /*7ad0*/  LOP3.LUT P0, RZ, R0, 0x3, R177, 0x48, !PT ;  /* 0x0000000300ff7812 */ /* 0x000fe600078048b1 */
[----:B------:R-:W4:Y:S10]  /*7ae0*/  LDTM.x32 R24, tmem[UR4] ;  /* 0x00000004001879ee */ /* 0x000f3400082c0000 */
[----:B----4-:R-:W-:Y:S05]  /*7af0*/  @!P0 BRA `(.L_x_117) ;  /* 0x0000000000408947 */ /* 0x010fea0003800000 */
        /* <DEDUP_REMOVED lines=16> */
.L_x_117:
[----:B------:R-:W-:Y:S05]  /*7c00*/  WARPSYNC.ALL ;  /* 0x0000000000007948 */ /* 0x000fea0003800000 */
[----:B------:R-:W-:Y:S11]  /*7c10*/  R2UR UR4, R213 ;  /* 0x00000000d50472ca */ /* 0x000ff600000e0000 */
[----:B------:R-:W-:Y:S02]  /*7c20*/  @!UPT UIADD3 URZ, UPT, UPT, URZ, URZ, URZ ;  /* 0x000000fffffff290 */ /* 0x000fe4000fffe0ff */
[----:B------:R-:W4:Y:S02]  /*7c30*/  LDTM.x32 R56, tmem[UR4+0x80] ;  /* 0x00008004003879ee */ /* 0x000f2400082c0000 */
[----:B----4-:R-:W-:Y:S01]  /*7c40*/  NOP ;  /* 0x0000000000007918 */ /* 0x010fe20000000000 */
.L_x_115:
[----:B-1----:R-:W-:Y:S01]  /*7c50*/  SHF.L.U32 R132, R168, 0x10, RZ ;  /* 0x00000010a8847819 */ /* 0x002fe200000006ff */
[----:B--2---:R-:W-:Y:S01]  /*7c60*/  FMUL R0, R130, R24 ;  /* 0x0000001882007220 */ /* 0x004fe20000400000 */
[----:B------:R-:W-:Y:S01]  /*7c70*/  LOP3.LUT R134, R168, 0xffff0000, RZ, 0xc0, !PT ;  /* 0xffff0000a8867812 */ /* 0x000fe200078ec0ff */
[C---:B------:R-:W-:Y:S01]  /*7c80*/  FMUL R3, R130.reuse, R25 ;  /* 0x0000001982037220 */ /* 0x040fe20000400000 */
[----:B------:R-:W-:Y:S01]  /*7c90*/  SHF.L.U32 R135, R169, 0x10, RZ ;  /* 0x00000010a9877819 */ /* 0x000fe200000006ff */
[----:B------:R-:W-:Y:S01]  /*7ca0*/  FMUL R4, R130, R26 ;  /* 0x0000001a82047220 */ /* 0x000fe20000400000 */
[----:B------:R-:W-:Y:S01]  /*7cb0*/  LOP3.LUT R136, R165, 0xffff0000, RZ, 0xc0, !PT ;  /* 0xffff0000a5887812 */ /* 0x000fe200078ec0ff */
[----:B------:R-:W-:Y:S01]  /*7cc0*/  FFMA R0, R133, R132, R0 ;  /* 0x0000008485007223 */ /* 0x000fe20000000000 */
[----:B------:R-:W-:Y:S01]  /*7cd0*/  LOP3.LUT R132, R169, 0xffff0000, RZ, 0xc0, !PT ;  /* 0xffff0000a9847812 */ /* 0x000fe200078ec0ff */
[C---:B------:R-:W-:Y:S01]  /*7ce0*/  FFMA R3, R133.reuse, R134, R3 ;  /* 0x0000008685037223 */ /* 0x040fe20000000003 */
[C---:B------:R-:W-:Y:S01]  /*7cf0*/  LOP3.LUT R134, R170.reuse, 0xffff0000, RZ, 0xc0, !PT ;  /* 0xffff0000aa867812 */ /* 0x040fe200078ec0ff */
[----:B------:R-:W-:Y:S01]  /*7d00*/  FFMA R4, R133, R135, R4 ;  /* 0x0000008785047223 */ /* 0x000fe20000000004 */
[----:B------:R-:W-:Y:S01]  /*7d10*/  SHF.L.U32 R135, R170, 0x10, RZ ;  /* 0x00000010aa877819 */ /* 0x000fe200000006ff */
[C---:B------:R-:W-:Y:S01]  /*7d20*/  FMUL R5, R130.reuse, R27 ;  /* 0x0000001b82057220 */ /* 0x040fe20000400000 */
[----:B------:R-:W-:Y:S01]  /*7d30*/  ISETP.NE.AND P0, PT, R189, R200, PT ;  /* 0x000000c8bd00720c */ /* 0x000fe20003f05270 */
[C---:B------:R-:W-:Y:S01]  /*7d40*/  FMUL R6, R130.reuse, R28 ;  /* 0x0000001c82067220 */ /* 0x040fe20000400000 */
[----:B------:R-:W-:Y:S01]  /*7d50*/  F2FP.BF16.F32.PACK_AB R200, R3, R0 ;  /* 0x0000000003c8723e */ /* 0x000fe200000010ff */
[C---:B------:R-:W-:Y:S01]  /*7d60*/  FMUL R7, R130.reuse, R29 ;  /* 0x0000001d82077220 */ /* 0x040fe20000400000 */
[----:B------:R-:W-:Y:S01]  /*7d70*/  ISETP.NE.AND P1, PT, R189, RZ, PT ;  /* 0x000000ffbd00720c */ /* 0x000fe20003f25270 */
[----:B------:R-:W-:Y:S01]  /*7d80*/  FFMA R5, R133, R132, R5 ;  /* 0x0000008485057223 */ /* 0x000fe20000000005 */
[----:B------:R-:W-:Y:S01]  /*7d90*/  SHF.L.U32 R132, R171, 0x10, RZ ;  /* 0x00000010ab847819 */ /* 0x000fe200000006ff */
[----:B------:R-:W-:Y:S01]  /*7da0*/  FFMA R6, R133, R135, R6 ;  /* 0x0000008785067223 */ /* 0x000fe20000000006 */
[----:B------:R-:W-:Y:S01]  /*7db0*/  SHF.L.U32 R135, R165, 0x10, RZ ;  /* 0x00000010a5877819 */ /* 0x000fe200000006ff */
[----:B------:R-:W-:Y:S01]  /*7dc0*/  FFMA R7, R133, R134, R7 ;  /* 0x0000008685077223 */ /* 0x000fe20000000007 */
[----:B------:R-:W-:Y:S01]  /*7dd0*/  LOP3.LUT R134, R171, 0xffff0000, RZ, 0xc0, !PT ;  /* 0xffff0000ab867812 */ /* 0x000fe200078ec0ff */
[C---:B------:R-:W-:Y:S01]  /*7de0*/  FMUL R8, R130.reuse, R30 ;  /* 0x0000001e82087220 */ /* 0x040fe20000400000 */
[----:B------:R-:W-:Y:S01]  /*7df0*/  F2FP.BF16.F32.PACK_AB R201, R5, R4 ;  /* 0x0000000405c9723e */ /* 0x000fe200000010ff */
[----:B------:R-:W-:Y:S01]  /*7e00*/  FMUL R9, R130, R31 ;  /* 0x0000001f82097220 */ /* 0x000fe20000400000 */
[----:B------:R-:W-:Y:S01]  /*7e10*/  F2FP.BF16.F32.PACK_AB R202, R7, R6 ;  /* 0x0000000607ca723e */ /* 0x000fe200000010ff */
[C---:B------:R-:W-:Y:S01]  /*7e20*/  FFMA R8, R133.reuse, R132, R8 ;  /* 0x0000008485087223 */ /* 0x040fe20000000008 */
[C---:B------:R-:W-:Y:S01]  /*7e30*/  SHF.L.U32 R132, R164.reuse, 0x10, RZ ;  /* 0x00000010a4847819 */ /* 0x040fe200000006ff */
[----:B------:R-:W-:Y:S01]  /*7e40*/  FFMA R9, R133, R134, R9 ;  /* 0x0000008685097223 */ /* 0x000fe20000000009 */
[----:B------:R-:W-:Y:S01]  /*7e50*/  LOP3.LUT R134, R164, 0xffff0000, RZ, 0xc0, !PT ;  /* 0xffff0000a4867812 */ /* 0x000fe200078ec0ff */
[C---:B------:R-:W-:Y:S01]  /*7e60*/  FMUL R10, R130.reuse, R32 ;  /* 0x00000020820a7220 */ /* 0x040fe20000400000 */
[C---:B------:R-:W-:Y:S01]  /*7e70*/  FMUL R11, R130.reuse, R33 ;  /* 0x00000021820b7220 */ /* 0x040fe20000400000 */
        /* <DEDUP_REMOVED lines=10> */
[----:B------:R-:W-:Y:S01]  /*7f20*/  FFMA R12, R133, R135, R12 ;  /* 0x00000087850c7223 */ /* 0x000fe2000000000c */
[----:B------:R-:W-:Y:S01]  /*7f30*/  SHF.L.U32 R135, R167, 0x10, RZ ;  /* 0x00000010a7877819 */ /* 0x000fe200000006ff */
[----:B------:R-:W-:Y:S01]  /*7f40*/  FFMA R13, R133, R136, R13 ;  /* 0x00000088850d7223 */ /* 0x000fe2000000000d */
[----:B------:R-:W-:Y:S01]  /*7f50*/  LOP3.LUT R136, R167, 0xffff0000, RZ, 0xc0, !PT ;  /* 0xffff0000a7887812 */ /* 0x000fe200078ec0ff */
[----:B------:R-:W-:Y:S01]  /*7f60*/  FFMA R14, R133, R132, R14 ;  /* 0x00000084850e7223 */ /* 0x000fe2000000000e */
[----:B------:R-:W-:Y:S01]  /*7f70*/  SHF.L.U32 R132, R160, 0x10, RZ ;  /* 0x00000010a0847819 */ /* 0x000fe200000006ff */
[----:B------:R-:W-:Y:S01]  /*7f80*/  FMUL R16, R130, R38 ;  /* 0x0000002682107220 */ /* 0x000fe20000400000 */
[----:B------:R-:W-:Y:S01]  /*7f90*/  F2FP.BF16.F32.PACK_AB R205, R13, R12 ;  /* 0x0000000c0dcd723e */ /* 0x000fe200000010ff */
[----:B------:R-:W-:Y:S01]  /*7fa0*/  FFMA R15, R133, R134, R15 ;  /* 0x00000086850f7223 */ /* 0x000fe2000000000f */
[----:B------:R-:W-:Y:S01]  /*7fb0*/  LOP3.LUT R134, R160, 0xffff0000, RZ, 0xc0, !PT ;  /* 0xffff0000a0867812 */ /* 0x000fe200078ec0ff */
[C---:B------:R-:W-:Y:S01]  /*7fc0*/  FMUL R17, R130.reuse, R39 ;  /* 0x0000002782117220 */ /* 0x040fe20000400000 */
[C---:B------:R-:W-:Y:S01]  /*7fd0*/  FMUL R18, R130.reuse, R40 ;  /* 0x0000002882127220 */ /* 0x040fe20000400000 */
[----:B------:R-:W-:Y:S01]  /*7fe0*/  FMUL R19, R130, R41 ;  /* 0x0000002982137220 */ /* 0x000fe20000400000 */
[----:B------:R-:W-:Y:S01]  /*7ff0*/  F2FP.BF16.F32.PACK_AB R206, R15, R14 ;  /* 0x0000000e0fce723e */ /* 0x000fe200000010ff */
[C---:B------:R-:W-:Y:S01]  /*8000*/  FFMA R16, R133.reuse, R135, R16 ;  /* 0x0000008785107223 */ /* 0x040fe20000000010 */
[----:B------:R-:W-:Y:S01]  /*8010*/  SHF.L.U32 R135, R162, 0x10, RZ ;  /* 0x00000010a2877819 */ /* 0x000fe200000006ff */
[----:B------:R-:W-:Y:S01]  /*8020*/  FFMA R17, R133, R136, R17 ;  /* 0x0000008885117223 */ /* 0x000fe20000000011 */
[----:B------:R-:W-:Y:S01]  /*8030*/  LOP3.LUT R136, R159, 0xffff0000, RZ, 0xc0, !PT ;  /* 0xffff00009f887812 */ /* 0x000fe200078ec0ff */
[----:B------:R-:W-:Y:S01]  /*8040*/  FFMA R18, R133, R132, R18 ;  /* 0x0000008485127223 */ /* 0x000fe20000000012 */
[----:B------:R-:W-:Y:S01]  /*8050*/  SHF.L.U32 R132, R161, 0x10, RZ ;  /* 0x00000010a1847819 */ /* 0x000fe200000006ff */
[----:B------:R-:W-:Y:S01]  /*8060*/  FFMA R19, R133, R134, R19 ;  /* 0x0000008685137223 */ /* 0x000fe20000000013 */
[----:B------:R-:W-:Y:S01]  /*8070*/  LOP3.LUT R134, R161, 0xffff0000, RZ, 0xc0, !PT ;  /* 0xffff0000a1867812 */ /* 0x000fe200078ec0ff */
[C---:B------:R-:W-:Y:S01]  /*8080*/  FMUL R20, R130.reuse, R42 ;  /* 0x0000002a82147220 */ /* 0x040fe20000400000 */
[----:B------:R-:W-:Y:S01]  /*8090*/  F2FP.BF16.F32.PACK_AB R207, R17, R16 ;  /* 0x0000001011cf723e */ /* 0x000fe200000010ff */
[C---:B------:R-:W-:Y:S01]  /*80a0*/  FMUL R21, R130.reuse, R43 ;  /* 0x0000002b82157220 */ /* 0x040fe20000400000 */
[----:B------:R-:W-:Y:S01]  /*80b0*/  FMUL R22, R130, R44 ;  /* 0x0000002c82167220 */ /* 0x000fe20000400000 */
[C---:B------:R-:W-:Y:S01]  /*80c0*/  FFMA R20, R133.reuse, R132, R20 ;  /* 0x0000008485147223 */ /* 0x040fe20000000014 */
[----:B------:R-:W-:Y:S01]  /*80d0*/  LOP3.LUT R132, R162, 0xffff0000, RZ, 0xc0, !PT ;  /* 0xffff0000a2847812 */ /* 0x000fe200078ec0ff */
[----:B------:R-:W-:Y:S01]  /*80e0*/  FFMA R21, R133, R134, R21 ;  /* 0x0000008685157223 */ /* 0x000fe20000000015 */
[----:B------:R-:W-:Y:S01]  /*80f0*/  LOP3.LUT R134, R163, 0xffff0000, RZ, 0xc0, !PT ;  /* 0xffff0000a3867812 */ /* 0x000fe200078ec0ff */
[----:B------:R-:W-:Y:S01]  /*8100*/  FFMA R22, R133, R135, R22 ;  /* 0x0000008785167223 */ /* 0x000fe20000000016 */
[----:B------:R-:W-:Y:S01]  /*8110*/  SHF.L.U32 R135, R163, 0x10, RZ ;  /* 0x00000010a3877819 */ /* 0x000fe200000006ff */
[C---:B------:R-:W-:Y:S01]  /*8120*/  FMUL R23, R130.reuse, R45 ;  /* 0x0000002d82177220 */ /* 0x040fe20000400000 */
[C---:B------:R-:W-:Y:S01]  /*8130*/  FMUL R88, R130.reuse, R46 ;  /* 0x0000002e82587220 */ /* 0x040fe20000400000 */
[C---:B------:R-:W-:Y:S01]  /*8140*/  FMUL R89, R130.reuse, R47 ;  /* 0x0000002f82597220 */ /* 0x040fe20000400000 */
[----:B------:R-:W-:Y:S01]  /*8150*/  FMUL R90, R130, R48 ;  /* 0x00000030825a7220 */ /* 0x000fe20000400000 */
[C---:B------:R-:W-:Y:S01]  /*8160*/  FFMA R23, R133.reuse, R132, R23 ;  /* 0x0000008485177223 */ /* 0x040fe20000000017 */
[C---:B------:R-:W-:Y:S01]  /*8170*/  SHF.L.U32 R132, R156.reuse, 0x10, RZ ;  /* 0x000000109c847819 */ /* 0x040fe200000006ff */
[----:B------:R-:W-:Y:S01]  /*8180*/  FFMA R88, R133, R135, R88 ;  /* 0x0000008785587223 */ /* 0x000fe20000000058 */
[----:B------:R-:W-:Y:S01]  /*8190*/  SHF.L.U32 R135, R159, 0x10, RZ ;  /* 0x000000109f877819 */ /* 0x000fe200000006ff */
[C---:B------:R-:W-:Y:S01]  /*81a0*/  FFMA R89, R133.reuse, R134, R89 ;  /* 0x0000008685597223 */ /* 0x040fe20000000059 */
[----:B------:R-:W-:Y:S01]  /*81b0*/  LOP3.LUT R134, R156, 0xffff0000, RZ, 0xc0, !PT ;  /* 0xffff00009c867812 */ /* 0x000fe200078ec0ff */
[C---:B------:R-:W-:Y:S01]  /*81c0*/  FMUL R91, R130.reuse, R49 ;  /* 0x00000031825b7220 */ /* 0x040fe20000400000 */
[----:B------:R-:W-:Y:S01]  /*81d0*/  FFMA R90, R133, R132, R90 ;  /* 0x00000084855a7223 */ /* 0x000fe2000000005a */
[----:B------:R-:W-:Y:S01]  /*81e0*/  SHF.L.U32 R132, R157, 0x10, RZ ;  /* 0x000000109d847819 */ /* 0x000fe200000006ff */
[C---:B------:R-:W-:Y:S01]  /*81f0*/  FMUL R92, R130.reuse, R50 ;  /* 0x00000032825c7220 */ /* 0x040fe20000400000 */
[----:B------:R-:W-:Y:S01]  /*8200*/  FFMA R91, R133, R134, R91 ;  /* 0x00000086855b7223 */ /* 0x000fe2000000005b */
[----:B------:R-:W-:Y:S01]  /*8210*/  LOP3.LUT R134, R157, 0xffff0000, RZ, 0xc0, !PT ;  /* 0xffff00009d867812 */ /* 0x000fe200078ec0ff */
[----:B------:R-:W-:Y:S01]  /*8220*/  FMUL R93, R130, R51 ;  /* 0x00000033825d7220 */ /* 0x000fe20000400000 */
[----:B------:R1:W-:Y:S01]  /*8230*/  @!P0 STS.128 [R188], R200 ;  /* 0x000000c8bc008388 */ /* 0x0003e20000000c00 */
[C---:B------:R-:W-:Y:S01]  /*8240*/  FFMA R92, R133.reuse, R132, R92 ;  /* 0x00000084855c7223 */ /* 0x040fe2000000005c */
[----:B------:R-:W-:Y:S01]  /*8250*/  SHF.L.U32 R132, R158, 0x10, RZ ;  /* 0x000000109e847819 */ /* 0x000fe200000006ff */
[----:B------:R-:W-:Y:S01]  /*8260*/  FMUL R94, R130, R52 ;  /* 0x00000034825e7220 */ /* 0x000fe20000400000 */
[C---:B------:R-:W-:Y:S01]  /*8270*/  FFMA R93, R133.reuse, R134, R93 ;  /* 0x00000086855d7223 */ /* 0x040fe2000000005d */
[----:B------:R-:W-:Y:S01]  /*8280*/  LOP3.LUT R134, R158, 0xffff0000, RZ, 0xc0, !PT ;  /* 0xffff00009e867812 */ /* 0x000fe200078ec0ff */
[----:B------:R-:W-:Y:S01]  /*8290*/  FMUL R95, R130, R53 ;  /* 0x00000035825f7220 */ /* 0x000fe20000400000 */
[C---:B------:R-:W-:Y:S01]  /*82a0*/  FFMA R94, R133.reuse, R132, R94 ;  /* 0x00000084855e7223 */ /* 0x040fe2000000005e */
[----:B------:R-:W-:Y:S01]  /*82b0*/  SHF.L.U32 R132, R152, 0x10, RZ ;  /* 0x0000001098847819 */ /* 0x000fe200000006ff */
[C---:B------:R-:W-:Y:S01]  /*82c0*/  FMUL R96, R130.reuse, R54 ;  /* 0x0000003682607220 */ /* 0x040fe20000400000 */
[C---:B------:R-:W-:Y:S01]  /*82d0*/  FMUL R97, R130.reuse, R55 ;  /* 0x0000003782617220 */ /* 0x040fe20000400000 */
[----:B------:R2:W-:Y:S01]  /*82e0*/  @!P0 STS.128 [R198+0x10], R204 ;  /* 0x000010ccc6008388 */ /* 0x0005e20000000c00 */
[----:B------:R-:W-:Y:S01]  /*82f0*/  FMUL R98, R130, R56 ;  /* 0x0000003882627220 */ /* 0x000fe20000400000 */
[C---:B------:R-:W-:Y:S01]  /*8300*/  FFMA R95, R133.reuse, R134, R95 ;  /* 0x00000086855f7223 */ /* 0x040fe2000000005f */
[----:B------:R-:W-:Y:S01]  /*8310*/  LOP3.LUT R134, R154, 0xffff0000, RZ, 0xc0, !PT ;  /* 0xffff00009a867812 */ /* 0x000fe200078ec0ff */
[----:B------:R-:W-:Y:S01]  /*8320*/  FFMA R96, R133, R135, R96 ;  /* 0x0000008785607223 */ /* 0x000fe20000000060 */
[----:B------:R-:W-:Y:S01]  /*8330*/  SHF.L.U32 R135, R153, 0x10, RZ ;  /* 0x0000001099877819 */ /* 0x000fe200000006ff */
[----:B------:R-:W-:Y:S01]  /*8340*/  FFMA R97, R133, R136, R97 ;  /* 0x0000008885617223 */ /* 0x000fe20000000061 */
[----:B------:R-:W-:Y:S01]  /*8350*/  LOP3.LUT R136, R145, 0xffff0000, RZ, 0xc0, !PT ;  /* 0xffff000091887812 */ /* 0x000fe200078ec0ff */
[C---:B------:R-:W-:Y:S01]  /*8360*/  FFMA R98, R133.reuse, R132, R98 ;  /* 0x0000008485627223 */ /* 0x040fe20000000062 */
[----:B------:R-:W-:Y:S01]  /*8370*/  LOP3.LUT R132, R152, 0xffff0000, RZ, 0xc0, !PT ;  /* 0xffff000098847812 */ /* 0x000fe200078ec0ff */
[C---:B------:R-:W-:Y:S01]  /*8380*/  FMUL R99, R130.reuse, R57 ;  /* 0x0000003982637220 */ /* 0x040fe20000400000 */
[C---:B------:R-:W-:Y:S01]  /*8390*/  FMUL R100, R130.reuse, R58 ;  /* 0x0000003a82647220 */ /* 0x040fe20000400000 */
[C---:B------:R-:W-:Y:S01]  /*83a0*/  FMUL R101, R130.reuse, R59 ;  /* 0x0000003b82657220 */ /* 0x040fe20000400000 */
[----:B------:R-:W-:Y:S01]  /*83b0*/  FMUL R102, R130, R60 ;  /* 0x0000003c82667220 */ /* 0x000fe20000400000 */
[----:B------:R-:W-:Y:S01]  /*83c0*/  FFMA R99, R133, R132, R99 ;  /* 0x0000008485637223 */ /* 0x000fe20000000063 */
[----:B------:R-:W-:Y:S01]  /*83d0*/  LOP3.LUT R132, R153, 0xffff0000, RZ, 0xc0, !PT ;  /* 0xffff000099847812 */ /* 0x000fe200078ec0ff */
[----:B------:R-:W-:Y:S01]  /*83e0*/  FFMA R100, R133, R135, R100 ;  /* 0x0000008785647223 */ /* 0x000fe20000000064 */
[----:B------:R-:W-:Y:S01]  /*83f0*/  SHF.L.U32 R135, R154, 0x10, RZ ;  /* 0x000000109a877819 */ /* 0x000fe200000006ff */
[C---:B------:R-:W-:Y:S01]  /*8400*/  FMUL R103, R130.reuse, R61 ;  /* 0x0000003d82677220 */ /* 0x040fe20000400000 */
[C---:B------:R-:W-:Y:S01]  /*8410*/  FMUL R104, R130.reuse, R62 ;  /* 0x0000003e82687220 */ /* 0x040fe20000400000 */
[----:B-1----:R-:W-:Y:S01]  /*8420*/  F2FP.BF16.F32.PACK_AB R200, R19, R18 ;  /* 0x0000001213c8723e */ /* 0x002fe200000010ff */
[----:B------:R-:W-:Y:S01]  /*8430*/  FFMA R101, R133, R132, R101 ;  /* 0x0000008485657223 */ /* 0x000fe20000000065 */
[----:B------:R-:W-:Y:S01]  /*8440*/  SHF.L.U32 R132, R155, 0x10, RZ ;  /* 0x000000109b847819 */ /* 0x000fe200000006ff */
[----:B------:R-:W-:Y:S01]  /*8450*/  FFMA R102, R133, R135, R102 ;  /* 0x0000008785667223 */ /* 0x000fe20000000066 */
[----:B------:R-:W-:Y:S01]  /*8460*/  F2FP.BF16.F32.PACK_AB R201, R21, R20 ;  /* 0x0000001415c9723e */ /* 0x000fe200000010ff */
[----:B------:R-:W-:Y:S01]  /*8470*/  FFMA R103, R133, R134, R103 ;  /* 0x0000008685677223 */ /* 0x000fe20000000067 */
[----:B------:R-:W-:Y:S01]  /*8480*/  LOP3.LUT R134, R155, 0xffff0000, RZ, 0xc0, !PT ;  /* 0xffff00009b867812 */ /* 0x000fe200078ec0ff */
[----:B------:R-:W-:Y:S01]  /*8490*/  FMUL R105, R130, R63 ;  /* 0x0000003f82697220 */ /* 0x000fe20000400000 */
[----:B------:R-:W-:Y:S01]  /*84a0*/  F2FP.BF16.F32.PACK_AB R202, R23, R22 ;  /* 0x0000001617ca723e */ /* 0x000fe200000010ff */
[----:B------:R-:W-:Y:S01]  /*84b0*/  FFMA R104, R133, R132, R104 ;  /* 0x0000008485687223 */ /* 0x000fe20000000068 */
[----:B------:R-:W-:Y:S01]  /*84c0*/  F2FP.BF16.F32.PACK_AB R203, R89, R88 ;  /* 0x0000005859cb723e */ /* 0x000fe200000010ff */
[----:B------:R-:W-:Y:S01]  /*84d0*/  FFMA R105, R133, R134, R105 ;  /* 0x0000008685697223 */ /* 0x000fe20000000069 */
[----:B------:R-:W-:Y:S01]  /*84e0*/  SHF.L.U32 R132, R148, 0x10, RZ ;  /* 0x0000001094847819 */ /* 0x000fe200000006ff */
[----:B------:R-:W-:Y:S01]  /*84f0*/  FMUL R106, R130, R64 ;  /* 0x00000040826a7220 */ /* 0x000fe20000400000 */
[----:B------:R-:W-:Y:S01]  /*8500*/  LOP3.LUT R134, R148, 0xffff0000, RZ, 0xc0, !PT ;  /* 0xffff000094867812 */ /* 0x000fe200078ec0ff */
[----:B------:R1:W-:Y:S01]  /*8510*/  @!P0 STS.128 [R196+0x20], R200 ;  /* 0x000020c8c4008388 */ /* 0x0003e20000000c00 */
[----:B------:R-:W-:Y:S01]  /*8520*/  SHF.L.U32 R135, R149, 0x10, RZ ;  /* 0x0000001095877819 */ /* 0x000fe200000006ff */
[C---:B------:R-:W-:Y:S01]  /*8530*/  FMUL R107, R130.reuse, R65 ;  /* 0x00000041826b7220 */ /* 0x040fe20000400000 */
[----:B--2---:R-:W-:Y:S01]  /*8540*/  F2FP.BF16.F32.PACK_AB R204, R91, R90 ;  /* 0x0000005a5bcc723e */ /* 0x004fe200000010ff */
[C---:B------:R-:W-:Y:S01]  /*8550*/  FMUL R108, R130.reuse, R66 ;  /* 0x00000042826c7220 */ /* 0x040fe20000400000 */
[----:B------:R-:W-:Y:S01]  /*8560*/  F2FP.BF16.F32.PACK_AB R205, R93, R92 ;  /* 0x0000005c5dcd723e */ /* 0x000fe200000010ff */
[----:B------:R-:W-:Y:S01]  /*8570*/  FFMA R106, R133, R132, R106 ;  /* 0x00000084856a7223 */ /* 0x000fe2000000006a */
[----:B------:R-:W-:Y:S01]  /*8580*/  F2FP.BF16.F32.PACK_AB R206, R95, R94 ;  /* 0x0000005e5fce723e */ /* 0x000fe200000010ff */
[----:B------:R-:W-:Y:S01]  /*8590*/  FFMA R107, R133, R134, R107 ;  /* 0x00000086856b7223 */ /* 0x000fe2000000006b */
[----:B------:R-:W-:Y:S01]  /*85a0*/  F2FP.BF16.F32.PACK_AB R207, R97, R96 ;  /* 0x0000006061cf723e */ /* 0x000fe200000010ff */
[----:B------:R-:W-:Y:S01]  /*85b0*/  FFMA R108, R133, R135, R108 ;  /* 0x00000087856c7223 */ /* 0x000fe2000000006c */
[----:B------:R-:W-:Y:S01]  /*85c0*/  LOP3.LUT R132, R149, 0xffff0000, RZ, 0xc0, !PT ;  /* 0xffff000095847812 */ /* 0x000fe200078ec0ff */
[----:B------:R-:W-:Y:S01]  /*85d0*/  FMUL R109, R130, R67 ;  /* 0x00000043826d7220 */ /* 0x000fe20000400000 */
[C---:B------:R-:W-:Y:S01]  /*85e0*/  SHF.L.U32 R135, R150.reuse, 0x10, RZ ;  /* 0x0000001096877819 */ /* 0x040fe200000006ff */
[----:B------:R2:W-:Y:S01]  /*85f0*/  @!P0 STS.128 [R195+0x10], R204 ;  /* 0x000010ccc3008388 */ /* 0x0005e20000000c00 */
[----:B------:R-:W-:Y:S01]  /*8600*/  LOP3.LUT R134, R150, 0xffff0000, RZ, 0xc0, !PT ;  /* 0xffff000096867812 */ /* 0x000fe200078ec0ff */
[C---:B------:R-:W-:Y:S01]  /*8610*/  FMUL R110, R130.reuse, R68 ;  /* 0x00000044826e7220 */ /* 0x040fe20000400000 */
[C---:B------:R-:W-:Y:S01]  /*8620*/  FMUL R111, R130.reuse, R69 ;  /* 0x00000045826f7220 */ /* 0x040fe20000400000 */
[----:B------:R-:W-:Y:S01]  /*8630*/  FFMA R109, R133, R132, R109 ;  /* 0x00000084856d7223 */ /* 0x000fe2000000006d */
[----:B------:R-:W-:Y:S01]  /*8640*/  SHF.L.U32 R132, R151, 0x10, RZ ;  /* 0x0000001097847819 */ /* 0x000fe200000006ff */
[----:B------:R-:W-:Y:S01]  /*8650*/  FFMA R110, R133, R135, R110 ;  /* 0x00000087856e7223 */ /* 0x000fe2000000006e */
[----:B------:R-:W-:Y:S01]  /*8660*/  SHF.L.U32 R135, R141, 0x10, RZ ;  /* 0x000000108d877819 */ /* 0x000fe200000006ff */
[----:B------:R-:W-:Y:S01]  /*8670*/  FFMA R111, R133, R134, R111 ;  /* 0x00000086856f7223 */ /* 0x000fe2000000006f */
[----:B------:R-:W-:Y:S01]  /*8680*/  LOP3.LUT R134, R151, 0xffff0000, RZ, 0xc0, !PT ;  /* 0xffff000097867812 */ /* 0x000fe200078ec0ff */
[C---:B------:R-:W-:Y:S01]  /*8690*/  FMUL R112, R130.reuse, R70 ;  /* 0x0000004682707220 */ /* 0x040fe20000400000 */
[C---:B------:R-:W-:Y:S01]  /*86a0*/  FMUL R113, R130.reuse, R71 ;  /* 0x0000004782717220 */ /* 0x040fe20000400000 */
[C---:B------:R-:W-:Y:S01]  /*86b0*/  FMUL R114, R130.reuse, R72 ;  /* 0x0000004882727220 */ /* 0x040fe20000400000 */
[----:B------:R-:W-:Y:S01]  /*86c0*/  FMUL R115, R130, R73 ;  /* 0x0000004982737220 */ /* 0x000fe20000400000 */
[C---:B------:R-:W-:Y:S01]  /*86d0*/  FFMA R112, R133.reuse, R132, R112 ;  /* 0x0000008485707223 */ /* 0x040fe20000000070 */
[C---:B------:R-:W-:Y:S01]  /*86e0*/  SHF.L.U32 R132, R140.reuse, 0x10, RZ ;  /* 0x000000108c847819 */ /* 0x040fe200000006ff */
[----:B------:R-:W-:Y:S01]  /*86f0*/  FFMA R113, R133, R134, R113 ;  /* 0x0000008685717223 */ /* 0x000fe20000000071 */
[----:B------:R-:W-:Y:S01]  /*8700*/  LOP3.LUT R134, R140, 0xffff0000, RZ, 0xc0, !PT ;  /* 0xffff00008c867812 */ /* 0x000fe200078ec0ff */
[----:B------:R-:W-:Y:S01]  /*8710*/  FMUL R116, R130, R74 ;  /* 0x0000004a82747220 */ /* 0x000fe20000400000 */
[----:B-1----:R-:W-:Y:S01]  /*8720*/  F2FP.BF16.F32.PACK_AB R200, R99, R98 ;  /* 0x0000006263c8723e */ /* 0x002fe200000010ff */
[----:B------:R-:W-:Y:S01]  /*8730*/  FFMA R114, R133, R132, R114 ;  /* 0x0000008485727223 */ /* 0x000fe20000000072 */
[----:B------:R-:W-:Y:S01]  /*8740*/  LOP3.LUT R132, R141, 0xffff0000, RZ, 0xc0, !PT ;  /* 0xffff00008d847812 */ /* 0x000fe200078ec0ff */
[C---:B------:R-:W-:Y:S01]  /*8750*/  FFMA R115, R133.reuse, R134, R115 ;  /* 0x0000008685737223 */ /* 0x040fe20000000073 */
[C---:B------:R-:W-:Y:S01]  /*8760*/  LOP3.LUT R134, R142.reuse, 0xffff0000, RZ, 0xc0, !PT ;  /* 0xffff00008e867812 */ /* 0x040fe200078ec0ff */
[----:B------:R-:W-:Y:S01]  /*8770*/  FFMA R116, R133, R135, R116 ;  /* 0x0000008785747223 */ /* 0x000fe20000000074 */
[----:B------:R-:W-:Y:S01]  /*8780*/  SHF.L.U32 R135, R142, 0x10, RZ ;  /* 0x000000108e877819 */ /* 0x000fe200000006ff */
[C---:B------:R-:W-:Y:S01]  /*8790*/  FMUL R117, R130.reuse, R75 ;  /* 0x0000004b82757220 */ /* 0x040fe20000400000 */
[----:B------:R-:W-:Y:S01]  /*87a0*/  F2FP.BF16.F32.PACK_AB R201, R101, R100 ;  /* 0x0000006465c9723e */ /* 0x000fe200000010ff */
[C---:B------:R-:W-:Y:S01]  /*87b0*/  FMUL R118, R130.reuse, R76 ;  /* 0x0000004c82767220 */ /* 0x040fe20000400000 */
[----:B------:R-:W-:Y:S01]  /*87c0*/  F2FP.BF16.F32.PACK_AB R202, R103, R102 ;  /* 0x0000006667ca723e */ /* 0x000fe200000010ff */
[C---:B------:R-:W-:Y:S01]  /*87d0*/  FMUL R119, R130.reuse, R77 ;  /* 0x0000004d82777220 */ /* 0x040fe20000400000 */
[C---:B------:R-:W-:Y:S01]  /*87e0*/  FFMA R117, R133.reuse, R132, R117 ;  /* 0x0000008485757223 */ /* 0x040fe20000000075 */
[----:B------:R-:W-:Y:S01]  /*87f0*/  FFMA R118, R133, R135, R118 ;  /* 0x0000008785767223 */ /* 0x000fe20000000076 */
[----:B------:R-:W-:Y:S01]  /*8800*/  SHF.L.U32 R132, R143, 0x10, RZ ;  /* 0x000000108f847819 */ /* 0x000fe200000006ff */
[----:B------:R-:W-:Y:S01]  /*8810*/  FFMA R119, R133, R134, R119 ;  /* 0x0000008685777223 */ /* 0x000fe20000000077 */
[----:B------:R-:W-:Y:S01]  /*8820*/  F2FP.BF16.F32.PACK_AB R203, R105, R104 ;  /* 0x0000006869cb723e */ /* 0x000fe200000010ff */
[C---:B------:R-:W-:Y:S01]  /*8830*/  FMUL R120, R130.reuse, R78 ;  /* 0x0000004e82787220 */ /* 0x040fe20000400000 */
[----:B------:R-:W-:Y:S01]  /*8840*/  LOP3.LUT R134, R143, 0xffff0000, RZ, 0xc0, !PT ;  /* 0xffff00008f867812 */ /* 0x000fe200078ec0ff */
[----:B------:R-:W-:Y:S01]  /*8850*/  FMUL R121, R130, R79 ;  /* 0x0000004f82797220 */ /* 0x000fe20000400000 */
[----:B--2---:R-:W-:Y:S01]  /*8860*/  F2FP.BF16.F32.PACK_AB R204, R107, R106 ;  /* 0x0000006a6bcc723e */ /* 0x004fe200000010ff */
[----:B------:R1:W-:Y:S01]  /*8870*/  @!P0 STS.128 [R188+0x1000], R200 ;  /* 0x001000c8bc008388 */ /* 0x0003e20000000c00 */
[C---:B------:R-:W-:Y:S01]  /*8880*/  FFMA R120, R133.reuse, R132, R120 ;  /* 0x0000008485787223 */ /* 0x040fe20000000078 */
[----:B------:R-:W-:Y:S01]  /*8890*/  FFMA R121, R133, R134, R121 ;  /* 0x0000008685797223 */ /* 0x000fe20000000079 */
[----:B------:R-:W-:Y:S01]  /*88a0*/  SHF.L.U32 R132, R144, 0x10, RZ ;  /* 0x0000001090847819 */ /* 0x000fe200000006ff */
[----:B------:R-:W-:Y:S01]  /*88b0*/  FMUL R122, R130, R80 ;  /* 0x00000050827a7220 */ /* 0x000fe20000400000 */
[----:B------:R-:W-:Y:S01]  /*88c0*/  LOP3.LUT R134, R144, 0xffff0000, RZ, 0xc0, !PT ;  /* 0xffff000090867812 */ /* 0x000fe200078ec0ff */
[C---:B------:R-:W-:Y:S01]  /*88d0*/  FMUL R123, R130.reuse, R81 ;  /* 0x00000051827b7220 */ /* 0x040fe20000400000 */
[----:B------:R-:W-:Y:S01]  /*88e0*/  SHF.L.U32 R135, R145, 0x10, RZ ;  /* 0x0000001091877819 */ /* 0x000fe200000006ff */
[C---:B------:R-:W-:Y:S01]  /*88f0*/  FMUL R124, R130.reuse, R82 ;  /* 0x00000052827c7220 */ /* 0x040fe20000400000 */
[----:B------:R-:W-:Y:S01]  /*8900*/  F2FP.BF16.F32.PACK_AB R205, R109, R108 ;  /* 0x0000006c6dcd723e */ /* 0x000fe200000010ff */
[----:B------:R-:W-:Y:S01]  /*8910*/  FMUL R125, R130, R83 ;  /* 0x00000053827d7220 */ /* 0x000fe20000400000 */
[----:B------:R-:W-:Y:S01]  /*8920*/  F2FP.BF16.F32.PACK_AB R206, R111, R110 ;  /* 0x0000006e6fce723e */ /* 0x000fe200000010ff */
[----:B------:R-:W-:Y:S01]  /*8930*/  FFMA R122, R133, R132, R122 ;  /* 0x00000084857a7223 */ /* 0x000fe2000000007a */
[----:B------:R-:W-:Y:S01]  /*8940*/  F2FP.BF16.F32.PACK_AB R207, R113, R112 ;  /* 0x0000007071cf723e */ /* 0x000fe200000010ff */
[C---:B------:R-:W-:Y:S01]  /*8950*/  FFMA R123, R133.reuse, R134, R123 ;  /* 0x00000086857b7223 */ /* 0x040fe2000000007b */
[----:B------:R-:W-:Y:S01]  /*8960*/  SHF.L.U32 R132, R146, 0x10, RZ ;  /* 0x0000001092847819 */ /* 0x000fe200000006ff */
[C---:B------:R-:W-:Y:S01]  /*8970*/  FFMA R124, R133.reuse, R135, R124 ;  /* 0x00000087857c7223 */ /* 0x040fe2000000007c */
[----:B------:R-:W-:Y:S01]  /*8980*/  FMUL R126, R130, R84 ;  /* 0x00000054827e7220 */ /* 0x000fe20000400000 */
[----:B------:R1:W-:Y:S01]  /*8990*/  @!P0 STS.128 [R198+0x1010], R204 ;  /* 0x001010ccc6008388 */ /* 0x0003e20000000c00 */
[----:B------:R-:W-:Y:S01]  /*89a0*/  LOP3.LUT R134, R146, 0xffff0000, RZ, 0xc0, !PT ;  /* 0xffff000092867812 */ /* 0x000fe200078ec0ff */
[----:B------:R-:W-:Y:S01]  /*89b0*/  FFMA R125, R133, R136, R125 ;  /* 0x00000088857d7223 */ /* 0x000fe2000000007d */
[C---:B------:R-:W-:Y:S01]  /*89c0*/  FMUL R127, R130.reuse, R85 ;  /* 0x00000055827f7220 */ /* 0x040fe20000400000 */
[C---:B------:R-:W-:Y:S01]  /*89d0*/  SHF.L.U32 R135, R147.reuse, 0x10, RZ ;  /* 0x0000001093877819 */ /* 0x040fe200000006ff */
[C---:B------:R-:W-:Y:S01]  /*89e0*/  FMUL R128, R130.reuse, R86 ;  /* 0x0000005682807220 */ /* 0x040fe20000400000 */
[----:B------:R-:W-:Y:S01]  /*89f0*/  LOP3.LUT R136, R147, 0xffff0000, RZ, 0xc0, !PT ;  /* 0xffff000093887812 */ /* 0x000fe200078ec0ff */
[----:B------:R-:W-:Y:S01]  /*8a00*/  FMUL R129, R130, R87 ;  /* 0x0000005782817220 */ /* 0x000fe20000400000 */
[----:B------:R-:W-:Y:S01]  /*8a10*/  F2FP.BF16.F32.PACK_AB R208, R115, R114 ;  /* 0x0000007273d0723e */ /* 0x000fe200000010ff */
[----:B------:R-:W-:Y:S01]  /*8a20*/  FFMA R126, R133, R132, R126 ;  /* 0x00000084857e7223 */ /* 0x000fe2000000007e */
[----:B------:R-:W-:Y:S01]  /*8a30*/  F2FP.BF16.F32.PACK_AB R209, R117, R116 ;  /* 0x0000007475d1723e */ /* 0x000fe200000010ff */
[----:B------:R-:W-:Y:S01]  /*8a40*/  FFMA R127, R133, R134, R127 ;  /* 0x00000086857f7223 */ /* 0x000fe2000000007f */
[----:B------:R-:W-:Y:S01]  /*8a50*/  F2FP.BF16.F32.PACK_AB R210, R119, R118 ;  /* 0x0000007677d2723e */ /* 0x000fe200000010ff */
[----:B------:R-:W-:Y:S01]  /*8a60*/  FFMA R128, R133, R135, R128 ;  /* 0x0000008785807223 */ /* 0x000fe20000000080 */
[----:B------:R-:W-:Y:S01]  /*8a70*/  F2FP.BF16.F32.PACK_AB R211, R121, R120 ;  /* 0x0000007879d3723e */ /* 0x000fe200000010ff */
[----:B------:R-:W-:Y:S01]  /*8a80*/  FFMA R129, R133, R136, R129 ;  /* 0x0000008885817223 */ /* 0x000fe20000000081 */
[----:B------:R-:W-:Y:S02]  /*8a90*/  F2FP.BF16.F32.PACK_AB R216, R123, R122 ;  /* 0x0000007a7bd8723e */ /* 0x000fe400000010ff */
[----:B------:R-:W-:Y:S01]  /*8aa0*/  F2FP.BF16.F32.PACK_AB R217, R125, R124 ;  /* 0x0000007c7dd9723e */ /* 0x000fe200000010ff */
[----:B------:R1:W-:Y:S01]  /*8ab0*/  @!P0 STS.128 [R196+0x1020], R208 ;  /* 0x001020d0c4008388 */ /* 0x0003e20000000c00 */
[----:B------:R-:W-:Y:S02]  /*8ac0*/  F2FP.BF16.F32.PACK_AB R218, R127, R126 ;  /* 0x0000007e7fda723e */ /* 0x000fe400000010ff */
[----:B------:R-:W-:Y:S05]  /*8ad0*/  F2FP.BF16.F32.PACK_AB R219, R129, R128 ;  /* 0x0000008081db723e */ /* 0x000fea00000010ff */
[----:B------:R1:W-:Y:S01]  /*8ae0*/  @!P0 STS.128 [R195+0x1010], R216 ;  /* 0x001010d8c3008388 */ /* 0x0003e20000000c00 */
[----:B------:R-:W-:Y:S01]  /*8af0*/  @!PT LDS RZ, [RZ] ;  /* 0x00000000fffff984 */ /* 0x000fe20000000800 */
[----:B------:R-:W-:Y:S01]  /*8b00*/  @!PT LDS RZ, [RZ] ;  /* 0x00000000fffff984 */ /* 0x000fe20000000800 */
[----:B------:R-:W-:Y:S01]  /*8b10*/  @!PT LDS RZ, [RZ] ;  /* 0x00000000fffff984 */ /* 0x000fe20000000800 */
[----:B------:R-:W-:Y:S01]  /*8b20*/  @!PT LDS RZ, [RZ] ;  /* 0x00000000fffff984 */ /* 0x000fe20000000800 */
[----:B------:R2:W-:Y:S07]  /*8b30*/  MEMBAR.ALL.CTA ;  /* 0x0000000000007992 */ /* 0x0005ee0000008000 */
[----:B--2---:R-:W2:Y:S01]  /*8b40*/  FENCE.VIEW.ASYNC.S ;  /* 0x00000000000073c6 */ /* 0x004ea20000000000 */
[----:B------:R-:W-:Y:S05]  /*8b50*/  WARPSYNC.ALL ;  /* 0x0000000000007948 */ /* 0x000fea0003800000 */
[----:B------:R-:W-:Y:S01]  /*8b60*/  BSSY.RECONVERGENT B0, `(.L_x_118) ;  /* 0x0000012000007945 */ /* 0x000fe20003800200 */
[----:B--2---:R-:W-:Y:S06]  /*8b70*/  BAR.SYNC.DEFER_BLOCKING 0x1, 0x80 ;  /* 0x0042000000007b1d */ /* 0x004fec0000010000 */
[----:B------:R-:W-:Y:S05]  /*8b80*/  @P1 BRA `(.L_x_119) ;  /* 0x00000000003c1947 */ /* 0x000fea0003800000 */
[----:B------:R-:W-:Y:S01]  /*8b90*/  UIADD3 UR4, UPT, UPT, UR44, 0x200, URZ ;  /* 0x000002002c047890 */ /* 0x000fe2000fffe0ff */
[----:B------:R-:W-:Y:S01]  /*8ba0*/  R2UR UR49, R212 ;  /* 0x00000000d43172ca */ /* 0x000fe200000e0000 */
[----:B------:R-:W-:Y:S01]  /*8bb0*/  UMOV UR51, UR36 ;  /* 0x0000002400337c82 */ /* 0x000fe20008000000 */
[----:B------:R-:W-:Y:S01]  /*8bc0*/  UIADD3 UR8, UPT, UPT, UR44, 0x1200, URZ ;  /* 0x000012002c087890 */ /* 0x000fe2000fffe0ff */
[----:B------:R-:W-:Y:S02]  /*8bd0*/  UMOV UR10, UR50 ;  /* 0x00000032000a7c82 */ /* 0x000fe40008000000 */
[----:B------:R-:W-:Y:S01]  /*8be0*/  IMAD.U32 R181, RZ, RZ, UR4 ;  /* 0x00000004ffb57e24 */ /* 0x000fe2000f8e00ff */
[----:B------:R-:W-:Y:S01]  /*8bf0*/  UIADD3 UR4, UP0, UPT, UR54, 0xa80, URZ ;  /* 0x00000a8036047890 */ /* 0x000fe2000ff1e0ff */
[----:B------:R-:W-:Y:S03]  /*8c00*/  UMOV UR11, UR36 ;  /* 0x00000024000b7c82 */ /* 0x000fe60008000000 */
[----:B------:R-:W-:Y:S01]  /*8c10*/  R2UR UR48, R181 ;  /* 0x00000000b53072ca */ /* 0x000fe200000e0000 */
[----:B------:R-:W-:Y:S02]  /*8c20*/  UIADD3.X UR5, UPT, UPT, URZ, UR55, URZ, UP0, !UPT ;  /* 0x00000037ff057290 */ /* 0x000fe400087fe4ff */
[----:B------:R-:W-:Y:S10]  /*8c30*/  UIADD3 UR9, UPT, UPT, UR49, 0x80, URZ ;  /* 0x0000008031097890 */ /* 0x000ff4000fffe0ff */
[----:B------:R2:W-:Y:S01]  /*8c40*/  UTMASTG.3D [UR48], [UR4] ;  /* 0x00000030040073b5 */ /* 0x0005e20008010000 */
[----:B------:R2:W-:Y:S01]  /*8c50*/  UTMASTG.3D [UR8], [UR4] ;  /* 0x00000008040073b5 */ /* 0x0005e20008010000 */
[----:B------:R0:W-:Y:S01]  /*8c60*/  UTMACMDFLUSH ;  /* 0x00000000000079b7 */ /* 0x0001e20000000000 */
[----:B--2---:R-:W-:Y:S04]  /*8c70*/  DEPBAR.LE SB0, 0x1 ;  /* 0x000080400000791a */ /* 0x004fe80000000000 */
.L_x_119:
[----:B------:R-:W-:Y:S05]  /*8c80*/  BSYNC.RECONVERGENT B0 ;  /* 0x0000000000007941 */ /* 0x000fea0003800200 */
.L_x_118:
[----:B------:R-:W-:Y:S01]  /*8c90*/  BAR.SYNC.DEFER_BLOCKING 0x1, 0x80 ;  /* 0x0042000000007b1d */ /* 0x000fe20000010000 */
[----:B------:R-:W-:Y:S01]  /*8ca0*/  ISETP.NE.AND P1, PT, R194, RZ, PT ;  /* 0x000000ffc200720c */ /* 0x000fe20003f25270 */
[----:B------:R-:W-:Y:S01]  /*8cb0*/  UISETP.NE.AND UP0, UPT, UR53, URZ, UPT ;  /* 0x000000ff3500728c */ /* 0x000fe2000bf05270 */
[----:B------:R-:W-:Y:S11]  /*8cc0*/  LEA R3, R137, UR44, 0x3 ;  /* 0x0000002c89037c11 */ /* 0x000ff6000f8e18ff */
[----:B------:R-:W-:Y:S01]  /*8cd0*/  @P1 SHF.L.U32 R6, RZ, 0x1f, RZ ;  /* 0x0000001fff061819 */ /* 0x000fe200000006ff */
[----:B------:R-:W-:Y:S06]  /*8ce0*/  BRA.U !UP0, `(.L_x_120) ;  /* 0x0000000108247547 */ /* 0x000fec000b800000 */
[----:B------:R-:W2:Y:S01]  /*8cf0*/  S2R R0, SR_CgaCtaId ;  /* 0x0000000000007919 */ /* 0x000ea20000008800 */
[----:B------:R-:W-:Y:S01]  /*8d00*/  IMAD.U32 R4, RZ, RZ, UR47 ;  /* 0x0000002fff047e24 */ /* 0x000fe2000f8e00ff */
[----:B------:R-:W-:Y:S04]  /*8d10*/  UIADD3 UR4, UPT, UPT, UR47, 0x1, URZ ;  /* 0x000000012f047890 */ /* 0x000fe8000fffe0ff */
[----:B------:R-:W-:Y:S01]  /*8d20*/  @P1 LEA R4, R4, UR44, 0x3 ;  /* 0x0000002c04041c11 */ /* 0x000fe2000f8e18ff */
[----:B------:R-:W-:Y:S04]  /*8d30*/  UISETP.NE.AND UP0, UPT, UR4, 0x4, UPT ;  /* 0x000000040400788c */ /* 0x000fe8000bf05270 */
[----:B------:R-:W-:Y:S01]  /*8d40*/  @P1 VIADD R5, R4, 0x90 ;  /* 0x0000009004051836 */ /* 0x000fe20000000000 */
[----:B------:R-:W-:Y:S04]  /*8d50*/  USEL UR47, UR4, URZ, UP0 ;  /* 0x000000ff042f7287 */ /* 0x000fe80008000000 */
[----:B--2---:R-:W-:Y:S04]  /*8d60*/  @P1 PRMT R0, R0, 0x654, R5 ;  /* 0x0000065400001816 */ /* 0x004fe80000000005 */
[----:B------:R2:W-:Y:S04]  /*8d70*/  @P1 SYNCS.ARRIVE.TRANS64.RED.A1T0 RZ, [R0+URZ], RZ ;  /* 0x000000ff00ff19a7 */ /* 0x0005e800081004ff */
.L_x_120:
[----:B------:R-:W4:Y:S01]  /*8d80*/  @P1 SYNCS.PHASECHK.TRANS64.TRYWAIT P0, [R3+URZ+0x70], R6 ;  /* 0x00007006030015a7 */ /* 0x000f2200080011ff */
[----:B------:R-:W-:Y:S01]  /*8d90*/  BSSY B1, `(.L_x_121) ;  /* 0x0000019000017945 */ /* 0x000fe20003800000 */
[----:B----4-:R-:W-:Y:S03]  /*8da0*/  @P1 SEL R138, RZ, 0x1, !P0 ;  /* 0x00000001ff8a1807 */ /* 0x010fe60004000000 */
[----:B------:R-:W-:Y:S05]  /*8db0*/  @!P1 BRA `(.L_x_122) ;  /* 0x0000000000589947 */ /* 0x000fea0003800000 */
[----:B------:R-:W-:Y:S01]  /*8dc0*/  ISETP.NE.AND P1, PT, R199, RZ, PT ;  /* 0x000000ffc700720c */ /* 0x000fe20003f25270 */
[----:B------:R-:W-:Y:S01]  /*8dd0*/  BSSY B0, `(.L_x_123) ;  /* 0x000000a000007945 */ /* 0x000fe20003800000 */
[----:B------:R-:W-:Y:S11]  /*8de0*/  ISETP.NE.AND P0, PT, R138, RZ, PT ;  /* 0x000000ff8a00720c */ /* 0x000ff60003f05270 */
[----:B------:R-:W-:Y:S04]  /*8df0*/  @P1 IMAD R8, R137, 0x2000, R188 ;  /* 0x0000200089081824 */ /* 0x000fe800078e02bc */
[----:B------:R-:W-:Y:S01]  /*8e00*/  @P1 IMAD.IADD R6, R197, 0x1, R8 ;  /* 0x00000001c5061824 */ /* 0x000fe200078e0208 */
[----:B------:R-:W-:Y:S03]  /*8e10*/  @P1 IADD3 R5, PT, PT, R139, R8, RZ ;  /* 0x000000088b051210 */ /* 0x000fe60007ffe0ff */
[----:B------:R-:W-:Y:S01]  /*8e20*/  @P1 IMAD.IADD R4, R187, 0x1, R6 ;  /* 0x00000001bb041824 */ /* 0x000fe200078e0206 */
[----:B------:R-:W-:Y:S06]  /*8e30*/  @P0 BRA `(.L_x_124) ;  /* 0x00000000000c0947 */ /* 0x000fec0003800000 */
[----:B--2---:R-:W-:Y:S04]  /*8e40*/  SHF.L.U32 R0, RZ, 0x1f, RZ ;  /* 0x0000001fff007819 */ /* 0x004fe800000006ff */
[----:B------:R-:W2:Y:S02]  /*8e50*/  SYNCS.PHASECHK.TRANS64.TRYWAIT P0, [R3+URZ+0x70], R0 ;  /* 0x00007000030075a7 */ /* 0x000ea400080011ff */
[----:B--2---:R-:W-:Y:S05]  /*8e60*/  @!P0 BRA `(.L_x_125) ;  /* 0x000000a800848947 */ /* 0x004fea0003800000 */
.L_x_124:
[----:B------:R-:W-:Y:S05]  /*8e70*/  BSYNC B0 ;  /* 0x0000000000007941 */ /* 0x000fea0003800000 */
.L_x_123:
[----:B------:R-:W-:Y:S02]  /*8e80*/  ISETP.NE.AND P0, PT, R199, RZ, PT ;  /* 0x000000ffc700720c */ /* 0x000fe40003f05270 */
[----:B------:R-:W-:Y:S11]  /*8e90*/  IADD3 R137, PT, PT, R137, 0x1, RZ ;  /* 0x0000000189897810 */ /* 0x000ff60007ffe0ff */
[----:B------:R4:W1:Y:S04]  /*8ea0*/  @P0 LDS.128 R160, [R5+0x20] ;  /* 0x0000200005a00984 */ /* 0x0008680000000c00 */
[----:B------:R4:W1:Y:S04]  /*8eb0*/  @P0 LDS.128 R140, [R5+0x1020] ;  /* 0x00102000058c0984 */ /* 0x0008680000000c00 */
[----:B------:R4:W1:Y:S04]  /*8ec0*/  @P0 LDS.128 R168, [R8] ;  /* 0x0000000008a80984 */ /* 0x0008680000000c00 */
[----:B------:R4:W1:Y:S04]  /*8ed0*/  @P0 LDS.128 R152, [R8+0x1000] ;  /* 0x0010000008980984 */ /* 0x0008680000000c00 */
[----:B------:R4:W1:Y:S04]  /*8ee0*/  @P0 LDS.128 R164, [R6+0x10] ;  /* 0x0000100006a40984 */ /* 0x0008680000000c00 */
[----:B------:R4:W1:Y:S04]  /*8ef0*/  @P0 LDS.128 R148, [R6+0x1010] ;  /* 0x0010100006940984 */ /* 0x0008680000000c00 */
[----:B------:R4:W1:Y:S04]  /*8f00*/  @P0 LDS.128 R156, [R4+0x10] ;  /* 0x00001000049c0984 */ /* 0x0008680000000c00 */
[----:B------:R4:W1:Y:S02]  /*8f10*/  @P0 LDS.128 R144, [R4+0x1010] ;  /* 0x0010100004900984 */ /* 0x0008640000000c00 */
.L_x_122:
[----:B------:R-:W-:Y:S05]  /*8f20*/  BSYNC B1 ;  /* 0x0000000000017941 */ /* 0x000fea0003800000 */
.L_x_121:
[----:B------:R-:W-:Y:S05]  /*8f30*/  VIADD R213, R213, 0x400000 ;  /* 0x00400000d5d57836 */ /* 0x000fea0000000000 */
[----:B--2---:R-:W-:Y:S04]  /*8f40*/  SHF.R.U32.HI R0, RZ, 0x15, R213 ;  /* 0x00000015ff007819 */ /* 0x004fe800000116d5 */
[----:B------:R-:W-:Y:S04]  /*8f50*/  LOP3.LUT R16, R0, 0x3, RZ, 0xc0, !PT ;  /* 0x0000000300107812 */ /* 0x000fe800078ec0ff */
[----:B------:R-:W-:Y:S11]  /*8f60*/  ISETP.NE.AND P0, PT, R189, R16, PT ;  /* 0x00000010bd00720c */ /* 0x000ff60003f05270 */
[----:B------:R-:W-:Y:S02]  /*8f70*/  @!UPT UIADD3 URZ, UPT, UPT, URZ, URZ, URZ ;  /* 0x000000fffffff290 */ /* 0x000fe4000fffe0ff */
[----:B------:R-:W-:Y:S05]  /*8f80*/  @P0 BRA `(.L_x_126) ;  /* 0x0000000000bc0947 */ /* 0x000fea0003800000 */
[----:B------:R-:W-:Y:S11]  /*8f90*/  LOP3.LUT P0, RZ, R0, 0x3, R177, 0x48, !PT ;  /* 0x0000000300ff7812 */ /* 0x000ff600078048b1 */
[----:B------:R-:W-:Y:S02]  /*8fa0*/  @!UPT UIADD3 URZ, UPT, UPT, URZ, URZ, URZ ;  /* 0x000000fffffff290 */ /* 0x000fe4000fffe0ff */
[----:B------:R-:W-:Y:S05]  /*8fb0*/  @!P0 BRA `(.L_x_127) ;  /* 0x0000000000408947 */ /* 0x000fea0003800000 */
[----:B------:R-:W2:Y:S01]  /*8fc0*/  LDCU.64 UR8, c[0x4][0x70] ;  /* 0x01000e00ff0877ac */ /* 0x000ea20008000a00 */
[----:B------:R-:W-:Y:S01]  /*8fd0*/  MOV R15, 0x0 ;  /* 0x00000000000f7802 */ /* 0x000fe20000000f00 */
[----:B------:R-:W-:Y:S02]  /*8fe0*/  HFMA2 R12, -RZ, RZ, 0, 5.9604644775390625e-08 ;  /* 0x00000001ff0c7431 */ /* 0x000fe400000001ff */
[----:B----4-:R-:W-:Y:S02]  /*8ff0*/  IMAD.MOV.U32 R8, RZ, RZ, 0x192 ;  /* 0x00000192ff087424 */ /* 0x010fe400078e00ff */
[----:B------:R-:W-:Y:S01]  /*9000*/  IMAD.MOV.U32 R13, RZ, RZ, RZ ;  /* 0x000000ffff0d7224 */ /* 0x000fe200078e00ff */
[----:B------:R-:W4:Y:S01]  /*9010*/  LDCU.64 UR6, c[0x4][0x78] ;  /* 0x01000f00ff0677ac */ /* 0x000f220008000a00 */
[----:B------:R-:W1:Y:S01]  /*9020*/  LDC.64 R14, c[0x4][R15] ;  /* 0x010000000f0e7b82 */ /* 0x000e620000000a00 */
[----:B------:R-:W5:Y:S01]  /*9030*/  LDCU.64 UR4, c[0x4][0x10] ;  /* 0x01000200ff0477ac */ /* 0x000f620008000a00 */
[----:B--2---:R-:W-:Y:S01]  /*9040*/  MOV R5, UR9 ;  /* 0x0000000900057c02 */ /* 0x004fe20008000f00 */
[----:B------:R-:W-:Y:S01]  /*9050*/  IMAD.U32 R4, RZ, RZ, UR8 ;  /* 0x00000008ff047e24 */ /* 0x000fe2000f8e00ff */
[----:B----4-:R-:W-:Y:S01]  /*9060*/  MOV R7, UR7 ;  /* 0x0000000700077c02 */ /* 0x010fe20008000f00 */
[----:B------:R-:W-:Y:S01]  /*9070*/  IMAD.U32 R6, RZ, RZ, UR6 ;  /* 0x00000006ff067e24 */ /* 0x000fe2000f8e00ff */
[----:B-----5:R-:W-:Y:S01]  /*9080*/  MOV R11, UR5 ;  /* 0x00000005000b7c02 */ /* 0x020fe20008000f00 */
[----:B------:R-:W-:Y:S02]  /*9090*/  IMAD.U32 R10, RZ, RZ, UR4 ;  /* 0x00000004ff0a7e24 */ /* 0x000fe4000f8e00ff */
[----:B------:R-:W-:Y:S07]  /*90a0*/  LEPC R20, `(.L_x_127) ;  /* 0x000000001014794e */ /* 0x000fee0000000000 */
[----:B-1-3--:R-:W-:Y:S05]  /*90b0*/  CALL.ABS.NOINC R14 ;  /* 0x000000000e007343 */ /* 0x00afea0003c00000 */
.L_x_127:
[----:B------:R-:W-:Y:S05]  /*90c0*/  WARPSYNC.ALL ;  /* 0x0000000000007948 */ /* 0x000fea0003800000 */
[C---:B------:R-:W-:Y:S01]  /*90d0*/  R2UR UR4, R213.reuse ;  /* 0x00000000d50472ca */ /* 0x040fe200000e0000 */
[----:B------:R-:W-:Y:S05]  /*90e0*/  VIADD R0, R213, 0x80 ;  /* 0x00000080d5007836 */ /* 0x000fea0000000000 */
[----:B------:R-:W-:Y:S04]  /*90f0*/  SHF.R.U32.HI R0, RZ, 0x15, R0 ;  /* 0x00000015ff007819 */ /* 0x000fe80000011600 */
[----:B------:R-:W-:Y:S03]  /*9100*/  LOP3.LUT P0, RZ, R0, 0x3, R177, 0x48, !PT ;  /* 0x0000000300ff7812 */ /* 0x000fe600078048b1 */
[----:B------:R-:W2:Y:S10]  /*9110*/  LDTM.x32 R24, tmem[UR4] ;  /* 0x00000004001879ee */ /* 0x000eb400082c0000 */
[----:B--2---:R-:W-:Y:S05]  /*9120*/  @!P0 BRA `(.L_x_128) ;  /* 0x0000000000408947 */ /* 0x004fea0003800000 */
        /* <DEDUP_REMOVED lines=16> */
.L_x_128:
[----:B------:R-:W-:Y:S05]  /*9230*/  WARPSYNC.ALL ;  /* 0x0000000000007948 */ /* 0x000fea0003800000 */
[----:B------:R-:W-:Y:S11]  /*9240*/  R2UR UR4, R213 ;  /* 0x00000000d50472ca */ /* 0x000ff600000e0000 */
[----:B------:R-:W-:Y:S02]  /*9250*/  @!UPT UIADD3 URZ, UPT, UPT, URZ, URZ, URZ ;  /* 0x000000fffffff290 */ /* 0x000fe4000fffe0ff */
[----:B------:R-:W2:Y:S02]  /*9260*/  LDTM.x32 R56, tmem[UR4+0x80] ;  /* 0x00008004003879ee */ /* 0x000ea400082c0000 */
[----:B--2---:R-:W-:Y:S01]  /*9270*/  NOP ;  /* 0x0000000000007918 */ /* 0x004fe20000000000 */
.L_x_126:
[----:B-1----:R-:W-:Y:S01]  /*9280*/  SHF.L.U32 R18, R168, 0x10, RZ ;  /* 0x00000010a8127819 */ /* 0x002fe200000006ff */
[----:B------:R-:W-:Y:S01]  /*9290*/  FMUL R0, R130, R24 ;  /* 0x0000001882007220 */ /* 0x000fe20000400000 */
[C---:B------:R-:W-:Y:S01]  /*92a0*/  SHF.L.U32 R19, R169.reuse, 0x10, RZ ;  /* 0x00000010a9137819 */ /* 0x040fe200000006ff */
[----:B------:R-:W-:Y:S05]  /*92b0*/  WARPSYNC.ALL ;  /* 0x0000000000007948 */ /* 0x000fea0003800000 */
[----:B------:R-:W-:Y:S01]  /*92c0*/  LOP3.LUT R20, R169, 0xffff0000, RZ, 0xc0, !PT ;  /* 0xffff0000a9147812 */ /* 0x000fe200078ec0ff */
[----:B------:R-:W1:Y:S01]  /*92d0*/  S2UR UR5, SR_CgaCtaId ;  /* 0x00000000000579c3 */ /* 0x000e620000008800 */
[----:B------:R-:W-:Y:S01]  /*92e0*/  ISETP.NE.AND P1, PT, R189, R16, PT ;  /* 0x00000010bd00720c */ /* 0x000fe20003f25270 */
[----:B------:R-:W-:Y:S01]  /*92f0*/  FFMA R0, R133, R18, R0 ;  /* 0x0000001285007223 */ /* 0x000fe20000000000 */
[----:B------:R-:W-:Y:S01]  /*9300*/  LOP3.LUT R18, R168, 0xffff0000, RZ, 0xc0, !PT ;  /* 0xffff0000a8127812 */ /* 0x000fe200078ec0ff */
[----:B------:R-:W-:Y:S01]  /*9310*/  FMUL R3, R130, R25 ;  /* 0x0000001982037220 */ /* 0x000fe20000400000 */
[----:B------:R-:W-:Y:S01]  /*9320*/  LOP3.LUT R16, R164, 0xffff0000, RZ, 0xc0, !PT ;  /* 0xffff0000a4107812 */ /* 0x000fe200078ec0ff */
[C---:B----4-:R-:W-:Y:S01]  /*9330*/  FMUL R4, R130.reuse, R26 ;  /* 0x0000001a82047220 */ /* 0x050fe20000400000 */
[----:B------:R-:W-:Y:S01]  /*9340*/  SHF.L.U32 R15, R165, 0x10, RZ ;  /* 0x00000010a50f7819 */ /* 0x000fe200000006ff */
[----:B------:R-:W-:Y:S01]  /*9350*/  FMUL R5, R130, R27 ;  /* 0x0000001b82057220 */ /* 0x000fe20000400000 */
[----:B------:R-:W-:Y:S01]  /*9360*/  SHF.L.U32 R17, R166, 0x10, RZ ;  /* 0x00000010a6117819 */ /* 0x000fe200000006ff */
[C---:B------:R-:W-:Y:S01]  /*9370*/  FFMA R3, R133.reuse, R18, R3 ;  /* 0x0000001285037223 */ /* 0x040fe20000000003 */
[----:B------:R-:W-:Y:S01]  /*9380*/  SHF.L.U32 R18, R170, 0x10, RZ ;  /* 0x00000010aa127819 */ /* 0x000fe200000006ff */
[C---:B------:R-:W-:Y:S01]  /*9390*/  FFMA R4, R133.reuse, R19, R4 ;  /* 0x0000001385047223 */ /* 0x040fe20000000004 */
[----:B------:R-:W-:Y:S01]  /*93a0*/  SHF.L.U32 R19, R164, 0x10, RZ ;  /* 0x00000010a4137819 */ /* 0x000fe200000006ff */
[----:B------:R-:W-:Y:S01]  /*93b0*/  FFMA R5, R133, R20, R5 ;  /* 0x0000001485057223 */ /* 0x000fe20000000005 */
[----:B------:R-:W-:Y:S01]  /*93c0*/  LOP3.LUT R20, R170, 0xffff0000, RZ, 0xc0, !PT ;  /* 0xffff0000aa147812 */ /* 0x000fe200078ec0ff */
[C---:B------:R-:W-:Y:S01]  /*93d0*/  FMUL R6, R130.reuse, R28 ;  /* 0x0000001c82067220 */ /* 0x040fe20000400000 */
[----:B------:R-:W-:Y:S01]  /*93e0*/  F2FP.BF16.F32.PACK_AB R88, R3, R0 ;  /* 0x000000000358723e */ /* 0x000fe200000010ff */
[C---:B------:R-:W-:Y:S01]  /*93f0*/  FMUL R7, R130.reuse, R29 ;  /* 0x0000001d82077220 */ /* 0x040fe20000400000 */
[----:B------:R-:W-:Y:S01]  /*9400*/  F2FP.BF16.F32.PACK_AB R89, R5, R4 ;  /* 0x000000040559723e */ /* 0x000fe200000010ff */
[----:B------:R-:W-:Y:S01]  /*9410*/  FFMA R6, R133, R18, R6 ;  /* 0x0000001285067223 */ /* 0x000fe20000000006 */
[----:B------:R-:W-:Y:S01]  /*9420*/  SHF.L.U32 R18, R171, 0x10, RZ ;  /* 0x00000010ab127819 */ /* 0x000fe200000006ff */
[----:B------:R-:W-:Y:S01]  /*9430*/  FFMA R7, R133, R20, R7 ;  /* 0x0000001485077223 */ /* 0x000fe20000000007 */
[----:B------:R-:W-:Y:S01]  /*9440*/  LOP3.LUT R20, R171, 0xffff0000, RZ, 0xc0, !PT ;  /* 0xffff0000ab147812 */ /* 0x000fe200078ec0ff */
[----:B------:R-:W-:Y:S01]  /*9450*/  FMUL R8, R130, R30 ;  /* 0x0000001e82087220 */ /* 0x000fe20000400000 */
[----:B------:R-:W-:Y:S01]  /*9460*/  ISETP.NE.AND P2, PT, R194, RZ, PT ;  /* 0x000000ffc200720c */ /* 0x000fe20003f45270 */
[C---:B------:R-:W-:Y:S01]  /*9470*/  FMUL R9, R130.reuse, R31 ;  /* 0x0000001f82097220 */ /* 0x040fe20000400000 */
[----:B------:R-:W-:Y:S01]  /*9480*/  F2FP.BF16.F32.PACK_AB R90, R7, R6 ;  /* 0x00000006075a723e */ /* 0x000fe200000010ff */
[----:B------:R-:W-:Y:S01]  /*9490*/  UIADD3 UR4, UPT, UPT, UR44, 0xe8, URZ ;  /* 0x000000e82c047890 */ /* 0x000fe2000fffe0ff */
[----:B------:R-:W-:Y:S01]  /*94a0*/  ISETP.NE.AND P0, PT, R189, RZ, PT ;  /* 0x000000ffbd00720c */ /* 0x000fe20003f05270 */
[----:B------:R-:W-:Y:S01]  /*94b0*/  FFMA R8, R133, R18, R8 ;  /* 0x0000001285087223 */ /* 0x000fe20000000008 */
[----:B------:R-:W-:Y:S01]  /*94c0*/  LOP3.LUT R18, R165, 0xffff0000, RZ, 0xc0, !PT ;  /* 0xffff0000a5127812 */ /* 0x000fe200078ec0ff */
[----:B------:R-:W-:Y:S01]  /*94d0*/  FFMA R9, R133, R20, R9 ;  /* 0x0000001485097223 */ /* 0x000fe20000000009 */
[----:B------:R-:W-:Y:S01]  /*94e0*/  LOP3.LUT R20, R167, 0xffff0000, RZ, 0xc0, !PT ;  /* 0xffff0000a7147812 */ /* 0x000fe200078ec0ff */
[----:B-1----:R-:W-:Y:S01]  /*94f0*/  UPRMT UR4, UR5, 0x654, UR4 ;  /* 0x0000065405047896 */ /* 0x002fe20008000004 */
[----:B------:R-:W-:Y:S01]  /*9500*/  NOP ;  /* 0x0000000000007918 */ /* 0x000fe20000000000 */
[C---:B------:R-:W-:Y:S01]  /*9510*/  FMUL R10, R130.reuse, R32 ;  /* 0x00000020820a7220 */ /* 0x040fe20000400000 */
[----:B------:R-:W-:Y:S01]  /*9520*/  F2FP.BF16.F32.PACK_AB R91, R9, R8 ;  /* 0x00000008095b723e */ /* 0x000fe200000010ff */
[C---:B------:R-:W-:Y:S01]  /*9530*/  FMUL R11, R130.reuse, R33 ;  /* 0x00000021820b7220 */ /* 0x040fe20000400000 */
[C---:B------:R-:W-:Y:S01]  /*9540*/  FMUL R12, R130.reuse, R34 ;  /* 0x00000022820c7220 */ /* 0x040fe20000400000 */
[----:B------:R-:W-:Y:S01]  /*9550*/  FMUL R13, R130, R35 ;  /* 0x00000023820d7220 */ /* 0x000fe20000400000 */
[----:B------:R-:W-:Y:S01]  /*9560*/  FFMA R10, R133, R19, R10 ;  /* 0x00000013850a7223 */ /* 0x000fe2000000000a */
[----:B------:R-:W-:Y:S01]  /*9570*/  SHF.L.U32 R19, R167, 0x10, RZ ;  /* 0x00000010a7137819 */ /* 0x000fe200000006ff */
[----:B------:R-:W-:Y:S01]  /*9580*/  SYNCS.ARRIVE.TRANS64.RED.A1T0 RZ, [UR4], RZ ;  /* 0x000000ffffff79a7 */ /* 0x000fe20008100404 */
[----:B------:R1:W-:Y:S01]  /*9590*/  @!P1 STS.128 [R188+0x2000], R88 ;  /* 0x00200058bc009388 */ /* 0x0003e20000000c00 */
[C---:B------:R-:W-:Y:S01]  /*95a0*/  FFMA R11, R133.reuse, R16, R11 ;  /* 0x00000010850b7223 */ /* 0x040fe2000000000b */
[C---:B------:R-:W-:Y:S01]  /*95b0*/  FFMA R12, R133.reuse, R15, R12 ;  /* 0x0000000f850c7223 */ /* 0x040fe2000000000c */
[----:B------:R-:W-:Y:S01]  /*95c0*/  FFMA R13, R133, R18, R13 ;  /* 0x00000012850d7223 */ /* 0x000fe2000000000d */
[----:B------:R-:W-:Y:S01]  /*95d0*/  LOP3.LUT R18, R166, 0xffff0000, RZ, 0xc0, !PT ;  /* 0xffff0000a6127812 */ /* 0x000fe200078ec0ff */
[C---:B------:R-:W-:Y:S01]  /*95e0*/  FMUL R14, R130.reuse, R36 ;  /* 0x00000024820e7220 */ /* 0x040fe20000400000 */
[----:B------:R-:W-:Y:S01]  /*95f0*/  F2FP.BF16.F32.PACK_AB R92, R11, R10 ;  /* 0x0000000a0b5c723e */ /* 0x000fe200000010ff */
[----:B------:R-:W-:Y:S01]  /*9600*/  FMUL R15, R130, R37 ;  /* 0x00000025820f7220 */ /* 0x000fe20000400000 */
[----:B------:R-:W-:Y:S01]  /*9610*/  SHF.L.U32 R11, R160, 0x10, RZ ;  /* 0x00000010a00b7819 */ /* 0x000fe200000006ff */
[----:B------:R-:W-:Y:S01]  /*9620*/  FFMA R14, R133, R17, R14 ;  /* 0x00000011850e7223 */ /* 0x000fe2000000000e */
[----:B------:R-:W-:Y:S01]  /*9630*/  F2FP.BF16.F32.PACK_AB R93, R13, R12 ;  /* 0x0000000c0d5d723e */ /* 0x000fe200000010ff */
[----:B------:R-:W-:Y:S01]  /*9640*/  FMUL R16, R130, R38 ;  /* 0x0000002682107220 */ /* 0x000fe20000400000 */
[----:B------:R-:W-:Y:S01]  /*9650*/  LOP3.LUT R12, R160, 0xffff0000, RZ, 0xc0, !PT ;  /* 0xffff0000a00c7812 */ /* 0x000fe200078ec0ff */
[----:B------:R-:W-:Y:S01]  /*9660*/  FMUL R17, R130, R39 ;  /* 0x0000002782117220 */ /* 0x000fe20000400000 */
[----:B------:R-:W-:Y:S01]  /*9670*/  SHF.L.U32 R13, R161, 0x10, RZ ;  /* 0x00000010a10d7819 */ /* 0x000fe200000006ff */
[C---:B------:R-:W-:Y:S01]  /*9680*/  FFMA R15, R133.reuse, R18, R15 ;  /* 0x00000012850f7223 */ /* 0x040fe2000000000f */
[----:B------:R-:W-:Y:S01]  /*9690*/  LOP3.LUT R18, R158, 0xffff0000, RZ, 0xc0, !PT ;  /* 0xffff00009e127812 */ /* 0x000fe200078ec0ff */
[C---:B------:R-:W-:Y:S01]  /*96a0*/  FFMA R16, R133.reuse, R19, R16 ;  /* 0x0000001385107223 */ /* 0x040fe20000000010 */
[C---:B------:R-:W-:Y:S01]  /*96b0*/  FMUL R8, R130.reuse, R40 ;  /* 0x0000002882087220 */ /* 0x040fe20000400000 */
[----:B------:R-:W-:Y:S01]  /*96c0*/  FFMA R17, R133, R20, R17 ;  /* 0x0000001485117223 */ /* 0x000fe20000000011 */
[----:B------:R-:W-:Y:S01]  /*96d0*/  F2FP.BF16.F32.PACK_AB R94, R15, R14 ;  /* 0x0000000e0f5e723e */ /* 0x000fe200000010ff */
[C---:B------:R-:W-:Y:S01]  /*96e0*/  FMUL R9, R130.reuse, R41 ;  /* 0x0000002982097220 */ /* 0x040fe20000400000 */
[----:B------:R-:W-:Y:S01]  /*96f0*/  LOP3.LUT R14, R161, 0xffff0000, RZ, 0xc0, !PT ;  /* 0xffff0000a10e7812 */ /* 0x000fe200078ec0ff */
[----:B------:R-:W-:Y:S01]  /*9700*/  FFMA R8, R133, R11, R8 ;  /* 0x0000000b85087223 */ /* 0x000fe20000000008 */
[----:B------:R-:W-:Y:S01]  /*9710*/  F2FP.BF16.F32.PACK_AB R95, R17, R16 ;  /* 0x00000010115f723e */ /* 0x000fe200000010ff */
[----:B------:R-:W-:Y:S01]  /*9720*/  FMUL R10, R130, R42 ;  /* 0x0000002a820a7220 */ /* 0x000fe20000400000 */
[----:B------:R-:W-:Y:S01]  /*9730*/  SHF.L.U32 R15, R162, 0x10, RZ ;  /* 0x00000010a20f7819 */ /* 0x000fe200000006ff */
[----:B------:R-:W-:Y:S01]  /*9740*/  FMUL R11, R130, R43 ;  /* 0x0000002b820b7220 */ /* 0x000fe20000400000 */
[----:B------:R-:W-:Y:S01]  /*9750*/  LOP3.LUT R16, R157, 0xffff0000, RZ, 0xc0, !PT ;  /* 0xffff00009d107812 */ /* 0x000fe200078ec0ff */
[----:B------:R-:W-:Y:S01]  /*9760*/  FFMA R9, R133, R12, R9 ;  /* 0x0000000c85097223 */ /* 0x000fe20000000009 */
[----:B------:R-:W-:Y:S01]  /*9770*/  SHF.L.U32 R17, R159, 0x10, RZ ;  /* 0x000000109f117819 */ /* 0x000fe200000006ff */
[----:B------:R-:W-:Y:S01]  /*9780*/  FFMA R10, R133, R13, R10 ;  /* 0x0000000d850a7223 */ /* 0x000fe2000000000a */
[----:B------:R-:W-:Y:S01]  /*9790*/  LOP3.LUT R20, R159, 0xffff0000, RZ, 0xc0, !PT ;  /* 0xffff00009f147812 */ /* 0x000fe200078ec0ff */
[----:B------:R-:W-:Y:S01]  /*97a0*/  FFMA R11, R133, R14, R11 ;  /* 0x0000000e850b7223 */ /* 0x000fe2000000000b */
[----:B------:R-:W-:Y:S01]  /*97b0*/  LOP3.LUT R14, R162, 0xffff0000, RZ, 0xc0, !PT ;  /* 0xffff0000a20e7812 */ /* 0x000fe200078ec0ff */
[C---:B------:R-:W-:Y:S01]  /*97c0*/  FMUL R12, R130.reuse, R44 ;  /* 0x0000002c820c7220 */ /* 0x040fe20000400000 */
[----:B-1----:R-:W-:Y:S01]  /*97d0*/  F2FP.BF16.F32.PACK_AB R88, R9, R8 ;  /* 0x000000080958723e */ /* 0x002fe200000010ff */
[----:B------:R1:W-:Y:S01]  /*97e0*/  @!P1 STS.128 [R198+0x2010], R92 ;  /* 0x0020105cc6009388 */ /* 0x0003e20000000c00 */
[----:B------:R-:W-:Y:S01]  /*97f0*/  F2FP.BF16.F32.PACK_AB R89, R11, R10 ;  /* 0x0000000a0b59723e */ /* 0x000fe200000010ff */
[----:B------:R-:W-:Y:S01]  /*9800*/  FMUL R13, R130, R45 ;  /* 0x0000002d820d7220 */ /* 0x000fe20000400000 */
[----:B------:R-:W-:Y:S01]  /*9810*/  SHF.L.U32 R11, R163, 0x10, RZ ;  /* 0x00000010a30b7819 */ /* 0x000fe200000006ff */
[C---:B------:R-:W-:Y:S01]  /*9820*/  FFMA R12, R133.reuse, R15, R12 ;  /* 0x0000000f850c7223 */ /* 0x040fe2000000000c */
[----:B------:R-:W-:Y:S01]  /*9830*/  SHF.L.U32 R15, R156, 0x10, RZ ;  /* 0x000000109c0f7819 */ /* 0x000fe200000006ff */
[----:B------:R-:W-:Y:S01]  /*9840*/  FFMA R13, R133, R14, R13 ;  /* 0x0000000e850d7223 */ /* 0x000fe2000000000d */
[----:B------:R-:W-:Y:S01]  /*9850*/  LOP3.LUT R14, R163, 0xffff0000, RZ, 0xc0, !PT ;  /* 0xffff0000a30e7812 */ /* 0x000fe200078ec0ff */
[C---:B------:R-:W-:Y:S01]  /*9860*/  FMUL R8, R130.reuse, R46 ;  /* 0x0000002e82087220 */ /* 0x040fe20000400000 */
[C---:B------:R-:W-:Y:S01]  /*9870*/  FMUL R9, R130.reuse, R47 ;  /* 0x0000002f82097220 */ /* 0x040fe20000400000 */
[----:B------:R-:W-:Y:S01]  /*9880*/  FMUL R10, R130, R48 ;  /* 0x00000030820a7220 */ /* 0x000fe20000400000 */
[----:B------:R-:W-:Y:S01]  /*9890*/  F2FP.BF16.F32.PACK_AB R90, R13, R12 ;  /* 0x0000000c0d5a723e */ /* 0x000fe200000010ff */
[C---:B------:R-:W-:Y:S01]  /*98a0*/  FFMA R8, R133.reuse, R11, R8 ;  /* 0x0000000b85087223 */ /* 0x040fe20000000008 */
[C---:B------:R-:W-:Y:S01]  /*98b0*/  FFMA R9, R133.reuse, R14, R9 ;  /* 0x0000000e85097223 */ /* 0x040fe20000000009 */
[----:B------:R-:W-:Y:S01]  /*98c0*/  LOP3.LUT R14, R156, 0xffff0000, RZ, 0xc0, !PT ;  /* 0xffff00009c0e7812 */ /* 0x000fe200078ec0ff */
[----:B------:R-:W-:Y:S01]  /*98d0*/  FFMA R10, R133, R15, R10 ;  /* 0x0000000f850a7223 */ /* 0x000fe2000000000a */
[----:B------:R-:W-:Y:S01]  /*98e0*/  SHF.L.U32 R15, R157, 0x10, RZ ;  /* 0x000000109d0f7819 */ /* 0x000fe200000006ff */
[C---:B------:R-:W-:Y:S01]  /*98f0*/  FMUL R11, R130.reuse, R49 ;  /* 0x00000031820b7220 */ /* 0x040fe20000400000 */
[----:B------:R-:W-:Y:S01]  /*9900*/  F2FP.BF16.F32.PACK_AB R91, R9, R8 ;  /* 0x00000008095b723e */ /* 0x000fe200000010ff */
[C---:B------:R-:W-:Y:S01]  /*9910*/  FMUL R12, R130.reuse, R50 ;  /* 0x00000032820c7220 */ /* 0x040fe20000400000 */
[C---:B------:R-:W-:Y:S01]  /*9920*/  FMUL R13, R130.reuse, R51 ;  /* 0x00000033820d7220 */ /* 0x040fe20000400000 */
[C---:B------:R-:W-:Y:S01]  /*9930*/  FFMA R11, R133.reuse, R14, R11 ;  /* 0x0000000e850b7223 */ /* 0x040fe2000000000b */
[----:B------:R-:W-:Y:S01]  /*9940*/  FMUL R8, R130, R52 ;  /* 0x0000003482087220 */ /* 0x000fe20000400000 */
[C---:B------:R-:W-:Y:S01]  /*9950*/  FFMA R12, R133.reuse, R15, R12 ;  /* 0x0000000f850c7223 */ /* 0x040fe2000000000c */
[C---:B------:R-:W-:Y:S01]  /*9960*/  FFMA R13, R133.reuse, R16, R13 ;  /* 0x00000010850d7223 */ /* 0x040fe2000000000d */
[----:B------:R-:W-:Y:S01]  /*9970*/  SHF.L.U32 R16, R158, 0x10, RZ ;  /* 0x000000109e107819 */ /* 0x000fe200000006ff */
[C---:B------:R-:W-:Y:S01]  /*9980*/  FMUL R9, R130.reuse, R53 ;  /* 0x0000003582097220 */ /* 0x040fe20000400000 */
[C---:B------:R-:W-:Y:S01]  /*9990*/  FMUL R14, R130.reuse, R54 ;  /* 0x00000036820e7220 */ /* 0x040fe20000400000 */
[----:B------:R-:W-:Y:S01]  /*99a0*/  FMUL R15, R130, R55 ;  /* 0x00000037820f7220 */ /* 0x000fe20000400000 */
[----:B------:R2:W-:Y:S01]  /*99b0*/  @!P1 STS.128 [R196+0x2020], R88 ;  /* 0x00202058c4009388 */ /* 0x0005e20000000c00 */
[----:B------:R-:W-:Y:S01]  /*99c0*/  FFMA R8, R133, R16, R8 ;  /* 0x0000001085087223 */ /* 0x000fe20000000008 */
[----:B-1----:R-:W-:Y:S01]  /*99d0*/  F2FP.BF16.F32.PACK_AB R93, R13, R12 ;  /* 0x0000000c0d5d723e */ /* 0x002fe200000010ff */
[C---:B------:R-:W-:Y:S01]  /*99e0*/  FFMA R9, R133.reuse, R18, R9 ;  /* 0x0000001285097223 */ /* 0x040fe20000000009 */
[C---:B------:R-:W-:Y:S01]  /*99f0*/  LOP3.LUT R12, R152.reuse, 0xffff0000, RZ, 0xc0, !PT ;  /* 0xffff0000980c7812 */ /* 0x040fe200078ec0ff */
[C---:B------:R-:W-:Y:S01]  /*9a00*/  FFMA R14, R133.reuse, R17, R14 ;  /* 0x00000011850e7223 */ /* 0x040fe2000000000e */
[----:B------:R-:W-:Y:S01]  /*9a10*/  SHF.L.U32 R17, R152, 0x10, RZ ;  /* 0x0000001098117819 */ /* 0x000fe200000006ff */
[----:B------:R-:W-:Y:S01]  /*9a20*/  FFMA R15, R133, R20, R15 ;  /* 0x00000014850f7223 */ /* 0x000fe2000000000f */
[----:B------:R-:W-:Y:S01]  /*9a30*/  F2FP.BF16.F32.PACK_AB R94, R9, R8 ;  /* 0x00000008095e723e */ /* 0x000fe200000010ff */
        /* <DEDUP_REMOVED lines=9> */
[----:B------:R-:W-:Y:S01]  /*9ad0*/  SHF.L.U32 R18, R154, 0x10, RZ ;  /* 0x000000109a127819 */ /* 0x000fe200000006ff */
[----:B------:R-:W-:Y:S01]  /*9ae0*/  FMUL R10, R130, R59 ;  /* 0x0000003b820a7220 */ /* 0x000fe20000400000 */
[----:B------:R-:W-:Y:S01]  /*9af0*/  LOP3.LUT R15, R154, 0xffff0000, RZ, 0xc0, !PT ;  /* 0xffff00009a0f7812 */ /* 0x000fe200078ec0ff */
[----:B------:R-:W-:Y:S01]  /*9b00*/  FMUL R11, R130, R60 ;  /* 0x0000003c820b7220 */ /* 0x000fe20000400000 */
[----:B------:R-:W-:Y:S01]  /*9b10*/  LOP3.LUT R17, R155, 0xffff0000, RZ, 0xc0, !PT ;  /* 0xffff00009b117812 */ /* 0x000fe200078ec0ff */
[C---:B------:R-:W-:Y:S01]  /*9b20*/  FFMA R9, R133.reuse, R14, R9 ;  /* 0x0000000e85097223 */ /* 0x040fe20000000009 */
[----:B------:R-:W-:Y:S01]  /*9b30*/  F2FP.BF16.F32.PACK_AB R96, R8, R16 ;  /* 0x000000100860723e */ /* 0x000fe200000010ff */
[----:B------:R-:W-:Y:S01]  /*9b40*/  FFMA R10, R133, R13, R10 ;  /* 0x0000000d850a7223 */ /* 0x000fe2000000000a */
[----:B------:R-:W-:Y:S01]  /*9b50*/  LOP3.LUT R16, R141, 0xffff0000, RZ, 0xc0, !PT ;  /* 0xffff00008d107812 */ /* 0x000fe200078ec0ff */
[C---:B------:R-:W-:Y:S01]  /*9b60*/  FMUL R12, R130.reuse, R61 ;  /* 0x0000003d820c7220 */ /* 0x040fe20000400000 */
[----:B------:R-:W-:Y:S01]  /*9b70*/  LOP3.LUT R20, R147, 0xffff0000, RZ, 0xc0, !PT ;  /* 0xffff000093147812 */ /* 0x000fe200078ec0ff */
[----:B------:R-:W-:Y:S01]  /*9b80*/  FFMA R11, R133, R18, R11 ;  /* 0x00000012850b7223 */ /* 0x000fe2000000000b */
[----:B------:R-:W-:Y:S01]  /*9b90*/  SHF.L.U32 R18, R155, 0x10, RZ ;  /* 0x000000109b127819 */ /* 0x000fe200000006ff */
[----:B------:R-:W-:Y:S01]  /*9ba0*/  FMUL R13, R130, R62 ;  /* 0x0000003e820d7220 */ /* 0x000fe20000400000 */
[----:B------:R-:W-:Y:S01]  /*9bb0*/  F2FP.BF16.F32.PACK_AB R97, R10, R9 ;  /* 0x000000090a61723e */ /* 0x000fe200000010ff */
[C---:B------:R-:W-:Y:S01]  /*9bc0*/  FFMA R12, R133.reuse, R15, R12 ;  /* 0x0000000f850c7223 */ /* 0x040fe2000000000c */
[----:B------:R-:W-:Y:S01]  /*9bd0*/  SHF.L.U32 R15, R150, 0x10, RZ ;  /* 0x00000010960f7819 */ /* 0x000fe200000006ff */
[----:B------:R-:W-:Y:S01]  /*9be0*/  FMUL R14, R130, R63 ;  /* 0x0000003f820e7220 */ /* 0x000fe20000400000 */
[----:B------:R-:W-:Y:S01]  /*9bf0*/  FFMA R13, R133, R18, R13 ;  /* 0x00000012850d7223 */ /* 0x000fe2000000000d */
[----:B------:R-:W-:Y:S01]  /*9c00*/  LOP3.LUT R18, R145, 0xffff0000, RZ, 0xc0, !PT ;  /* 0xffff000091127812 */ /* 0x000fe200078ec0ff */
[----:B------:R1:W-:Y:S01]  /*9c10*/  @!P1 STS.128 [R195+0x2010], R92 ;  /* 0x0020105cc3009388 */ /* 0x0003e20000000c00 */
[----:B------:R-:W-:Y:S01]  /*9c20*/  F2FP.BF16.F32.PACK_AB R98, R12, R11 ;  /* 0x0000000b0c62723e */ /* 0x000fe200000010ff */
[C---:B------:R-:W-:Y:S01]  /*9c30*/  FFMA R14, R133.reuse, R17, R14 ;  /* 0x00000011850e7223 */ /* 0x040fe2000000000e */
[----:B------:R-:W-:Y:S01]  /*9c40*/  SHF.L.U32 R11, R148, 0x10, RZ ;  /* 0x00000010940b7819 */ /* 0x000fe200000006ff */
[----:B------:R-:W-:Y:S01]  /*9c50*/  FMUL R8, R130, R64 ;  /* 0x0000004082087220 */ /* 0x000fe20000400000 */
[----:B------:R-:W-:Y:S01]  /*9c60*/  LOP3.LUT R12, R148, 0xffff0000, RZ, 0xc0, !PT ;  /* 0xffff0000940c7812 */ /* 0x000fe200078ec0ff */
[----:B------:R-:W-:Y:S01]  /*9c70*/  FMUL R9, R130, R65 ;  /* 0x0000004182097220 */ /* 0x000fe20000400000 */
[----:B------:R-:W-:Y:S01]  /*9c80*/  F2FP.BF16.F32.PACK_AB R99, R14, R13 ;  /* 0x0000000d0e63723e */ /* 0x000fe200000010ff */
[----:B------:R-:W-:Y:S01]  /*9c90*/  FFMA R8, R133, R11, R8 ;  /* 0x0000000b85087223 */ /* 0x000fe20000000008 */
[----:B------:R-:W-:Y:S01]  /*9ca0*/  SHF.L.U32 R13, R149, 0x10, RZ ;  /* 0x00000010950d7819 */ /* 0x000fe200000006ff */
[----:B------:R-:W-:Y:S01]  /*9cb0*/  FFMA R9, R133, R12, R9 ;  /* 0x0000000c85097223 */ /* 0x000fe20000000009 */
[----:B------:R-:W-:Y:S01]  /*9cc0*/  LOP3.LUT R14, R149, 0xffff0000, RZ, 0xc0, !PT ;  /* 0xffff0000950e7812 */ /* 0x000fe200078ec0ff */
[C---:B------:R-:W-:Y:S01]  /*9cd0*/  FMUL R10, R130.reuse, R66 ;  /* 0x00000042820a7220 */ /* 0x040fe20000400000 */
[----:B------:R-:W-:Y:S01]  /*9ce0*/  SHF.L.U32 R17, R147, 0x10, RZ ;  /* 0x0000001093117819 */ /* 0x000fe200000006ff */
[C---:B------:R-:W-:Y:S01]  /*9cf0*/  FMUL R11, R130.reuse, R67 ;  /* 0x00000043820b7220 */ /* 0x040fe20000400000 */
[----:B--2---:R-:W-:Y:S01]  /*9d00*/  F2FP.BF16.F32.PACK_AB R88, R9, R8 ;  /* 0x000000080958723e */ /* 0x004fe200000010ff */
[C---:B------:R-:W-:Y:S01]  /*9d10*/  FFMA R10, R133.reuse, R13, R10 ;  /* 0x0000000d850a7223 */ /* 0x040fe2000000000a */
[----:B------:R-:W-:Y:S01]  /*9d20*/  FMUL R12, R130, R68 ;  /* 0x00000044820c7220 */ /* 0x000fe20000400000 */
[C---:B------:R-:W-:Y:S01]  /*9d30*/  FFMA R11, R133.reuse, R14, R11 ;  /* 0x0000000e850b7223 */ /* 0x040fe2000000000b */
[----:B------:R-:W-:Y:S01]  /*9d40*/  LOP3.LUT R14, R150, 0xffff0000, RZ, 0xc0, !PT ;  /* 0xffff0000960e7812 */ /* 0x000fe200078ec0ff */
[C---:B------:R-:W-:Y:S01]  /*9d50*/  FMUL R13, R130.reuse, R69 ;  /* 0x00000045820d7220 */ /* 0x040fe20000400000 */
[----:B------:R2:W-:Y:S01]  /*9d60*/  @!P1 STS.128 [R188+0x3000], R96 ;  /* 0x00300060bc009388 */ /* 0x0005e20000000c00 */
[----:B------:R-:W-:Y:S01]  /*9d70*/  FFMA R12, R133, R15, R12 ;  /* 0x0000000f850c7223 */ /* 0x000fe2000000000c */
[----:B------:R-:W-:Y:S01]  /*9d80*/  F2FP.BF16.F32.PACK_AB R89, R11, R10 ;  /* 0x0000000a0b59723e */ /* 0x000fe200000010ff */
[----:B------:R-:W-:Y:S01]  /*9d90*/  FFMA R13, R133, R14, R13 ;  /* 0x0000000e850d7223 */ /* 0x000fe2000000000d */
[C---:B------:R-:W-:Y:S01]  /*9da0*/  SHF.L.U32 R11, R151.reuse, 0x10, RZ ;  /* 0x00000010970b7819 */ /* 0x040fe200000006ff */
[C---:B------:R-:W-:Y:S01]  /*9db0*/  FMUL R8, R130.reuse, R70 ;  /* 0x0000004682087220 */ /* 0x040fe20000400000 */
[----:B------:R-:W-:Y:S01]  /*9dc0*/  LOP3.LUT R14, R151, 0xffff0000, RZ, 0xc0, !PT ;  /* 0xffff0000970e7812 */ /* 0x000fe200078ec0ff */
[----:B------:R-:W-:Y:S01]  /*9dd0*/  FMUL R9, R130, R71 ;  /* 0x0000004782097220 */ /* 0x000fe20000400000 */
[----:B------:R-:W-:Y:S01]  /*9de0*/  SHF.L.U32 R15, R140, 0x10, RZ ;  /* 0x000000108c0f7819 */ /* 0x000fe200000006ff */
        /* <DEDUP_REMOVED lines=10> */
[----:B------:R-:W-:Y:S01]  /*9e90*/  FMUL R13, R130, R75 ;  /* 0x0000004b820d7220 */ /* 0x000fe20000400000 */
[C---:B------:R-:W-:Y:S01]  /*9ea0*/  FFMA R11, R133.reuse, R14, R11 ;  /* 0x0000000e850b7223 */ /* 0x040fe2000000000b */
[----:B------:R-:W-:Y:S01]  /*9eb0*/  SHF.L.U32 R14, R142, 0x10, RZ ;  /* 0x000000108e0e7819 */ /* 0x000fe200000006ff */
[C---:B------:R-:W-:Y:S01]  /*9ec0*/  FFMA R12, R133.reuse, R15, R12 ;  /* 0x0000000f850c7223 */ /* 0x040fe2000000000c */
[----:B------:R-:W-:Y:S01]  /*9ed0*/  SHF.L.U32 R15, R144, 0x10, RZ ;  /* 0x00000010900f7819 */ /* 0x000fe200000006ff */
[----:B------:R-:W-:Y:S01]  /*9ee0*/  FFMA R13, R133, R16, R13 ;  /* 0x00000010850d7223 */ /* 0x000fe2000000000d */
[----:B------:R-:W-:Y:S01]  /*9ef0*/  LOP3.LUT R16, R142, 0xffff0000, RZ, 0xc0, !PT ;  /* 0xffff00008e107812 */ /* 0x000fe200078ec0ff */
[----:B------:R4:W-:Y:S01]  /*9f00*/  @!P1 STS.128 [R198+0x3010], R88 ;  /* 0x00301058c6009388 */ /* 0x0009e20000000c00 */
[----:B-1----:R-:W-:Y:S01]  /*9f10*/  F2FP.BF16.F32.PACK_AB R92, R11, R10 ;  /* 0x0000000a0b5c723e */ /* 0x002fe200000010ff */
[C---:B------:R-:W-:Y:S01]  /*9f20*/  FMUL R8, R130.reuse, R76 ;  /* 0x0000004c82087220 */ /* 0x040fe20000400000 */
[----:B------:R-:W-:Y:S01]  /*9f30*/  F2FP.BF16.F32.PACK_AB R93, R13, R12 ;  /* 0x0000000c0d5d723e */ /* 0x000fe200000010ff */
[C---:B------:R-:W-:Y:S01]  /*9f40*/  FMUL R9, R130.reuse, R77 ;  /* 0x0000004d82097220 */ /* 0x040fe20000400000 */
[----:B------:R-:W-:Y:S01]  /*9f50*/  SHF.L.U32 R13, R143, 0x10, RZ ;  /* 0x000000108f0d7819 */ /* 0x000fe200000006ff */
[----:B------:R-:W-:Y:S01]  /*9f60*/  FFMA R8, R133, R14, R8 ;  /* 0x0000000e85087223 */ /* 0x000fe20000000008 */
[----:B------:R-:W-:Y:S01]  /*9f70*/  LOP3.LUT R14, R143, 0xffff0000, RZ, 0xc0, !PT ;  /* 0xffff00008f0e7812 */ /* 0x000fe200078ec0ff */
[----:B------:R-:W1:Y:S01]  /*9f80*/  S2R R200, SR_CgaCtaId ;  /* 0x0000000000c87919 */ /* 0x000e620000008800 */
[C---:B------:R-:W-:Y:S01]  /*9f90*/  FMUL R10, R130.reuse, R78 ;  /* 0x0000004e820a7220 */ /* 0x040fe20000400000 */
[----:B------:R-:W-:Y:S01]  /*9fa0*/  FFMA R9, R133, R16, R9 ;  /* 0x0000001085097223 */ /* 0x000fe20000000009 */
[----:B------:R-:W-:Y:S01]  /*9fb0*/  SHF.L.U32 R16, R145, 0x10, RZ ;  /* 0x0000001091107819 */ /* 0x000fe200000006ff */
[C---:B------:R-:W-:Y:S01]  /*9fc0*/  FMUL R11, R130.reuse, R79 ;  /* 0x0000004f820b7220 */ /* 0x040fe20000400000 */
[----:B------:R-:W-:Y:S01]  /*9fd0*/  FFMA R10, R133, R13, R10 ;  /* 0x0000000d850a7223 */ /* 0x000fe2000000000a */
[----:B------:R-:W-:Y:S01]  /*9fe0*/  FMUL R12, R130, R80 ;  /* 0x00000050820c7220 */ /* 0x000fe20000400000 */
[----:B------:R-:W-:Y:S01]  /*9ff0*/  F2FP.BF16.F32.PACK_AB R94, R9, R8 ;  /* 0x00000008095e723e */ /* 0x000fe200000010ff */
[C---:B------:R-:W-:Y:S01]  /*a000*/  FFMA R11, R133.reuse, R14, R11 ;  /* 0x0000000e850b7223 */ /* 0x040fe2000000000b */
[----:B------:R-:W-:Y:S01]  /*a010*/  LOP3.LUT R14, R144, 0xffff0000, RZ, 0xc0, !PT ;  /* 0xffff0000900e7812 */ /* 0x000fe200078ec0ff */
[C---:B------:R-:W-:Y:S01]  /*a020*/  FMUL R8, R130.reuse, R81 ;  /* 0x0000005182087220 */ /* 0x040fe20000400000 */
[C---:B------:R-:W-:Y:S01]  /*a030*/  FMUL R9, R130.reuse, R82 ;  /* 0x0000005282097220 */ /* 0x040fe20000400000 */
[----:B------:R-:W-:Y:S01]  /*a040*/  FMUL R13, R130, R83 ;  /* 0x00000053820d7220 */ /* 0x000fe20000400000 */
[C---:B------:R-:W-:Y:S01]  /*a050*/  FFMA R12, R133.reuse, R15, R12 ;  /* 0x0000000f850c7223 */ /* 0x040fe2000000000c */
[C---:B------:R-:W-:Y:S01]  /*a060*/  FFMA R8, R133.reuse, R14, R8 ;  /* 0x0000000e85087223 */ /* 0x040fe20000000008 */
[----:B------:R-:W-:Y:S01]  /*a070*/  FFMA R9, R133, R16, R9 ;  /* 0x0000001085097223 */ /* 0x000fe20000000009 */
[----:B------:R-:W-:Y:S01]  /*a080*/  F2FP.BF16.F32.PACK_AB R95, R11, R10 ;  /* 0x0000000a0b5f723e */ /* 0x000fe200000010ff */
[C---:B------:R-:W-:Y:S01]  /*a090*/  FFMA R13, R133.reuse, R18, R13 ;  /* 0x00000012850d7223 */ /* 0x040fe2000000000d */
[----:B------:R-:W-:Y:S01]  /*a0a0*/  SHF.L.U32 R16, R146, 0x10, RZ ;  /* 0x0000001092107819 */ /* 0x000fe200000006ff */
[----:B------:R-:W-:Y:S01]  /*a0b0*/  FMUL R10, R130, R84 ;  /* 0x00000054820a7220 */ /* 0x000fe20000400000 */
[----:B------:R-:W-:Y:S01]  /*a0c0*/  LOP3.LUT R18, R146, 0xffff0000, RZ, 0xc0, !PT ;  /* 0xffff000092127812 */ /* 0x000fe200078ec0ff */
[----:B------:R4:W-:Y:S01]  /*a0d0*/  @!P1 STS.128 [R196+0x3020], R92 ;  /* 0x0030205cc4009388 */ /* 0x0009e20000000c00 */
[C---:B------:R-:W-:Y:S01]  /*a0e0*/  FMUL R11, R130.reuse, R85 ;  /* 0x00000055820b7220 */ /* 0x040fe20000400000 */
[C---:B------:R-:W-:Y:S01]  /*a0f0*/  FMUL R14, R130.reuse, R86 ;  /* 0x00000056820e7220 */ /* 0x040fe20000400000 */
[----:B------:R-:W-:Y:S01]  /*a100*/  FMUL R15, R130, R87 ;  /* 0x00000057820f7220 */ /* 0x000fe20000400000 */
[C---:B------:R-:W-:Y:S01]  /*a110*/  FFMA R10, R133.reuse, R16, R10 ;  /* 0x00000010850a7223 */ /* 0x040fe2000000000a */
[C---:B------:R-:W-:Y:S01]  /*a120*/  FFMA R11, R133.reuse, R18, R11 ;  /* 0x00000012850b7223 */ /* 0x040fe2000000000b */
[C---:B------:R-:W-:Y:S01]  /*a130*/  FFMA R14, R133.reuse, R17, R14 ;  /* 0x00000011850e7223 */ /* 0x040fe2000000000e */
[----:B------:R-:W-:Y:S01]  /*a140*/  FFMA R15, R133, R20, R15 ;  /* 0x00000014850f7223 */ /* 0x000fe2000000000f */
[----:B--2---:R-:W-:Y:S01]  /*a150*/  F2FP.BF16.F32.PACK_AB R96, R8, R12 ;  /* 0x0000000c0860723e */ /* 0x004fe200000010ff */
[----:B------:R-:W-:Y:S01]  /*a160*/  BSSY.RECONVERGENT B0, `(.L_x_129) ;  /* 0x0000021000007945 */ /* 0x000fe20003800200 */
[----:B------:R-:W-:Y:S02]  /*a170*/  F2FP.BF16.F32.PACK_AB R97, R13, R9 ;  /* 0x000000090d61723e */ /* 0x000fe400000010ff */
[----:B------:R-:W-:Y:S02]  /*a180*/  F2FP.BF16.F32.PACK_AB R98, R11, R10 ;  /* 0x0000000a0b62723e */ /* 0x000fe400000010ff */
[----:B------:R-:W-:Y:S02]  /*a190*/  F2FP.BF16.F32.PACK_AB R99, R15, R14 ;  /* 0x0000000e0f63723e */ /* 0x000fe400000010ff */
[----:B------:R-:W-:Y:S02]  /*a1a0*/  MOV R12, UR47 ;  /* 0x0000002f000c7c02 */ /* 0x000fe40008000f00 */
[----:B------:R-:W-:Y:S01]  /*a1b0*/  LEA R11, R137, UR44, 0x3 ;  /* 0x0000002c890b7c11 */ /* 0x000fe2000f8e18ff */
[----:B------:R4:W-:Y:S01]  /*a1c0*/  @!P1 STS.128 [R195+0x3010], R96 ;  /* 0x00301060c3009388 */ /* 0x0009e20000000c00 */
[----:B------:R-:W-:Y:S04]  /*a1d0*/  @P2 LEA R12, R12, UR44, 0x3 ;  /* 0x0000002c0c0c2c11 */ /* 0x000fe8000f8e18ff */
[----:B------:R-:W-:Y:S02]  /*a1e0*/  @P2 IADD3 R13, PT, PT, R12, 0x90, RZ ;  /* 0x000000900c0d2810 */ /* 0x000fe40007ffe0ff */
[----:B------:R-:W-:Y:S01]  /*a1f0*/  @P2 SHF.L.U32 R12, RZ, 0x1f, RZ ;  /* 0x0000001fff0c2819 */ /* 0x000fe200000006ff */
[----:B------:R-:W-:Y:S01]  /*a200*/  @!PT LDS RZ, [RZ] ;  /* 0x00000000fffff984 */ /* 0x000fe20000000800 */
[----:B------:R-:W-:Y:S01]  /*a210*/  @!PT LDS RZ, [RZ] ;  /* 0x00000000fffff984 */ /* 0x000fe20000000800 */
[----:B------:R-:W-:Y:S01]  /*a220*/  @!PT LDS RZ, [RZ] ;  /* 0x00000000fffff984 */ /* 0x000fe20000000800 */
[----:B------:R-:W-:Y:S01]  /*a230*/  @!PT LDS RZ, [RZ] ;  /* 0x00000000fffff984 */ /* 0x000fe20000000800 */
[----:B------:R2:W-:Y:S06]  /*a240*/  MEMBAR.ALL.CTA ;  /* 0x0000000000007992 */ /* 0x0005ec0000008000 */
[----:B--2---:R-:W2:Y:S01]  /*a250*/  FENCE.VIEW.ASYNC.S ;  /* 0x00000000000073c6 */ /* 0x004ea20000000000 */
[----:B-1----:R-:W-:Y:S01]  /*a260*/  @P2 PRMT R13, R200, 0x654, R13 ;  /* 0x00000654c80d2816 */ /* 0x002fe2000000000d */
[----:B--2---:R-:W-:Y:S06]  /*a270*/  BAR.SYNC.DEFER_BLOCKING 0x1, 0x80 ;  /* 0x0042000000007b1d */ /* 0x004fec0000010000 */
[----:B------:R-:W-:Y:S05]  /*a280*/  @P0 BRA `(.L_x_130) ;  /* 0x0000000000380947 */ /* 0x000fea0003800000 */
[----:B------:R-:W-:Y:S01]  /*a290*/  R2UR UR9, R212 ;  /* 0x00000000d40972ca */ /* 0x000fe200000e0000 */
[----:B------:R-:W-:Y:S02]  /*a2a0*/  UIADD3 UR4, UP0, UPT, UR54, 0xa80, URZ ;  /* 0x00000a8036047890 */ /* 0x000fe4000ff1e0ff */
[----:B------:R-:W-:Y:S02]  /*a2b0*/  UIADD3 UR10, UPT, UPT, UR50, 0x40, URZ ;  /* 0x00000040320a7890 */ /* 0x000fe4000fffe0ff */
[----:B------:R-:W-:Y:S02]  /*a2c0*/  UIADD3 UR8, UPT, UPT, UR44, 0x2200, URZ ;  /* 0x000022002c087890 */ /* 0x000fe4000fffe0ff */
[----:B------:R-:W-:Y:S01]  /*a2d0*/  UIADD3.X UR5, UPT, UPT, URZ, UR55, URZ, UP0, !UPT ;  /* 0x00000037ff057290 */ /* 0x000fe200087fe4ff */
[----:B------:R-:W-:Y:S01]  /*a2e0*/  UMOV UR11, UR36 ;  /* 0x00000024000b7c82 */ /* 0x000fe20008000000 */
[----:B------:R-:W-:Y:S01]  /*a2f0*/  UIADD3 UR12, UPT, UPT, UR44, 0x3200, URZ ;  /* 0x000032002c0c7890 */ /* 0x000fe2000fffe0ff */
[----:B------:R-:W-:Y:S03]  /*a300*/  UMOV UR15, UR36 ;  /* 0x00000024000f7c82 */ /* 0x000fe60008000000 */
[----:B------:R-:W-:Y:S01]  /*a310*/  UIADD3 UR13, UPT, UPT, UR9, 0x80, URZ ;  /* 0x00000080090d7890 */ /* 0x000fe2000fffe0ff */
[----:B------:R-:W-:Y:S02]  /*a320*/  UMOV UR14, UR10 ;  /* 0x0000000a000e7c82 */ /* 0x000fe40008000000 */
[----:B------:R1:W-:Y:S06]  /*a330*/  UTMASTG.3D [UR8], [UR4] ;  /* 0x00000008040073b5 */ /* 0x0003ec0008010000 */
[----:B------:R1:W-:Y:S01]  /*a340*/  UTMASTG.3D [UR12], [UR4] ;  /* 0x0000000c040073b5 */ /* 0x0003e20008010000 */
[----:B------:R0:W-:Y:S01]  /*a350*/  UTMACMDFLUSH ;  /* 0x00000000000079b7 */ /* 0x0001e20000000000 */
[----:B-1----:R-:W-:Y:S04]  /*a360*/  DEPBAR.LE SB0, 0x1 ;  /* 0x000080400000791a */ /* 0x002fe80000000000 */
.L_x_130:
[----:B------:R-:W-:Y:S05]  /*a370*/  BSYNC.RECONVERGENT B0 ;  /* 0x0000000000007941 */ /* 0x000fea0003800200 */
.L_x_129:
[----:B------:R-:W-:Y:S01]  /*a380*/  BAR.SYNC.DEFER_BLOCKING 0x1, 0x80 ;  /* 0x0042000000007b1d */ /* 0x000fe20000010000 */
[----:B------:R-:W-:Y:S02]  /*a390*/  UISETP.NE.AND UP0, UPT, UR43, URZ, UPT ;  /* 0x000000ff2b00728c */ /* 0x000fe4000bf05270 */
[----:B------:R-:W-:Y:S03]  /*a3a0*/  UIADD3 UR5, UPT, UPT, UR47, 0x1, URZ ;  /* 0x000000012f057890 */ /* 0x000fe6000fffe0ff */
[----:B------:R1:W-:Y:S01]  /*a3b0*/  @P2 SYNCS.ARRIVE.TRANS64.RED.A1T0 RZ, [R13+URZ], RZ ;  /* 0x000000ff0dff29a7 */ /* 0x0003e200081004ff */
[----:B------:R-:W-:Y:S01]  /*a3c0*/  UMOV UR4, 0x40 ;  /* 0x0000004000047882 */ /* 0x000fe20000000000 */
[----:B------:R-:W-:Y:S01]  /*a3d0*/  BSSY B1, `(.L_x_131) ;  /* 0x0000021000017945 */ /* 0x000fe20003800000 */
[----:B------:R-:W-:Y:S02]  /*a3e0*/  USEL UR4, UR4, 0x20, !UP0 ;  /* 0x0000002004047887 */ /* 0x000fe4000c000000 */
[----:B------:R-:W-:Y:S02]  /*a3f0*/  UISETP.NE.AND UP0, UPT, UR5, 0x4, UPT ;  /* 0x000000040500788c */ /* 0x000fe4000bf05270 */
[----:B------:R-:W-:Y:S01]  /*a400*/  UIADD3 UR49, UPT, UPT, UR52, UR4, URZ ;  /* 0x0000000434317290 */ /* 0x000fe2000fffe0ff */
[----:B------:R-:W2:Y:S01]  /*a410*/  @P2 SYNCS.PHASECHK.TRANS64.TRYWAIT P0, [R11+URZ+0x70], R12 ;  /* 0x0000700c0b0025a7 */ /* 0x000ea200080011ff */
[----:B----4-:R-:W-:Y:S01]  /*a420*/  VIADD R92, R131, UR4 ;  /* 0x00000004835c7c36 */ /* 0x010fe20008000000 */
[----:B------:R-:W-:Y:S04]  /*a430*/  USEL UR46, UR5, URZ, UP0 ;  /* 0x000000ff052e7287 */ /* 0x000fe80008000000 */
[----:B------:R-:W-:Y:S04]  /*a440*/  SHF.R.U32.HI R10, RZ, 0x15, R92 ;  /* 0x00000015ff0a7819 */ /* 0x000fe8000001165c */
[----:B------:R-:W-:Y:S02]  /*a450*/  LOP3.LUT R16, R10, 0x3, RZ, 0xc0, !PT ;  /* 0x000000030a107812 */ /* 0x000fe400078ec0ff */
[----:B--2---:R-:W-:Y:S01]  /*a460*/  @P2 SEL R138, RZ, 0x1, !P0 ;  /* 0x00000001ff8a2807 */ /* 0x004fe20004000000 */
[----:B-1----:R-:W-:Y:S06]  /*a470*/  @!P2 BRA `(.L_x_132) ;  /* 0x000000000058a947 */ /* 0x002fec0003800000 */
        /* <DEDUP_REMOVED lines=8> */
[----:B------:R-:W-:Y:S04]  /*a500*/  SHF.L.U32 R8, RZ, 0x1f, RZ ;  /* 0x0000001fff087819 */ /* 0x000fe800000006ff */
[----:B------:R-:W1:Y:S02]  /*a510*/  SYNCS.PHASECHK.TRANS64.TRYWAIT P0, [R11+URZ+0x70], R8 ;  /* 0x000070080b0075a7 */ /* 0x000e6400080011ff */
[----:B-1----:R-:W-:Y:S05]  /*a520*/  @!P0 BRA `(.L_x_135) ;  /* 0x0000009000e88947 */ /* 0x002fea0003800000 */
.L_x_134:
[----:B------:R-:W-:Y:S05]  /*a530*/  BSYNC B0 ;  /* 0x0000000000007941 */ /* 0x000fea0003800000 */
.L_x_133:
[----:B------:R-:W-:Y:S02]  /*a540*/  ISETP.NE.AND P0, PT, R199, RZ, PT ;  /* 0x000000ffc700720c */ /* 0x000fe40003f05270 */
[----:B------:R-:W-:Y:S11]  /*a550*/  IADD3 R137, PT, PT, R137, 0x1, RZ ;  /* 0x0000000189897810 */ /* 0x000ff60007ffe0ff */
[----:B------:R2:W4:Y:S04]  /*a560*/  @P0 LDS.128 R160, [R3+0x20] ;  /* 0x0000200003a00984 */ /* 0x0005280000000c00 */
[----:B------:R2:W1:Y:S04]  /*a570*/  @P0 LDS.128 R140, [R3+0x1020] ;  /* 0x00102000038c0984 */ /* 0x0004680000000c00 */
[----:B------:R2:W1:Y:S04]  /*a580*/  @P0 LDS.128 R168, [R6] ;  /* 0x0000000006a80984 */ /* 0x0004680000000c00 */
[----:B------:R2:W1:Y:S04]  /*a590*/  @P0 LDS.128 R152, [R6+0x1000] ;  /* 0x0010000006980984 */ /* 0x0004680000000c00 */
[----:B------:R2:W1:Y:S04]  /*a5a0*/  @P0 LDS.128 R164, [R4+0x10] ;  /* 0x0000100004a40984 */ /* 0x0004680000000c00 */
[----:B------:R2:W1:Y:S04]  /*a5b0*/  @P0 LDS.128 R148, [R4+0x1010] ;  /* 0x0010100004940984 */ /* 0x0004680000000c00 */
[----:B------:R2:W1:Y:S04]  /*a5c0*/  @P0 LDS.128 R156, [R0+0x10] ;  /* 0x00001000009c0984 */ /* 0x0004680000000c00 */
[----:B------:R2:W1:Y:S02]  /*a5d0*/  @P0 LDS.128 R144, [R0+0x1010] ;  /* 0x0010100000900984 */ /* 0x0004640000000c00 */
.L_x_132:
[----:B------:R-:W-:Y:S05]  /*a5e0*/  BSYNC B1 ;  /* 0x0000000000017941 */ /* 0x000fea0003800000 */
.L_x_131:
[----:B------:R-:W-:Y:S11]  /*a5f0*/  ISETP.NE.AND P0, PT, R189, R16, PT ;  /* 0x00000010bd00720c */ /* 0x000ff60003f05270 */
[----:B------:R-:W-:Y:S02]  /*a600*/  @!UPT UIADD3 URZ, UPT, UPT, URZ, URZ, URZ ;  /* 0x000000fffffff290 */ /* 0x000fe4000fffe0ff */
[----:B------:R-:W-:Y:S05]  /*a610*/  @P0 BRA `(.L_x_136) ;  /* 0x0000000000bc0947 */ /* 0x000fea0003800000 */
[----:B------:R-:W-:Y:S11]  /*a620*/  LOP3.LUT P0, RZ, R10, 0x3, R177, 0x48, !PT ;  /* 0x000000030aff7812 */ /* 0x000ff600078048b1 */
[----:B------:R-:W-:Y:S02]  /*a630*/  @!UPT UIADD3 URZ, UPT, UPT, URZ, URZ, URZ ;  /* 0x000000fffffff290 */ /* 0x000fe4000fffe0ff */
[----:B------:R-:W-:Y:S05]  /*a640*/  @!P0 BRA `(.L_x_137) ;  /* 0x0000000000408947 */ /* 0x000fea0003800000 */
[----:B------:R-:W5:Y:S01]  /*a650*/  LDCU.64 UR8, c[0x4][0x70] ;  /* 0x01000e00ff0877ac */ /* 0x000f620008000a00 */
[----:B------:R-:W-:Y:S01]  /*a660*/  MOV R15, 0x0 ;  /* 0x00000000000f7802 */ /* 0x000fe20000000f00 */
[----:B------:R-:W-:Y:S02]  /*a670*/  HFMA2 R12, -RZ, RZ, 0, 5.9604644775390625e-08 ;  /* 0x00000001ff0c7431 */ /* 0x000fe400000001ff */
[----:B-1----:R-:W-:Y:S02]  /*a680*/  IMAD.MOV.U32 R8, RZ, RZ, 0x192 ;  /* 0x00000192ff087424 */ /* 0x002fe400078e00ff */
[----:B------:R-:W-:Y:S01]  /*a690*/  IMAD.MOV.U32 R13, RZ, RZ, RZ ;  /* 0x000000ffff0d7224 */ /* 0x000fe200078e00ff */
[----:B------:R-:W1:Y:S01]  /*a6a0*/  LDCU.64 UR6, c[0x4][0x78] ;  /* 0x01000f00ff0677ac */ /* 0x000e620008000a00 */
[----:B------:R-:W3:Y:S01]  /*a6b0*/  LDC.64 R14, c[0x4][R15] ;  /* 0x010000000f0e7b82 */ /* 0x000ee20000000a00 */
[----:B------:R-:W4:Y:S01]  /*a6c0*/  LDCU.64 UR4, c[0x4][0x10] ;  /* 0x01000200ff0477ac */ /* 0x000f220008000a00 */
[----:B-----5:R-:W-:Y:S01]  /*a6d0*/  MOV R5, UR9 ;  /* 0x0000000900057c02 */ /* 0x020fe20008000f00 */
[----:B--2---:R-:W-:Y:S01]  /*a6e0*/  IMAD.U32 R4, RZ, RZ, UR8 ;  /* 0x00000008ff047e24 */ /* 0x004fe2000f8e00ff */
[----:B-1----:R-:W-:Y:S01]  /*a6f0*/  MOV R7, UR7 ;  /* 0x0000000700077c02 */ /* 0x002fe20008000f00 */
[----:B------:R-:W-:Y:S01]  /*a700*/  IMAD.U32 R6, RZ, RZ, UR6 ;  /* 0x00000006ff067e24 */ /* 0x000fe2000f8e00ff */
[----:B----4-:R-:W-:Y:S01]  /*a710*/  MOV R11, UR5 ;  /* 0x00000005000b7c02 */ /* 0x010fe20008000f00 */
[----:B------:R-:W-:Y:S02]  /*a720*/  IMAD.U32 R10, RZ, RZ, UR4 ;  /* 0x00000004ff0a7e24 */ /* 0x000fe4000f8e00ff */
[----:B------:R-:W-:Y:S07]  /*a730*/  LEPC R20, `(.L_x_137) ;  /* 0x000000001014794e */ /* 0x000fee0000000000 */
[----:B---3--:R-:W-:Y:S05]  /*a740*/  CALL.ABS.NOINC R14 ;  /* 0x000000000e007343 */ /* 0x008fea0003c00000 */
.L_x_137:
[----:B------:R-:W-:Y:S05]  /*a750*/  WARPSYNC.ALL ;  /* 0x0000000000007948 */ /* 0x000fea0003800000 */
[C---:B------:R-:W-:Y:S01]  /*a760*/  R2UR UR4, R92.reuse ;  /* 0x000000005c0472ca */ /* 0x040fe200000e0000 */
[----:B--2---:R-:W-:Y:S05]  /*a770*/  VIADD R0, R92, 0x80 ;  /* 0x000000805c007836 */ /* 0x004fea0000000000 */
[----:B------:R-:W-:Y:S04]  /*a780*/  SHF.R.U32.HI R0, RZ, 0x15, R0 ;  /* 0x00000015ff007819 */ /* 0x000fe80000011600 */
[----:B------:R-:W-:Y:S03]  /*a790*/  LOP3.LUT P0, RZ, R0, 0x3, R177, 0x48, !PT ;  /* 0x0000000300ff7812 */ /* 0x000fe600078048b1 */
[----:B------:R-:W2:Y:S10]  /*a7a0*/  LDTM.x32 R24, tmem[UR4] ;  /* 0x00000004001879ee */ /* 0x000eb400082c0000 */
[----:B--2---:R-:W-:Y:S05]  /*a7b0*/  @!P0 BRA `(.L_x_138) ;  /* 0x0000000000408947 */ /* 0x004fea0003800000 */
[----:B------:R-:W2:Y:S01]  /*a7c0*/  LDCU.64 UR8, c[0x4][0x70] ;  /* 0x01000e00ff0877ac */ /* 0x000ea20008000a00 */
[----:B------:R-:W-:Y:S01]  /*a7d0*/  MOV R15, 0x0 ;  /* 0x00000000000f7802 */ /* 0x000fe20000000f00 */
[----:B------:R-:W-:Y:S02]  /*a7e0*/  HFMA2 R12, -RZ, RZ, 0, 5.9604644775390625e-08 ;  /* 0x00000001ff0c7431 */ /* 0x000fe400000001ff */
[----:B-1----:R-:W-:Y:S02]  /*a7f0*/  IMAD.MOV.U32 R8, RZ, RZ, 0x192 ;  /* 0x00000192ff087424 */ /* 0x002fe400078e00ff */
[----:B------:R-:W-:Y:S01]  /*a800*/  IMAD.MOV.U32 R13, RZ, RZ, RZ ;  /* 0x000000ffff0d7224 */ /* 0x000fe200078e00ff */
[----:B------:R-:W1:Y:S01]  /*a810*/  LDCU.64 UR6, c[0x4][0x78] ;  /* 0x01000f00ff0677ac */ /* 0x000e620008000a00 */
[----:B------:R-:W3:Y:S01]  /*a820*/  LDC.64 R14, c[0x4][R15] ;  /* 0x010000000f0e7b82 */ /* 0x000ee20000000a00 */
[----:B------:R-:W5:Y:S01]  /*a830*/  LDCU.64 UR4, c[0x4][0x10] ;  /* 0x01000200ff0477ac */ /* 0x000f620008000a00 */
[----:B--2---:R-:W-:Y:S01]  /*a840*/  MOV R5, UR9 ;  /* 0x0000000900057c02 */ /* 0x004fe20008000f00 */
[----:B------:R-:W-:Y:S01]  /*a850*/  IMAD.U32 R4, RZ, RZ, UR8 ;  /* 0x00000008ff047e24 */ /* 0x000fe2000f8e00ff */
[----:B-1----:R-:W-:Y:S01]  /*a860*/  MOV R7, UR7 ;  /* 0x0000000700077c02 */ /* 0x002fe20008000f00 */
[----:B------:R-:W-:Y:S01]  /*a870*/  IMAD.U32 R6, RZ, RZ, UR6 ;  /* 0x00000006ff067e24 */ /* 0x000fe2000f8e00ff */
[----:B-----5:R-:W-:Y:S01]  /*a880*/  MOV R11, UR5 ;  /* 0x00000005000b7c02 */ /* 0x020fe20008000f00 */
[----:B------:R-:W-:Y:S02]  /*a890*/  IMAD.U32 R10, RZ, RZ, UR4 ;  /* 0x00000004ff0a7e24 */ /* 0x000fe4000f8e00ff */
[----:B------:R-:W-:Y:S07]  /*a8a0*/  LEPC R20, `(.L_x_138) ;  /* 0x000000001014794e */ /* 0x000fee0000000000 */
[----:B---34-:R-:W-:Y:S05]  /*a8b0*/  CALL.ABS.NOINC R14 ;  /* 0x000000000e007343 */ /* 0x018fea0003c00000 */
.L_x_138:
[----:B------:R-:W-:Y:S05]  /*a8c0*/  WARPSYNC.ALL ;  /* 0x0000000000007948 */ /* 0x000fea0003800000 */
[----:B------:R-:W-:Y:S11]  /*a8d0*/  R2UR UR4, R92 ;  /* 0x000000005c0472ca */ /* 0x000ff600000e0000 */
[----:B------:R-:W-:Y:S02]  /*a8e0*/  @!UPT UIADD3 URZ, UPT, UPT, URZ, URZ, URZ ;  /* 0x000000fffffff290 */ /* 0x000fe4000fffe0ff */
[----:B------:R-:W2:Y:S02]  /*a8f0*/  LDTM.x32 R56, tmem[UR4+0x80] ;  /* 0x00008004003879ee */ /* 0x000ea400082c0000 */
[----:B--2---:R-:W-:Y:S01]  /*a900*/  NOP ;  /* 0x0000000000007918 */ /* 0x004fe20000000000 */
.L_x_136:
[----:B-12---:R-:W-:Y:S01]  /*a910*/  SHF.L.U32 R4, R168, 0x10, RZ ;  /* 0x00000010a8047819 */ /* 0x006fe200000006ff */
[----:B------:R-:W-:Y:S01]  /*a920*/  FMUL R0, R130, R24 ;  /* 0x0000001882007220 */ /* 0x000fe20000400000 */
[----:B------:R-:W-:Y:S01]  /*a930*/  LOP3.LUT R6, R168, 0xffff0000, RZ, 0xc0, !PT ;  /* 0xffff0000a8067812 */ /* 0x000fe200078ec0ff */
[C---:B------:R-:W-:Y:S01]  /*a940*/  FMUL R3, R130.reuse, R25 ;  /* 0x0000001982037220 */ /* 0x040fe20000400000 */
[----:B------:R-:W-:Y:S01]  /*a950*/  SHF.L.U32 R7, R169, 0x10, RZ ;  /* 0x00000010a9077819 */ /* 0x000fe200000006ff */
[----:B------:R-:W-:Y:S01]  /*a960*/  FFMA R0, R133, R4, R0 ;  /* 0x0000000485007223 */ /* 0x000fe20000000000 */
[----:B------:R-:W-:Y:S01]  /*a970*/  LOP3.LUT R8, R169, 0xffff0000, RZ, 0xc0, !PT ;  /* 0xffff0000a9087812 */ /* 0x000fe200078ec0ff */
[----:B------:R-:W-:Y:S01]  /*a980*/  FMUL R4, R130, R26 ;  /* 0x0000001a82047220 */ /* 0x000fe20000400000 */
[C---:B------:R-:W-:Y:S01]  /*a990*/  SHF.L.U32 R9, R170.reuse, 0x10, RZ ;  /* 0x00000010aa097819 */ /* 0x040fe200000006ff */
[----:B------:R-:W-:Y:S01]  /*a9a0*/  FFMA R3, R133, R6, R3 ;  /* 0x0000000685037223 */ /* 0x000fe20000000003 */
[----:B------:R-:W-:Y:S01]  /*a9b0*/  LOP3.LUT R10, R170, 0xffff0000, RZ, 0xc0, !PT ;  /* 0xffff0000aa0a7812 */ /* 0x000fe200078ec0ff */
[C---:B------:R-:W-:Y:S01]  /*a9c0*/  FMUL R5, R130.reuse, R27 ;  /* 0x0000001b82057220 */ /* 0x040fe20000400000 */
[C---:B------:R-:W-:Y:S01]  /*a9d0*/  SHF.L.U32 R11, R171.reuse, 0x10, RZ ;  /* 0x00000010ab0b7819 */ /* 0x040fe200000006ff */
[C---:B------:R-:W-:Y:S01]  /*a9e0*/  FMUL R6, R130.reuse, R28 ;  /* 0x0000001c82067220 */ /* 0x040fe20000400000 */
[----:B------:R-:W-:Y:S01]  /*a9f0*/  LOP3.LUT R12, R171, 0xffff0000, RZ, 0xc0, !PT ;  /* 0xffff0000ab0c7812 */ /* 0x000fe200078ec0ff */
[----:B------:R-:W-:Y:S01]  /*aa00*/  FFMA R4, R133, R7, R4 ;  /* 0x0000000785047223 */ /* 0x000fe20000000004 */
[----:B------:R-:W-:Y:S01]  /*aa10*/  ISETP.NE.AND P1, PT, R189, R16, PT ;  /* 0x00000010bd00720c */ /* 0x000fe20003f25270 */
[----:B------:R-:W-:Y:S01]  /*aa20*/  FFMA R5, R133, R8, R5 ;  /* 0x0000000885057223 */ /* 0x000fe20000000005 */
[----:B------:R-:W-:Y:S01]  /*aa30*/  F2FP.BF16.F32.PACK_AB R16, R3, R0 ;  /* 0x000000000310723e */ /* 0x000fe200000010ff */
[C---:B------:R-:W-:Y:S01]  /*aa40*/  FMUL R7, R130.reuse, R29 ;  /* 0x0000001d82077220 */ /* 0x040fe20000400000 */
[----:B------:R-:W-:Y:S01]  /*aa50*/  LOP3.LUT R14, R159, 0xffff0000, RZ, 0xc0, !PT ;  /* 0xffff00009f0e7812 */ /* 0x000fe200078ec0ff */
[----:B------:R-:W-:Y:S01]  /*aa60*/  FFMA R6, R133, R9, R6 ;  /* 0x0000000985067223 */ /* 0x000fe20000000006 */
[----:B------:R-:W-:Y:S01]  /*aa70*/  F2FP.BF16.F32.PACK_AB R17, R5, R4 ;  /* 0x000000040511723e */ /* 0x000fe200000010ff */
[----:B------:R-:W-:Y:S01]  /*aa80*/  FMUL R8, R130, R30 ;  /* 0x0000001e82087220 */ /* 0x000fe20000400000 */
[----:B------:R-:W-:Y:S01]  /*aa90*/  ISETP.NE.AND P2, PT, R194, RZ, PT ;  /* 0x000000ffc200720c */ /* 0x000fe20003f45270 */
[----:B------:R-:W-:Y:S01]  /*aaa0*/  FMUL R9, R130, R31 ;  /* 0x0000001f82097220 */ /* 0x000fe20000400000 */
[----:B------:R-:W-:Y:S01]  /*aab0*/  ISETP.NE.AND P0, PT, R189, RZ, PT ;  /* 0x000000ffbd00720c */ /* 0x000fe20003f05270 */
[C---:B------:R-:W-:Y:S01]  /*aac0*/  FFMA R7, R133.reuse, R10, R7 ;  /* 0x0000000a85077223 */ /* 0x040fe20000000007 */
[C---:B------:R-:W-:Y:S01]  /*aad0*/  FFMA R8, R133.reuse, R11, R8 ;  /* 0x0000000b85087223 */ /* 0x040fe20000000008 */
[----:B------:R-:W-:Y:S01]  /*aae0*/  SHF.L.U32 R11, R164, 0x10, RZ ;  /* 0x00000010a40b7819 */ /* 0x000fe200000006ff */
[----:B------:R-:W-:Y:S01]  /*aaf0*/  FFMA R9, R133, R12, R9 ;  /* 0x0000000c85097223 */ /* 0x000fe20000000009 */
[----:B------:R-:W-:Y:S01]  /*ab00*/  SHF.L.U32 R12, R166, 0x10, RZ ;  /* 0x00000010a60c7819 */ /* 0x000fe200000006ff */
[C---:B------:R-:W-:Y:S01]  /*ab10*/  FMUL R10, R130.reuse, R32 ;  /* 0x00000020820a7220 */ /* 0x040fe20000400000 */
[----:B------:R-:W-:Y:S01]  /*ab20*/  F2FP.BF16.F32.PACK_AB R18, R7, R6 ;  /* 0x000000060712723e */ /* 0x000fe200000010ff */
[----:B------:R-:W-:Y:S01]  /*ab30*/  FMUL R0, R130, R33 ;  /* 0x0000002182007220 */ /* 0x000fe20000400000 */
[----:B------:R-:W-:Y:S01]  /*ab40*/  F2FP.BF16.F32.PACK_AB R19, R9, R8 ;  /* 0x000000080913723e */ /* 0x000fe200000010ff */
[----:B------:R-:W-:Y:S01]  /*ab50*/  FFMA R10, R133, R11, R10 ;  /* 0x0000000b850a7223 */ /* 0x000fe2000000000a */
[----:B------:R-:W-:Y:S01]  /*ab60*/  LOP3.LUT R6, R164, 0xffff0000, RZ, 0xc0, !PT ;  /* 0xffff0000a4067812 */ /* 0x000fe200078ec0ff */
[C---:B------:R-:W-:Y:S01]  /*ab70*/  FMUL R3, R130.reuse, R34 ;  /* 0x0000002282037220 */ /* 0x040fe20000400000 */
[C---:B------:R-:W-:Y:S01]  /*ab80*/  SHF.L.U32 R8, R165.reuse, 0x10, RZ ;  /* 0x00000010a5087819 */ /* 0x040fe200000006ff */
[----:B------:R1:W-:Y:S01]  /*ab90*/  @!P1 STS.128 [R188+0x4000], R16 ;  /* 0x00400010bc009388 */ /* 0x0003e20000000c00 */
[----:B------:R-:W-:Y:S01]  /*aba0*/  LOP3.LUT R7, R165, 0xffff0000, RZ, 0xc0, !PT ;  /* 0xffff0000a5077812 */ /* 0x000fe200078ec0ff */
[----:B------:R-:W-:Y:S01]  /*abb0*/  FMUL R4, R130, R35 ;  /* 0x0000002382047220 */ /* 0x000fe20000400000 */
[----:B------:R-:W-:Y:S01]  /*abc0*/  LOP3.LUT R9, R166, 0xffff0000, RZ, 0xc0, !PT ;  /* 0xffff0000a6097812 */ /* 0x000fe200078ec0ff */
[C---:B------:R-:W-:Y:S01]  /*abd0*/  FMUL R5, R130.reuse, R36 ;  /* 0x0000002482057220 */ /* 0x040fe20000400000 */
[----:B------:R-:W-:Y:S01]  /*abe0*/  LOP3.LUT R11, R167, 0xffff0000, RZ, 0xc0, !PT ;  /* 0xffff0000a70b7812 */ /* 0x000fe200078ec0ff */
[C---:B------:R-:W-:Y:S01]  /*abf0*/  FFMA R0, R133.reuse, R6, R0 ;  /* 0x0000000685007223 */ /* 0x040fe20000000000 */
[C---:B------:R-:W-:Y:S01]  /*ac00*/  FFMA R3, R133.reuse, R8, R3 ;  /* 0x0000000885037223 */ /* 0x040fe20000000003 */
[C---:B------:R-:W-:Y:S01]  /*ac10*/  FFMA R4, R133.reuse, R7, R4 ;  /* 0x0000000785047223 */ /* 0x040fe20000000004 */
[----:B------:R-:W-:Y:S01]  /*ac20*/  FFMA R5, R133, R12, R5 ;  /* 0x0000000c85057223 */ /* 0x000fe20000000005 */
[----:B------:R-:W-:Y:S01]  /*ac30*/  SHF.L.U32 R12, R167, 0x10, RZ ;  /* 0x00000010a70c7819 */ /* 0x000fe200000006ff */
[----:B------:R-:W-:Y:S01]  /*ac40*/  FMUL R6, R130, R37 ;  /* 0x0000002582067220 */ /* 0x000fe20000400000 */
[----:B------:R-:W-:Y:S01]  /*ac50*/  F2FP.BF16.F32.PACK_AB R20, R0, R10 ;  /* 0x0000000a0014723e */ /* 0x000fe200000010ff */
[----:B------:R-:W-:Y:S01]  /*ac60*/  FMUL R7, R130, R38 ;  /* 0x0000002682077220 */ /* 0x000fe20000400000 */
[----:B------:R-:W-:Y:S01]  /*ac70*/  F2FP.BF16.F32.PACK_AB R21, R4, R3 ;  /* 0x000000030415723e */ /* 0x000fe200000010ff */
[----:B------:R-:W-:Y:S01]  /*ac80*/  FMUL R8, R130, R39 ;  /* 0x0000002782087220 */ /* 0x000fe20000400000 */
[----:B----4-:R-:W-:Y:S01]  /*ac90*/  SHF.L.U32 R3, R160, 0x10, RZ ;  /* 0x00000010a0037819 */ /* 0x010fe200000006ff */
[C---:B------:R-:W-:Y:S01]  /*aca0*/  FFMA R6, R133.reuse, R9, R6 ;  /* 0x0000000985067223 */ /* 0x040fe20000000006 */
[----:B------:R-:W-:Y:S01]  /*acb0*/  SHF.L.U32 R9, R162, 0x10, RZ ;  /* 0x00000010a2097819 */ /* 0x000fe200000006ff */
[----:B------:R-:W-:Y:S01]  /*acc0*/  FFMA R7, R133, R12, R7 ;  /* 0x0000000c85077223 */ /* 0x000fe20000000007 */
[----:B------:R-:W-:Y:S01]  /*acd0*/  LOP3.LUT R10, R157, 0xffff0000, RZ, 0xc0, !PT ;  /* 0xffff00009d0a7812 */ /* 0x000fe200078ec0ff */
[C---:B------:R-:W-:Y:S01]  /*ace0*/  FFMA R8, R133.reuse, R11, R8 ;  /* 0x0000000b85087223 */ /* 0x040fe20000000008 */
[----:B------:R-:W-:Y:S01]  /*acf0*/  F2FP.BF16.F32.PACK_AB R22, R6, R5 ;  /* 0x000000050616723e */ /* 0x000fe200000010ff */
[----:B------:R-:W-:Y:S01]  /*ad00*/  FMUL R0, R130, R40 ;  /* 0x0000002882007220 */ /* 0x000fe20000400000 */
[----:B------:R-:W-:Y:S01]  /*ad10*/  LOP3.LUT R6, R160, 0xffff0000, RZ, 0xc0, !PT ;  /* 0xffff0000a0067812 */ /* 0x000fe200078ec0ff */
[----:B------:R-:W-:Y:S01]  /*ad20*/  FMUL R4, R130, R42 ;  /* 0x0000002a82047220 */ /* 0x000fe20000400000 */
[----:B------:R-:W-:Y:S01]  /*ad30*/  F2FP.BF16.F32.PACK_AB R23, R8, R7 ;  /* 0x000000070817723e */ /* 0x000fe200000010ff */
[----:B------:R-:W-:Y:S01]  /*ad40*/  FFMA R0, R133, R3, R0 ;  /* 0x0000000385007223 */ /* 0x000fe20000000000 */
[C---:B------:R-:W-:Y:S01]  /*ad50*/  SHF.L.U32 R7, R161.reuse, 0x10, RZ ;  /* 0x00000010a1077819 */ /* 0x040fe200000006ff */
[C---:B------:R-:W-:Y:S01]  /*ad60*/  FMUL R3, R130.reuse, R41 ;  /* 0x0000002982037220 */ /* 0x040fe20000400000 */
[----:B------:R-:W-:Y:S01]  /*ad70*/  LOP3.LUT R8, R161, 0xffff0000, RZ, 0xc0, !PT ;  /* 0xffff0000a1087812 */ /* 0x000fe200078ec0ff */
[----:B------:R-:W-:Y:S01]  /*ad80*/  FMUL R5, R130, R43 ;  /* 0x0000002b82057220 */ /* 0x000fe20000400000 */
[----:B------:R-:W-:Y:S01]  /*ad90*/  LOP3.LUT R12, R158, 0xffff0000, RZ, 0xc0, !PT ;  /* 0xffff00009e0c7812 */ /* 0x000fe200078ec0ff */
[----:B------:R-:W-:Y:S01]  /*ada0*/  FFMA R3, R133, R6, R3 ;  /* 0x0000000685037223 */ /* 0x000fe20000000003 */
[----:B------:R-:W-:Y:S01]  /*adb0*/  SHF.L.U32 R11, R159, 0x10, RZ ;  /* 0x000000109f0b7819 */ /* 0x000fe200000006ff */
[C---:B------:R-:W-:Y:S01]  /*adc0*/  FFMA R4, R133.reuse, R7, R4 ;  /* 0x0000000785047223 */ /* 0x040fe20000000004 */
        /* <DEDUP_REMOVED lines=60> */
[----:B------:R-:W-:Y:S01]  /*b190*/  FFMA R5, R133, R12, R5 ;  /* 0x0000000c85057223 */ /* 0x000fe20000000005 */
[----:B------:R-:W-:Y:S01]  /*b1a0*/  SHF.L.U32 R12, R155, 0x10, RZ ;  /* 0x000000109b0c7819 */ /* 0x000fe200000006ff */
[----:B------:R-:W-:Y:S01]  /*b1b0*/  FMUL R6, R130, R61 ;  /* 0x0000003d82067220 */ /* 0x000fe20000400000 */
[----:B------:R-:W-:Y:S01]  /*b1c0*/  F2FP.BF16.F32.PACK_AB R89, R4, R3 ;  /* 0x000000030459723e */ /* 0x000fe200000010ff */
[----:B------:R-:W-:Y:S01]  /*b1d0*/  FMUL R7, R130, R62 ;  /* 0x0000003e82077220 */ /* 0x000fe20000400000 */
[----:B------:R-:W-:Y:S01]  /*b1e0*/  SHF.L.U32 R3, R148, 0x10, RZ ;  /* 0x0000001094037819 */ /* 0x000fe200000006ff */
[----:B------:R-:W-:Y:S01]  /*b1f0*/  FMUL R8, R130, R63 ;  /* 0x0000003f82087220 */ /* 0x000fe20000400000 */
[----:B------:R-:W-:Y:S01]  /*b200*/  LOP3.LUT R14, R147, 0xffff0000, RZ, 0xc0, !PT ;  /* 0xffff0000930e7812 */ /* 0x000fe200078ec0ff */
        /* <DEDUP_REMOVED lines=8> */
[----:B------:R1:W-:Y:S01]  /*b290*/  @!P1 STS.128 [R195+0x4010], R20 ;  /* 0x00401014c3009388 */ /* 0x0003e20000000c00 */
[----:B------:R-:W-:Y:S01]  /*b2a0*/  F2FP.BF16.F32.PACK_AB R91, R8, R7 ;  /* 0x00000007085b723e */ /* 0x000fe200000010ff */
[----:B------:R-:W-:Y:S01]  /*b2b0*/  FFMA R0, R133, R3, R0 ;  /* 0x0000000385007223 */ /* 0x000fe20000000000 */
[C---:B------:R-:W-:Y:S01]  /*b2c0*/  SHF.L.U32 R7, R149.reuse, 0x10, RZ ;  /* 0x0000001095077819 */ /* 0x040fe200000006ff */
[C---:B------:R-:W-:Y:S01]  /*b2d0*/  FMUL R3, R130.reuse, R65 ;  /* 0x0000004182037220 */ /* 0x040fe20000400000 */
[----:B------:R-:W-:Y:S01]  /*b2e0*/  LOP3.LUT R8, R149, 0xffff0000, RZ, 0xc0, !PT ;  /* 0xffff000095087812 */ /* 0x000fe200078ec0ff */
[C---:B------:R-:W-:Y:S01]  /*b2f0*/  FMUL R4, R130.reuse, R66 ;  /* 0x0000004282047220 */ /* 0x040fe20000400000 */
[----:B------:R-:W-:Y:S01]  /*b300*/  SHF.L.U32 R11, R147, 0x10, RZ ;  /* 0x00000010930b7819 */ /* 0x000fe200000006ff */
[C---:B------:R-:W-:Y:S01]  /*b310*/  FMUL R5, R130.reuse, R67 ;  /* 0x0000004382057220 */ /* 0x040fe20000400000 */
[C---:B------:R-:W-:Y:S01]  /*b320*/  FFMA R3, R133.reuse, R6, R3 ;  /* 0x0000000685037223 */ /* 0x040fe20000000003 */
[C---:B------:R-:W-:Y:S01]  /*b330*/  FFMA R4, R133.reuse, R7, R4 ;  /* 0x0000000785047223 */ /* 0x040fe20000000004 */
[----:B------:R-:W-:Y:S01]  /*b340*/  FMUL R6, R130, R68 ;  /* 0x0000004482067220 */ /* 0x000fe20000400000 */
[----:B------:R-:W-:Y:S01]  /*b350*/  FFMA R5, R133, R8, R5 ;  /* 0x0000000885057223 */ /* 0x000fe20000000005 */
[----:B------:R-:W-:Y:S01]  /*b360*/  LOP3.LUT R8, R150, 0xffff0000, RZ, 0xc0, !PT ;  /* 0xffff000096087812 */ /* 0x000fe200078ec0ff */
[C---:B------:R-:W-:Y:S01]  /*b370*/  FMUL R7, R130.reuse, R69 ;  /* 0x0000004582077220 */ /* 0x040fe20000400000 */
[----:B--2---:R-:W-:Y:S01]  /*b380*/  F2FP.BF16.F32.PACK_AB R16, R3, R0 ;  /* 0x000000000310723e */ /* 0x004fe200000010ff */
[----:B------:R2:W-:Y:S01]  /*b390*/  @!P1 STS.128 [R188+0x5000], R88 ;  /* 0x00500058bc009388 */ /* 0x0005e20000000c00 */
[----:B------:R-:W-:Y:S01]  /*b3a0*/  F2FP.BF16.F32.PACK_AB R17, R5, R4 ;  /* 0x000000040511723e */ /* 0x000fe200000010ff */
[----:B------:R-:W-:Y:S01]  /*b3b0*/  FFMA R6, R133, R9, R6 ;  /* 0x0000000985067223 */ /* 0x000fe20000000006 */
[----:B------:R-:W-:Y:S01]  /*b3c0*/  SHF.L.U32 R5, R151, 0x10, RZ ;  /* 0x0000001097057819 */ /* 0x000fe200000006ff */
[----:B------:R-:W-:Y:S01]  /*b3d0*/  FFMA R7, R133, R8, R7 ;  /* 0x0000000885077223 */ /* 0x000fe20000000007 */
[----:B------:R-:W-:Y:S01]  /*b3e0*/  LOP3.LUT R8, R151, 0xffff0000, RZ, 0xc0, !PT ;  /* 0xffff000097087812 */ /* 0x000fe200078ec0ff */
[----:B------:R-:W-:Y:S01]  /*b3f0*/  FMUL R0, R130, R70 ;  /* 0x0000004682007220 */ /* 0x000fe20000400000 */
[----:B------:R-:W-:Y:S01]  /*b400*/  SHF.L.U32 R9, R140, 0x10, RZ ;  /* 0x000000108c097819 */ /* 0x000fe200000006ff */
[C---:B------:R-:W-:Y:S01]  /*b410*/  FMUL R3, R130.reuse, R71 ;  /* 0x0000004782037220 */ /* 0x040fe20000400000 */
[----:B------:R-:W-:Y:S01]  /*b420*/  F2FP.BF16.F32.PACK_AB R18, R7, R6 ;  /* 0x000000060712723e */ /* 0x000fe200000010ff */
[----:B------:R-:W-:Y:S01]  /*b430*/  FMUL R4, R130, R72 ;  /* 0x0000004882047220 */ /* 0x000fe20000400000 */
        /* <DEDUP_REMOVED lines=15> */
[C---:B------:R-:W-:Y:S01]  /*b530*/  FMUL R0, R130.reuse, R76 ;  /* 0x0000004c82007220 */ /* 0x040fe20000400000 */
[----:B-1----:R-:W-:Y:S01]  /*b540*/  F2FP.BF16.F32.PACK_AB R20, R5, R4 ;  /* 0x000000040514723e */ /* 0x002fe200000010ff */
[C---:B------:R-:W-:Y:S01]  /*b550*/  FMUL R3, R130.reuse, R77 ;  /* 0x0000004d82037220 */ /* 0x040fe20000400000 */
[----:B------:R-:W-:Y:S01]  /*b560*/  F2FP.BF16.F32.PACK_AB R21, R7, R6 ;  /* 0x000000060715723e */ /* 0x000fe200000010ff */
[----:B------:R2:W-:Y:S01]  /*b570*/  @!P1 STS.128 [R198+0x5010], R16 ;  /* 0x00501010c6009388 */ /* 0x0005e20000000c00 */
[----:B------:R-:W-:Y:S01]  /*b580*/  SHF.L.U32 R7, R143, 0x10, RZ ;  /* 0x000000108f077819 */ /* 0x000fe200000006ff */
[----:B------:R-:W-:Y:S01]  /*b590*/  FFMA R0, R133, R8, R0 ;  /* 0x0000000885007223 */ /* 0x000fe20000000000 */
[----:B------:R-:W-:Y:S01]  /*b5a0*/  LOP3.LUT R8, R143, 0xffff0000, RZ, 0xc0, !PT ;  /* 0xffff00008f087812 */ /* 0x000fe200078ec0ff */
        /* <DEDUP_REMOVED lines=28> */
[----:B------:R-:W-:Y:S02]  /*b770*/  F2FP.BF16.F32.PACK_AB R12, R0, R6 ;  /* 0x00000006000c723e */ /* 0x000fe400000010ff */
[----:B------:R-:W-:Y:S02]  /*b780*/  F2FP.BF16.F32.PACK_AB R13, R7, R3 ;  /* 0x00000003070d723e */ /* 0x000fe400000010ff */
[----:B------:R-:W-:Y:S02]  /*b790*/  F2FP.BF16.F32.PACK_AB R14, R5, R4 ;  /* 0x00000004050e723e */ /* 0x000fe400000010ff */
[----:B------:R-:W-:Y:S02]  /*b7a0*/  F2FP.BF16.F32.PACK_AB R15, R9, R8 ;  /* 0x00000008090f723e */ /* 0x000fe400000010ff */
[----:B------:R-:W-:Y:S02]  /*b7b0*/  MOV R0, UR46 ;  /* 0x0000002e00007c02 */ /* 0x000fe40008000f00 */
[----:B------:R-:W-:Y:S01]  /*b7c0*/  @P2 SHF.L.U32 R5, RZ, 0x1f, RZ ;  /* 0x0000001fff052819 */ /* 0x000fe200000006ff */
[----:B------:R2:W-:Y:S01]  /*b7d0*/  @!P1 STS.128 [R195+0x5010], R12 ;  /* 0x0050100cc3009388 */ /* 0x0005e20000000c00 */
[----:B------:R-:W-:Y:S04]  /*b7e0*/  @P2 LEA R0, R0, UR44, 0x3 ;  /* 0x0000002c00002c11 */ /* 0x000fe8000f8e18ff */
[----:B------:R-:W-:Y:S02]  /*b7f0*/  @P2 IADD3 R3, PT, PT, R0, 0x90, RZ ;  /* 0x0000009000032810 */ /* 0x000fe40007ffe0ff */
[----:B------:R-:W-:Y:S01]  /*b800*/  LEA R0, R137, UR44, 0x3 ;  /* 0x0000002c89007c11 */ /* 0x000fe2000f8e18ff */
[----:B------:R-:W-:Y:S01]  /*b810*/  @!PT LDS RZ, [RZ] ;  /* 0x00000000fffff984 */ /* 0x000fe20000000800 */
[----:B------:R-:W-:Y:S01]  /*b820*/  @!PT LDS RZ, [RZ] ;  /* 0x00000000fffff984 */ /* 0x000fe20000000800 */
[----:B------:R-:W-:Y:S01]  /*b830*/  @!PT LDS RZ, [RZ] ;  /* 0x00000000fffff984 */ /* 0x000fe20000000800 */
[----:B------:R-:W-:Y:S01]  /*b840*/  @!PT LDS RZ, [RZ] ;  /* 0x00000000fffff984 */ /* 0x000fe20000000800 */
[----:B------:R1:W-:Y:S06]  /*b850*/  MEMBAR.ALL.CTA ;  /* 0x0000000000007992 */ /* 0x0003ec0000008000 */
[----:B-1----:R-:W1:Y:S02]  /*b860*/  FENCE.VIEW.ASYNC.S ;  /* 0x00000000000073c6 */ /* 0x002e640000000000 */
[----:B------:R-:W-:Y:S05]  /*b870*/  WARPSYNC.ALL ;  /* 0x0000000000007948 */ /* 0x000fea0003800000 */
[----:B------:R-:W-:Y:S01]  /*b880*/  BSSY.RECONVERGENT B0, `(.L_x_139) ;  /* 0x0000010000007945 */ /* 0x000fe20003800200 */
[----:B------:R-:W-:Y:S01]  /*b890*/  @P2 PRMT R3, R200, 0x654, R3 ;  /* 0x00000654c8032816 */ /* 0x000fe20000000003 */
[----:B-1----:R-:W-:Y:S06]  /*b8a0*/  BAR.SYNC.DEFER_BLOCKING 0x1, 0x80 ;  /* 0x0042000000007b1d */ /* 0x002fec0000010000 */
[----:B------:R-:W-:Y:S05]  /*b8b0*/  @P0 BRA `(.L_x_140) ;  /* 0x0000000000300947 */ /* 0x000fea0003800000 */
[----:B------:R-:W-:Y:S02]  /*b8c0*/  UIADD3 UR4, UP0, UPT, UR54, 0xa80, URZ ;  /* 0x00000a8036047890 */ /* 0x000fe4000ff1e0ff */
[----:B------:R-:W-:Y:S02]  /*b8d0*/  UIADD3 UR48, UPT, UPT, UR44, 0x4200, URZ ;  /* 0x000042002c307890 */ /* 0x000fe4000fffe0ff */
[----:B------:R-:W-:Y:S01]  /*b8e0*/  UIADD3.X UR5, UPT, UPT, URZ, UR55, URZ, UP0, !UPT ;  /* 0x00000037ff057290 */ /* 0x000fe200087fe4ff */
[----:B------:R-:W-:Y:S01]  /*b8f0*/  UMOV UR51, UR36 ;  /* 0x0000002400337c82 */ /* 0x000fe20008000000 */
[----:B------:R-:W-:Y:S02]  /*b900*/  UIADD3 UR9, UPT, UPT, UR49, 0x80, URZ ;  /* 0x0000008031097890 */ /* 0x000fe4000fffe0ff */
[----:B------:R-:W-:Y:S01]  /*b910*/  UIADD3 UR8, UPT, UPT, UR44, 0x5200, URZ ;  /* 0x000052002c087890 */ /* 0x000fe2000fffe0ff */
[----:B------:R-:W-:Y:S01]  /*b920*/  UMOV UR10, UR50 ;  /* 0x00000032000a7c82 */ /* 0x000fe20008000000 */
[----:B------:R-:W-:Y:S03]  /*b930*/  UMOV UR11, UR36 ;  /* 0x00000024000b7c82 */ /* 0x000fe60008000000 */
[----:B------:R1:W-:Y:S04]  /*b940*/  UTMASTG.3D [UR48], [UR4] ;  /* 0x00000030040073b5 */ /* 0x0003e80008010000 */
[----:B------:R1:W-:Y:S01]  /*b950*/  UTMASTG.3D [UR8], [UR4] ;  /* 0x00000008040073b5 */ /* 0x0003e20008010000 */
[----:B------:R0:W-:Y:S01]  /*b960*/  UTMACMDFLUSH ;  /* 0x00000000000079b7 */ /* 0x0001e20000000000 */
[----:B-1----:R-:W-:Y:S04]  /*b970*/  DEPBAR.LE SB0, 0x1 ;  /* 0x000080400000791a */ /* 0x002fe80000000000 */
.L_x_140:
[----:B------:R-:W-:Y:S05]  /*b980*/  BSYNC.RECONVERGENT B0 ;  /* 0x0000000000007941 */ /* 0x000fea0003800200 */
.L_x_139:
[----:B------:R-:W-:Y:S01]  /*b990*/  BAR.SYNC.DEFER_BLOCKING 0x1, 0x80 ;  /* 0x0042000000007b1d */ /* 0x000fe20000010000 */
[----:B------:R-:W-:Y:S01]  /*b9a0*/  UIADD3 UR4, UPT, UPT, UR46, 0x1, URZ ;  /* 0x000000012e047890 */ /* 0x000fe2000fffe0ff */
[----:B--2---:R-:W-:Y:S03]  /*b9b0*/  HFMA2 R16, -RZ, RZ, 0, 0 ;  /* 0x00000000ff107431 */ /* 0x004fe600000001ff */
[----:B------:R-:W-:Y:S04]  /*b9c0*/  UISETP.NE.AND UP0, UPT, UR4, 0x4, UPT ;  /* 0x000000040400788c */ /* 0x000fe8000bf05270 */
[----:B------:R-:W-:Y:S01]  /*b9d0*/  USEL UR47, UR4, URZ, UP0 ;  /* 0x000000ff042f7287 */ /* 0x000fe20008000000 */
[----:B------:R1:W-:Y:S01]  /*b9e0*/  @P2 SYNCS.ARRIVE.TRANS64.RED.A1T0 RZ, [R3+URZ], RZ ;  /* 0x000000ff03ff29a7 */ /* 0x0003e200081004ff */
[----:B------:R-:W-:Y:S01]  /*b9f0*/  BSSY B1, `(.L_x_141) ;  /* 0x000001e000017945 */ /* 0x000fe20003800000 */
[----:B------:R-:W2:Y:S02]  /*ba00*/  @P2 SYNCS.PHASECHK.TRANS64.TRYWAIT P0, [R0+URZ+0x70], R5 ;  /* 0x00007005000025a7 */ /* 0x000ea400080011ff */
        /* <DEDUP_REMOVED lines=13> */
.L_x_144:
[----:B------:R-:W-:Y:S05]  /*bae0*/  BSYNC B0 ;  /* 0x0000000000007941 */ /* 0x000fea0003800000 */
.L_x_143:
[----:B------:R-:W-:Y:S01]  /*baf0*/  ISETP.NE.AND P0, PT, R199, RZ, PT ;  /* 0x000000ffc700720c */ /* 0x000fe20003f05270 */
[----:B------:R-:W-:Y:S11]  /*bb00*/  VIADD R137, R137, 0x1 ;  /* 0x0000000189897836 */ /* 0x000ff60000000000 */
[----:B------:R-:W-:Y:S01]  /*bb10*/  @!UPT UIADD3 URZ, UPT, UPT, URZ, URZ, URZ ;  /* 0x000000fffffff290 */ /* 0x000fe2000fffe0ff */
[----:B------:R2:W4:Y:S04]  /*bb20*/  @P0 LDS.128 R160, [R4+0x20] ;  /* 0x0000200004a00984 */ /* 0x0005280000000c00 */
[----:B------:R2:W1:Y:S04]  /*bb30*/  @P0 LDS.128 R140, [R4+0x1020] ;  /* 0x00102000048c0984 */ /* 0x0004680000000c00 */
[----:B------:R2:W1:Y:S04]  /*bb40*/  @P0 LDS.128 R168, [R8] ;  /* 0x0000000008a80984 */ /* 0x0004680000000c00 */
[----:B------:R2:W1:Y:S04]  /*bb50*/  @P0 LDS.128 R152, [R8+0x1000] ;  /* 0x0010000008980984 */ /* 0x0004680000000c00 */
[----:B------:R2:W1:Y:S04]  /*bb60*/  @P0 LDS.128 R164, [R6+0x10] ;  /* 0x0000100006a40984 */ /* 0x0004680000000c00 */
[----:B------:R2:W1:Y:S04]  /*bb70*/  @P0 LDS.128 R148, [R6+0x1010] ;  /* 0x0010100006940984 */ /* 0x0004680000000c00 */
[----:B------:R2:W1:Y:S04]  /*bb80*/  @P0 LDS.128 R156, [R3+0x10] ;  /* 0x00001000039c0984 */ /* 0x0004680000000c00 */
[----:B------:R2:W1:Y:S01]  /*bb90*/  @P0 LDS.128 R144, [R3+0x1010] ;  /* 0x0010100003900984 */ /* 0x0004620000000c00 */
[C---:B------:R-:W-:Y:S04]  /*bba0*/  ISETP.NE.AND P0, PT, R137.reuse, 0x4, PT ;  /* 0x000000048900780c */ /* 0x040fe80003f05270 */
[----:B------:R-:W-:Y:S02]  /*bbb0*/  SEL R137, R137, RZ, P0 ;  /* 0x000000ff89897207 */ /* 0x000fe40000000000 */
[----:B------:R-:W-:Y:S02]  /*bbc0*/  SEL R16, RZ, 0x1, P0 ;  /* 0x00000001ff107807 */ /* 0x000fe40000000000 */
.L_x_142:
[----:B------:R-:W-:Y:S05]  /*bbd0*/  BSYNC B1 ;  /* 0x0000000000017941 */ /* 0x000fea0003800000 */
.L_x_141:
[----:B------:R-:W-:Y:S05]  /*bbe0*/  VIADD R92, R92, 0x400000 ;  /* 0x004000005c5c7836 */ /* 0x000fea0000000000 */
[----:B-1----:R-:W-:Y:S04]  /*bbf0*/  SHF.R.U32.HI R0, RZ, 0x15, R92 ;  /* 0x00000015ff007819 */ /* 0x002fe8000001165c */
[----:B------:R-:W-:Y:S04]  /*bc00*/  LOP3.LUT R18, R0, 0x3, RZ, 0xc0, !PT ;  /* 0x0000000300127812 */ /* 0x000fe800078ec0ff */
[----:B------:R-:W-:Y:S11]  /*bc10*/  ISETP.NE.AND P0, PT, R189, R18, PT ;  /* 0x00000012bd00720c */ /* 0x000ff60003f05270 */
[----:B------:R-:W-:Y:S02]  /*bc20*/  @!UPT UIADD3 URZ, UPT, UPT, URZ, URZ, URZ ;  /* 0x000000fffffff290 */ /* 0x000fe4000fffe0ff */
[----:B------:R-:W-:Y:S05]  /*bc30*/  @P0 BRA `(.L_x_146) ;  /* 0x0000000000bc0947 */ /* 0x000fea0003800000 */
[----:B------:R-:W-:Y:S11]  /*bc40*/  LOP3.LUT P0, RZ, R0, 0x3, R177, 0x48, !PT ;  /* 0x0000000300ff7812 */ /* 0x000ff600078048b1 */
[----:B------:R-:W-:Y:S02]  /*bc50*/  @!UPT UIADD3 URZ, UPT, UPT, URZ, URZ, URZ ;  /* 0x000000fffffff290 */ /* 0x000fe4000fffe0ff */
[----:B------:R-:W-:Y:S05]  /*bc60*/  @!P0 BRA `(.L_x_147) ;  /* 0x0000000000408947 */ /* 0x000fea0003800000 */
[----:B------:R-:W1:Y:S01]  /*bc70*/  LDCU.64 UR8, c[0x4][0x70] ;  /* 0x01000e00ff0877ac */ /* 0x000e620008000a00 */
[----:B------:R-:W-:Y:S01]  /*bc80*/  MOV R15, 0x0 ;  /* 0x00000000000f7802 */ /* 0x000fe20000000f00 */
[----:B------:R-:W-:Y:S02]  /*bc90*/  HFMA2 R12, -RZ, RZ, 0, 5.9604644775390625e-08 ;  /* 0x00000001ff0c7431 */ /* 0x000fe400000001ff */
[----:B--2---:R-:W-:Y:S02]  /*bca0*/  IMAD.MOV.U32 R8, RZ, RZ, 0x192 ;  /* 0x00000192ff087424 */ /* 0x004fe400078e00ff */
[----:B------:R-:W-:Y:S01]  /*bcb0*/  IMAD.MOV.U32 R13, RZ, RZ, RZ ;  /* 0x000000ffff0d7224 */ /* 0x000fe200078e00ff */
[----:B------:R-:W2:Y:S01]  /*bcc0*/  LDCU.64 UR6, c[0x4][0x78] ;  /* 0x01000f00ff0677ac */ /* 0x000ea20008000a00 */
[----:B------:R-:W3:Y:S01]  /*bcd0*/  LDC.64 R14, c[0x4][R15] ;  /* 0x010000000f0e7b82 */ /* 0x000ee20000000a00 */
[----:B------:R-:W5:Y:S01]  /*bce0*/  LDCU.64 UR4, c[0x4][0x10] ;  /* 0x01000200ff0477ac */ /* 0x000f620008000a00 */
[----:B-1----:R-:W-:Y:S01]  /*bcf0*/  MOV R5, UR9 ;  /* 0x0000000900057c02 */ /* 0x002fe20008000f00 */
[----:B------:R-:W-:Y:S01]  /*bd00*/  IMAD.U32 R4, RZ, RZ, UR8 ;  /* 0x00000008ff047e24 */ /* 0x000fe2000f8e00ff */
[----:B--2---:R-:W-:Y:S01]  /*bd10*/  MOV R7, UR7 ;  /* 0x0000000700077c02 */ /* 0x004fe20008000f00 */
[----:B------:R-:W-:Y:S01]  /*bd20*/  IMAD.U32 R6, RZ, RZ, UR6 ;  /* 0x00000006ff067e24 */ /* 0x000fe2000f8e00ff */
[----:B-----5:R-:W-:Y:S01]  /*bd30*/  MOV R11, UR5 ;  /* 0x00000005000b7c02 */ /* 0x020fe20008000f00 */
[----:B------:R-:W-:Y:S02]  /*bd40*/  IMAD.U32 R10, RZ, RZ, UR4 ;  /* 0x00000004ff0a7e24 */ /* 0x000fe4000f8e00ff */
[----:B------:R-:W-:Y:S07]  /*bd50*/  LEPC R20, `(.L_x_147) ;  /* 0x000000001014794e */ /* 0x000fee0000000000 */
[----:B---34-:R-:W-:Y:S05]  /*bd60*/  CALL.ABS.NOINC R14 ;  /* 0x000000000e007343 */ /* 0x018fea0003c00000 */
.L_x_147:
[----:B------:R-:W-:Y:S05]  /*bd70*/  WARPSYNC.ALL ;  /* 0x0000000000007948 */ /* 0x000fea0003800000 */
[C---:B------:R-:W-:Y:S01]  /*bd80*/  R2UR UR4, R92.reuse ;  /* 0x000000005c0472ca */ /* 0x040fe200000e0000 */
[----:B------:R-:W-:Y:S05]  /*bd90*/  VIADD R0, R92, 0x80 ;  /* 0x000000805c007836 */ /* 0x000fea0000000000 */
[----:B------:R-:W-:Y:S04]  /*bda0*/  SHF.R.U32.HI R0, RZ, 0x15, R0 ;  /* 0x00000015ff007819 */ /* 0x000fe80000011600 */
[----:B------:R-:W-:Y:S03]  /*bdb0*/  LOP3.LUT P0, RZ, R0, 0x3, R177, 0x48, !PT ;  /* 0x0000000300ff7812 */ /* 0x000fe600078048b1 */
[----:B------:R-:W1:Y:S10]  /*bdc0*/  LDTM.x32 R24, tmem[UR4] ;  /* 0x00000004001879ee */ /* 0x000e7400082c0000 */
[----:B-1----:R-:W-:Y:S05]  /*bdd0*/  @!P0 BRA `(.L_x_148) ;  /* 0x0000000000408947 */ /* 0x002fea0003800000 */
        /* <DEDUP_REMOVED lines=16> */
.L_x_148:
[----:B------:R-:W-:Y:S05]  /*bee0*/  WARPSYNC.ALL ;  /* 0x0000000000007948 */ /* 0x000fea0003800000 */
[----:B------:R-:W-:Y:S11]  /*bef0*/  R2UR UR4, R92 ;  /* 0x000000005c0472ca */ /* 0x000ff600000e0000 */
[----:B------:R-:W-:Y:S02]  /*bf00*/  @!UPT UIADD3 URZ, UPT, UPT, URZ, URZ, URZ ;  /* 0x000000fffffff290 */ /* 0x000fe4000fffe0ff */
[----:B------:R-:W1:Y:S02]  /*bf10*/  LDTM.x32 R56, tmem[UR4+0x80] ;  /* 0x00008004003879ee */ /* 0x000e6400082c0000 */
[----:B-1----:R-:W-:Y:S01]  /*bf20*/  NOP ;  /* 0x0000000000007918 */ /* 0x002fe20000000000 */
.L_x_146:
[----:B--2---:R-:W-:Y:S01]  /*bf30*/  SHF.L.U32 R4, R168, 0x10, RZ ;  /* 0x00000010a8047819 */ /* 0x004fe200000006ff */
        /* <DEDUP_REMOVED lines=234> */
[----:B------:R-:W-:Y:S01]  /*cde0*/  LEA R8, R137, UR44, 0x3 ;  /* 0x0000002c89087c11 */ /* 0x000fe2000f8e18ff */
[----:B------:R2:W-:Y:S01]  /*cdf0*/  @!P1 STS.128 [R195+0x7010], R12 ;  /* 0x0070100cc3009388 */ /* 0x0005e20000000c00 */
[----:B------:R-:W-:Y:S02]  /*ce00*/  @P2 LEA R0, R0, UR44, 0x3 ;  /* 0x0000002c00002c11 */ /* 0x000fe4000f8e18ff */
[----:B------:R-:W-:Y:S02]  /*ce10*/  @P2 SHF.L.U32 R5, R16, 0x1f, RZ ;  /* 0x0000001f10052819 */ /* 0x000fe400000006ff */
[----:B------:R-:W-:Y:S01]  /*ce20*/  @P2 IADD3 R3, PT, PT, R0, 0x90, RZ ;  /* 0x0000009000032810 */ /* 0x000fe20007ffe0ff */
        /* <DEDUP_REMOVED lines=13> */
[----:B------:R-:W-:Y:S02]  /*cf00*/  UIADD3 UR8, UPT, UPT, UR44, 0x6200, URZ ;  /* 0x000062002c087890 */ /* 0x000fe4000fffe0ff */
[----:B------:R-:W-:Y:S01]  /*cf10*/  UIADD3.X UR5, UPT, UPT, URZ, UR55, URZ, UP0, !UPT ;  /* 0x00000037ff057290 */ /* 0x000fe200087fe4ff */
[----:B------:R-:W-:Y:S01]  /*cf20*/  UMOV UR9, UR49 ;  /* 0x0000003100097c82 */ /* 0x000fe20008000000 */
[----:B------:R-:W-:Y:S01]  /*cf30*/  UMOV UR11, UR36 ;  /* 0x00000024000b7c82 */ /* 0x000fe20008000000 */
[----:B------:R-:W-:Y:S02]  /*cf40*/  UIADD3 UR13, UPT, UPT, UR49, 0x80, URZ ;  /* 0x00000080310d7890 */ /* 0x000fe4000fffe0ff */
[----:B------:R-:W-:Y:S01]  /*cf50*/  UIADD3 UR12, UPT, UPT, UR44, 0x7200, URZ ;  /* 0x000072002c0c7890 */ /* 0x000fe2000fffe0ff */
[----:B------:R-:W-:Y:S03]  /*cf60*/  UMOV UR15, UR36 ;  /* 0x00000024000f7c82 */ /* 0x000fe60008000000 */
[----:B------:R1:W-:Y:S01]  /*cf70*/  UTMASTG.3D [UR8], [UR4] ;  /* 0x00000008040073b5 */ /* 0x0003e20008010000 */
[----:B------:R-:W-:Y:S04]  /*cf80*/  UMOV UR14, UR10 ;  /* 0x0000000a000e7c82 */ /* 0x000fe80008000000 */
[----:B------:R1:W-:Y:S01]  /*cf90*/  UTMASTG.3D [UR12], [UR4] ;  /* 0x0000000c040073b5 */ /* 0x0003e20008010000 */
[----:B------:R0:W-:Y:S01]  /*cfa0*/  UTMACMDFLUSH ;  /* 0x00000000000079b7 */ /* 0x0001e20000000000 */
[----:B-1----:R-:W-:Y:S04]  /*cfb0*/  DEPBAR.LE SB0, 0x1 ;  /* 0x000080400000791a */ /* 0x002fe80000000000 */
.L_x_150:
[----:B------:R-:W-:Y:S05]  /*cfc0*/  BSYNC.RECONVERGENT B0 ;  /* 0x0000000000007941 */ /* 0x000fea0003800200 */
.L_x_149:
        /* <DEDUP_REMOVED lines=9> */
[----:B------:R-:W4:Y:S01]  /*d060*/  @P2 SYNCS.PHASECHK.TRANS64.TRYWAIT P0, [R8+URZ+0x70], R5 ;  /* 0x00007005080025a7 */ /* 0x000f2200080011ff */
[----:B------:R-:W-:Y:S01]  /*d070*/  VIADD R17, R131, UR4 ;  /* 0x0000000483117c36 */ /* 0x000fe20008000000 */
[----:B------:R-:W-:Y:S04]  /*d080*/  USEL UR46, UR5, URZ, UP0 ;  /* 0x000000ff052e7287 */ /* 0x000fe80008000000 */
[----:B------:R-:W-:Y:S04]  /*d090*/  SHF.R.U32.HI R10, RZ, 0x15, R17 ;  /* 0x00000015ff0a7819 */ /* 0x000fe80000011611 */
[----:B------:R-:W-:Y:S02]  /*d0a0*/  LOP3.LUT R18, R10, 0x3, RZ, 0xc0, !PT ;  /* 0x000000030a127812 */ /* 0x000fe400078ec0ff */
[----:B----4-:R-:W-:Y:S01]  /*d0b0*/  @P2 SEL R138, RZ, 0x1, !P0 ;  /* 0x00000001ff8a2807 */ /* 0x010fe20004000000 */
        /* <DEDUP_REMOVED lines=9> */
[----:B------:R-:W-:Y:S04]  /*d150*/  SHF.L.U32 R5, R16, 0x1f, RZ ;  /* 0x0000001f10057819 */ /* 0x000fe800000006ff */
[----:B------:R-:W1:Y:S02]  /*d160*/  SYNCS.PHASECHK.TRANS64.TRYWAIT P0, [R8+URZ+0x70], R5 ;  /* 0x00007005080075a7 */ /* 0x000e6400080011ff */
[----:B-1----:R-:W-:Y:S05]  /*d170*/  @!P0 BRA `(.L_x_155) ;  /* 0x0000006400fc8947 */ /* 0x002fea0003800000 */
.L_x_154:
[----:B------:R-:W-:Y:S05]  /*d180*/  BSYNC B0 ;  /* 0x0000000000007941 */ /* 0x000fea0003800000 */
.L_x_153:
[----:B------:R-:W-:Y:S01]  /*d190*/  ISETP.NE.AND P0, PT, R199, RZ, PT ;  /* 0x000000ffc700720c */ /* 0x000fe20003f05270 */
[----:B------:R-:W-:Y:S11]  /*d1a0*/  VIADD R137, R137, 0x1 ;  /* 0x0000000189897836 */ /* 0x000ff60000000000 */
[----:B------:R-:W-:Y:S01]  /*d1b0*/  @!UPT UIADD3 URZ, UPT, UPT, URZ, URZ, URZ ;  /* 0x000000fffffff290 */ /* 0x000fe2000fffe0ff */
[----:B------:R4:W2:Y:S04]  /*d1c0*/  @P0 LDS.128 R160, [R3+0x20] ;  /* 0x0000200003a00984 */ /* 0x0008a80000000c00 */
[----:B------:R4:W2:Y:S04]  /*d1d0*/  @P0 LDS.128 R140, [R3+0x1020] ;  /* 0x00102000038c0984 */ /* 0x0008a80000000c00 */
[----:B------:R4:W2:Y:S04]  /*d1e0*/  @P0 LDS.128 R168, [R6] ;  /* 0x0000000006a80984 */ /* 0x0008a80000000c00 */
[----:B------:R4:W2:Y:S04]  /*d1f0*/  @P0 LDS.128 R152, [R6+0x1000] ;  /* 0x0010000006980984 */ /* 0x0008a80000000c00 */
[----:B------:R4:W2:Y:S04]  /*d200*/  @P0 LDS.128 R164, [R4+0x10] ;  /* 0x0000100004a40984 */ /* 0x0008a80000000c00 */
[----:B------:R4:W2:Y:S04]  /*d210*/  @P0 LDS.128 R148, [R4+0x1010] ;  /* 0x0010100004940984 */ /* 0x0008a80000000c00 */
[----:B------:R4:W2:Y:S04]  /*d220*/  @P0 LDS.128 R156, [R0+0x10] ;  /* 0x00001000009c0984 */ /* 0x0008a80000000c00 */
[----:B------:R4:W2:Y:S01]  /*d230*/  @P0 LDS.128 R144, [R0+0x1010] ;  /* 0x0010100000900984 */ /* 0x0008a20000000c00 */
[C---:B------:R-:W-:Y:S04]  /*d240*/  ISETP.NE.AND P0, PT, R137.reuse, 0x4, PT ;  /* 0x000000048900780c */ /* 0x040fe80003f05270 */
[----:B-1----:R-:W-:Y:S02]  /*d250*/  SEL R5, RZ, 0x1, P0 ;  /* 0x00000001ff057807 */ /* 0x002fe40000000000 */
[----:B------:R-:W-:Y:S02]  /*d260*/  SEL R137, R137, RZ, P0 ;  /* 0x000000ff89897207 */ /* 0x000fe40000000000 */
[----:B------:R-:W-:Y:S02]  /*d270*/  LOP3.LUT R16, R16, R5, RZ, 0x3c, !PT ;  /* 0x0000000510107212 */ /* 0x000fe400078e3cff */
.L_x_152:
[----:B------:R-:W-:Y:S05]  /*d280*/  BSYNC B1 ;  /* 0x0000000000017941 */ /* 0x000fea0003800000 */
.L_x_151:
[----:B------:R-:W-:Y:S11]  /*d290*/  ISETP.NE.AND P0, PT, R189, R18, PT ;  /* 0x00000012bd00720c */ /* 0x000ff60003f05270 */
[----:B------:R-:W-:Y:S02]  /*d2a0*/  @!UPT UIADD3 URZ, UPT, UPT, URZ, URZ, URZ ;  /* 0x000000fffffff290 */ /* 0x000fe4000fffe0ff */
[----:B------:R-:W-:Y:S05]  /*d2b0*/  @P0 BRA `(.L_x_156) ;  /* 0x0000000000bc0947 */ /* 0x000fea0003800000 */
[----:B------:R-:W-:Y:S11]  /*d2c0*/  LOP3.LUT P0, RZ, R10, 0x3, R177, 0x48, !PT ;  /* 0x000000030aff7812 */ /* 0x000ff600078048b1 */
[----:B------:R-:W-:Y:S02]  /*d2d0*/  @!UPT UIADD3 URZ, UPT, UPT, URZ, URZ, URZ ;  /* 0x000000fffffff290 */ /* 0x000fe4000fffe0ff */
[----:B------:R-:W-:Y:S05]  /*d2e0*/  @!P0 BRA `(.L_x_157) ;  /* 0x0000000000408947 */ /* 0x000fea0003800000 */
[----:B------:R-:W1:Y:S01]  /*d2f0*/  LDCU.64 UR8, c[0x4][0x70] ;  /* 0x01000e00ff0877ac */ /* 0x000e620008000a00 */
[----:B--2---:R-:W-:Y:S01]  /*d300*/  MOV R15, 0x0 ;  /* 0x00000000000f7802 */ /* 0x004fe20000000f00 */
[----:B------:R-:W-:Y:S02]  /*d310*/  HFMA2 R12, -RZ, RZ, 0, 5.9604644775390625e-08 ;  /* 0x00000001ff0c7431 */ /* 0x000fe400000001ff */
[----:B------:R-:W-:Y:S02]  /*d320*/  IMAD.MOV.U32 R8, RZ, RZ, 0x192 ;  /* 0x00000192ff087424 */ /* 0x000fe400078e00ff */
[----:B------:R-:W-:Y:S01]  /*d330*/  IMAD.MOV.U32 R13, RZ, RZ, RZ ;  /* 0x000000ffff0d7224 */ /* 0x000fe200078e00ff */
[----:B------:R-:W2:Y:S01]  /*d340*/  LDCU.64 UR6, c[0x4][0x78] ;  /* 0x01000f00ff0677ac */ /* 0x000ea20008000a00 */
[----:B------:R-:W3:Y:S01]  /*d350*/  LDC.64 R14, c[0x4][R15] ;  /* 0x010000000f0e7b82 */ /* 0x000ee20000000a00 */
[----:B------:R-:W5:Y:S01]  /*d360*/  LDCU.64 UR4, c[0x4][0x10] ;  /* 0x01000200ff0477ac */ /* 0x000f620008000a00 */
[----:B-1----:R-:W-:Y:S01]  /*d370*/  MOV R5, UR9 ;  /* 0x0000000900057c02 */ /* 0x002fe20008000f00 */
[----:B----4-:R-:W-:Y:S01]  /*d380*/  IMAD.U32 R4, RZ, RZ, UR8 ;  /* 0x00000008ff047e24 */ /* 0x010fe2000f8e00ff */
[----:B--2---:R-:W-:Y:S01]  /*d390*/  MOV R7, UR7 ;  /* 0x0000000700077c02 */ /* 0x004fe20008000f00 */
[----:B------:R-:W-:Y:S01]  /*d3a0*/  IMAD.U32 R6, RZ, RZ, UR6 ;  /* 0x00000006ff067e24 */ /* 0x000fe2000f8e00ff */
[----:B-----5:R-:W-:Y:S01]  /*d3b0*/  MOV R11, UR5 ;  /* 0x00000005000b7c02 */ /* 0x020fe20008000f00 */
[----:B------:R-:W-:Y:S02]  /*d3c0*/  IMAD.U32 R10, RZ, RZ, UR4 ;  /* 0x00000004ff0a7e24 */ /* 0x000fe4000f8e00ff */
[----:B------:R-:W-:Y:S07]  /*d3d0*/  LEPC R20, `(.L_x_157) ;  /* 0x000000001014794e */ /* 0x000fee0000000000 */
[----:B---3--:R-:W-:Y:S05]  /*d3e0*/  CALL.ABS.NOINC R14 ;  /* 0x000000000e007343 */ /* 0x008fea0003c00000 */
.L_x_157:
[----:B------:R-:W-:Y:S05]  /*d3f0*/  WARPSYNC.ALL ;  /* 0x0000000000007948 */ /* 0x000fea0003800000 */
[C---:B------:R-:W-:Y:S01]  /*d400*/  R2UR UR4, R17.reuse ;  /* 0x00000000110472ca */ /* 0x040fe200000e0000 */
[----:B----4-:R-:W-:Y:S05]  /*d410*/  VIADD R0, R17, 0x80 ;  /* 0x0000008011007836 */ /* 0x010fea0000000000 */
[----:B------:R-:W-:Y:S04]  /*d420*/  SHF.R.U32.HI R0, RZ, 0x15, R0 ;  /* 0x00000015ff007819 */ /* 0x000fe80000011600 */
[----:B------:R-:W-:Y:S03]  /*d430*/  LOP3.LUT P0, RZ, R0, 0x3, R177, 0x48, !PT ;  /* 0x0000000300ff7812 */ /* 0x000fe600078048b1 */
[----:B------:R-:W1:Y:S10]  /*d440*/  LDTM.x32 R24, tmem[UR4] ;  /* 0x00000004001879ee */ /* 0x000e7400082c0000 */
[----:B-1----:R-:W-:Y:S05]  /*d450*/  @!P0 BRA `(.L_x_158) ;  /* 0x0000000000408947 */ /* 0x002fea0003800000 */
[----:B------:R-:W1:Y:S01]  /*d460*/  LDCU.64 UR8, c[0x4][0x70] ;  /* 0x01000e00ff0877ac */ /* 0x000e620008000a00 */
[----:B--2---:R-:W-:Y:S01]  /*d470*/  MOV R15, 0x0 ;  /* 0x00000000000f7802 */ /* 0x004fe20000000f00 */
[----:B------:R-:W-:Y:S02]  /*d480*/  HFMA2 R12, -RZ, RZ, 0, 5.9604644775390625e-08 ;  /* 0x00000001ff0c7431 */ /* 0x000fe400000001ff */
[----:B------:R-:W-:Y:S02]  /*d490*/  IMAD.MOV.U32 R8, RZ, RZ, 0x192 ;  /* 0x00000192ff087424 */ /* 0x000fe400078e00ff */
[----:B------:R-:W-:Y:S01]  /*d4a0*/  IMAD.MOV.U32 R13, RZ, RZ, RZ ;  /* 0x000000ffff0d7224 */ /* 0x000fe200078e00ff */
[----:B------:R-:W2:Y:S01]  /*d4b0*/  LDCU.64 UR6, c[0x4][0x78] ;  /* 0x01000f00ff0677ac */ /* 0x000ea20008000a00 */
[----:B------:R-:W4:Y:S01]  /*d4c0*/  LDC.64 R14, c[0x4][R15] ;  /* 0x010000000f0e7b82 */ /* 0x000f220000000a00 */
        /* <DEDUP_REMOVED lines=9> */
.L_x_158:
[----:B------:R-:W-:Y:S05]  /*d560*/  WARPSYNC.ALL ;  /* 0x0000000000007948 */ /* 0x000fea0003800000 */
[----:B------:R-:W-:Y:S11]  /*d570*/  R2UR UR4, R17 ;  /* 0x00000000110472ca */ /* 0x000ff600000e0000 */
[----:B------:R-:W-:Y:S02]  /*d580*/  @!UPT UIADD3 URZ, UPT, UPT, URZ, URZ, URZ ;  /* 0x000000fffffff290 */ /* 0x000fe4000fffe0ff */
[----:B------:R-:W1:Y:S02]  /*d590*/  LDTM.x32 R56, tmem[UR4+0x80] ;  /* 0x00008004003879ee */ /* 0x000e6400082c0000 */
[----:B-1----:R-:W-:Y:S01]  /*d5a0*/  NOP ;  /* 0x0000000000007918 */ /* 0x002fe20000000000 */
.L_x_156:
[----:B--2-4-:R-:W-:Y:S01]  /*d5b0*/  SHF.L.U32 R4, R168, 0x10, RZ ;  /* 0x00000010a8047819 */ /* 0x014fe200000006ff */
        /* <DEDUP_REMOVED lines=39> */
[----:B------:R1:W-:Y:S01]  /*d830*/  @!P1 STS.128 [R188], R20 ;  /* 0x00000014bc009388 */ /* 0x0003e20000000c00 */
        /* <DEDUP_REMOVED lines=15> */
[----:B------:R-:W-:Y:S01]  /*d930*/  SHF.L.U32 R3, R160, 0x10, RZ ;  /* 0x00000010a0037819 */ /* 0x000fe200000006ff */
        /* <DEDUP_REMOVED lines=194> */
[----:B------:R-:W-:Y:S01]  /*e560*/  UIADD3 UR4, UPT, UPT, UR44, 0x200, URZ ;  /* 0x000002002c047890 */ /* 0x000fe2000fffe0ff */
[----:B------:R-:W-:Y:S01]  /*e570*/  UMOV UR51, UR36 ;  /* 0x0000002400337c82 */ /* 0x000fe20008000000 */
[----:B------:R-:W-:Y:S02]  /*e580*/  UIADD3 UR9, UPT, UPT, UR49, 0x80, URZ ;  /* 0x0000008031097890 */ /* 0x000fe4000fffe0ff */
[----:B------:R-:W-:Y:S02]  /*e590*/  UIADD3 UR8, UPT, UPT, UR44, 0x1200, URZ ;  /* 0x000012002c087890 */ /* 0x000fe4000fffe0ff */
[----:B------:R-:W-:Y:S01]  /*e5a0*/  MOV R181, UR4 ;  /* 0x0000000400b57c02 */ /* 0x000fe20008000f00 */
[----:B------:R-:W-:Y:S01]  /*e5b0*/  UIADD3 UR4, UP0, UPT, UR54, 0xa80, URZ ;  /* 0x00000a8036047890 */ /* 0x000fe2000ff1e0ff */
[----:B------:R-:W-:Y:S02]  /*e5c0*/  UMOV UR10, UR50 ;  /* 0x00000032000a7c82 */ /* 0x000fe40008000000 */
[----:B------:R-:W-:Y:S01]  /*e5d0*/  R2UR UR48, R181 ;  /* 0x00000000b53072ca */ /* 0x000fe200000e0000 */
[----:B------:R-:W-:Y:S01]  /*e5e0*/  UIADD3.X UR5, UPT, UPT, URZ, UR55, URZ, UP0, !UPT ;  /* 0x00000037ff057290 */ /* 0x000fe200087fe4ff */
[----:B------:R-:W-:Y:S11]  /*e5f0*/  UMOV UR11, UR36 ;  /* 0x00000024000b7c82 */ /* 0x000ff60008000000 */
[----:B------:R1:W-:Y:S01]  /*e600*/  UTMASTG.3D [UR48], [UR4] ;  /* 0x00000030040073b5 */ /* 0x0003e20008010000 */
[----:B------:R1:W-:Y:S01]  /*e610*/  UTMASTG.3D [UR8], [UR4] ;  /* 0x00000008040073b5 */ /* 0x0003e20008010000 */
[----:B------:R0:W-:Y:S01]  /*e620*/  UTMACMDFLUSH ;  /* 0x00000000000079b7 */ /* 0x0001e20000000000 */
[----:B-1----:R-:W-:Y:S04]  /*e630*/  DEPBAR.LE SB0, 0x1 ;  /* 0x000080400000791a */ /* 0x002fe80000000000 */
.L_x_160:
[----:B------:R-:W-:Y:S05]  /*e640*/  BSYNC.RECONVERGENT B0 ;  /* 0x0000000000007941 */ /* 0x000fea0003800200 */
.L_x_159:
[----:B------:R-:W-:Y:S01]  /*e650*/  BAR.SYNC.DEFER_BLOCKING 0x1, 0x80 ;  /* 0x0042000000007b1d */ /* 0x000fe20000010000 */
[----:B------:R-:W-:Y:S04]  /*e660*/  UIADD3 UR4, UPT, UPT, UR46, 0x1, URZ ;  /* 0x000000012e047890 */ /* 0x000fe8000fffe0ff */
[----:B------:R-:W-:Y:S04]  /*e670*/  UISETP.NE.AND UP0, UPT, UR4, 0x4, UPT ;  /* 0x000000040400788c */ /* 0x000fe8000bf05270 */
[----:B------:R-:W-:Y:S01]  /*e680*/  USEL UR47, UR4, URZ, UP0 ;  /* 0x000000ff042f7287 */ /* 0x000fe20008000000 */
[----:B------:R1:W-:Y:S01]  /*e690*/  @P2 SYNCS.ARRIVE.TRANS64.RED.A1T0 RZ, [R3+URZ], RZ ;  /* 0x000000ff03ff29a7 */ /* 0x0003e200081004ff */
[----:B------:R-:W-:Y:S01]  /*e6a0*/  BSSY B1, `(.L_x_161) ;  /* 0x000001f000017945 */ /* 0x000fe20003800000 */
[----:B------:R-:W4:Y:S02]  /*e6b0*/  @P2 SYNCS.PHASECHK.TRANS64.TRYWAIT P0, [R8+URZ+0x70], R5 ;  /* 0x00007005080025a7 */ /* 0x000f2400080011ff */
        /* <DEDUP_REMOVED lines=13> */
.L_x_164:
[----:B------:R-:W-:Y:S05]  /*e790*/  BSYNC B0 ;  /* 0x0000000000007941 */ /* 0x000fea0003800000 */
.L_x_163:
        /* <DEDUP_REMOVED lines=15> */
.L_x_162:
[----:B------:R-:W-:Y:S05]  /*e890*/  BSYNC B1 ;  /* 0x0000000000017941 */ /* 0x000fea0003800000 */
.L_x_161:
[----:B------:R-:W-:Y:S05]  /*e8a0*/  VIADD R17, R17, 0x400000 ;  /* 0x0040000011117836 */ /* 0x000fea0000000000 */
[----:B----4-:R-:W-:Y:S04]  /*e8b0*/  SHF.R.U32.HI R0, RZ, 0x15, R17 ;  /* 0x00000015ff007819 */ /* 0x010fe80000011611 */
        /* <DEDUP_REMOVED lines=23> */
.L_x_167:
        /* <DEDUP_REMOVED lines=23> */
.L_x_168:
[----:B------:R-:W-:Y:S05]  /*eba0*/  WARPSYNC.ALL ;  /* 0x0000000000007948 */ /* 0x000fea0003800000 */
[----:B------:R-:W-:Y:S11]  /*ebb0*/  R2UR UR4, R17 ;  /* 0x00000000110472ca */ /* 0x000ff600000e0000 */
[----:B------:R-:W-:Y:S02]  /*ebc0*/  @!UPT UIADD3 URZ, UPT, UPT, URZ, URZ, URZ ;  /* 0x000000fffffff290 */ /* 0x000fe4000fffe0ff */
[----:B------:R-:W1:Y:S02]  /*ebd0*/  LDTM.x32 R56, tmem[UR4+0x80] ;  /* 0x00008004003879ee */ /* 0x000e6400082c0000 */
[----:B-1----:R-:W-:Y:S01]  /*ebe0*/  NOP ;  /* 0x0000000000007918 */ /* 0x002fe20000000000 */
.L_x_166:
        /* <DEDUP_REMOVED lines=235> */
[----:B------:R-:W-:Y:S01]  /*faa0*/  @P2 SHF.L.U32 R5, R16, 0x1f, RZ ;  /* 0x0000001f10052819 */ /* 0x000fe200000006ff */
        /* <DEDUP_REMOVED lines=29> */
.L_x_170:
[----:B------:R-:W-:Y:S05]  /*fc80*/  BSYNC.RECONVERGENT B0 ;  /* 0x0000000000007941 */ /* 0x000fea0003800200 */
.L_x_169:
[----:B------:R-:W-:Y:S01]  /*fc90*/  BAR.SYNC.DEFER_BLOCKING 0x1, 0x80 ;  /* 0x0042000000007b1d */ /* 0x000fe20000010000 */
[----:B------:R-:W-:Y:S02]  /*fca0*/  UISETP.NE.AND UP0, UPT, UR43, URZ, UPT ;  /* 0x000000ff2b00728c */ /* 0x000fe4000bf05270 */
[----:B------:R-:W-:Y:S02]  /*fcb0*/  UIADD3 UR5, UPT, UPT, UR47, 0x1, URZ ;  /* 0x000000012f057890 */ /* 0x000fe4000fffe0ff */
[----:B------:R-:W-:Y:S02]  /*fcc0*/  USEL UR4, URZ, 0x60, !UP0 ;  /* 0x00000060ff047887 */ /* 0x000fe4000c000000 */
[----:B------:R-:W-:Y:S02]  /*fcd0*/  UISETP.NE.AND UP0, UPT, UR5, 0x4, UPT ;  /* 0x000000040500788c */ /* 0x000fe4000bf05270 */
[----:B------:R-:W-:Y:S02]  /*fce0*/  UIADD3 UR49, UPT, UPT, UR52, UR4, URZ ;  /* 0x0000000434317290 */ /* 0x000fe4000fffe0ff */
[----:B------:R-:W-:Y:S01]  /*fcf0*/  VIADD R131, R131, UR4 ;  /* 0x0000000483837c36 */ /* 0x000fe20008000000 */
[----:B------:R-:W-:Y:S04]  /*fd00*/  USEL UR46, UR5, URZ, UP0 ;  /* 0x000000ff052e7287 */ /* 0x000fe80008000000 */
[----:B------:R-:W-:Y:S04]  /*fd10*/  SHF.R.U32.HI R10, RZ, 0x15, R131 ;  /* 0x00000015ff0a7819 */ /* 0x000fe80000011683 */
[----:B------:R-:W-:Y:S01]  /*fd20*/  LOP3.LUT R18, R10, 0x3, RZ, 0xc0, !PT ;  /* 0x000000030a127812 */ /* 0x000fe200078ec0ff */
        /* <DEDUP_REMOVED lines=16> */
.L_x_174:
[----:B------:R-:W-:Y:S05]  /*fe30*/  BSYNC B0 ;  /* 0x0000000000007941 */ /* 0x000fea0003800000 */
.L_x_173:
        /* <DEDUP_REMOVED lines=15> */
.L_x_172:
[----:B------:R-:W-:Y:S05]  /*ff30*/  BSYNC B1 ;  /* 0x0000000000017941 */ /* 0x000fea0003800000 */
.L_x_171:
        /* <DEDUP_REMOVED lines=9> */
[----:B----4-:R-:W-:Y:S02]  /*ffd0*/  IMAD.MOV.U32 R8, RZ, RZ, 0x192 ;  /* 0x00000192ff087424 */ /* 0x010fe400078e00ff */
        /* <DEDUP_REMOVED lines=12> */
.L_x_177:
        /* <DEDUP_REMOVED lines=23> */
.L_x_178:
[----:B------:R-:W-:Y:S05]  /*10210*/  WARPSYNC.ALL ;  /* 0x0000000000007948 */ /* 0x000fea0003800000 */
[----:B------:R-:W-:Y:S11]  /*10220*/  R2UR UR4, R131 ;  /* 0x00000000830472ca */ /* 0x000ff600000e0000 */
[----:B------:R-:W-:Y:S02]  /*10230*/  @!UPT UIADD3 URZ, UPT, UPT, URZ, URZ, URZ ;  /* 0x000000fffffff290 */ /* 0x000fe4000fffe0ff */
[----:B------:R-:W1:Y:S02]  /*10240*/  LDTM.x32 R56, tmem[UR4+0x80] ;  /* 0x00008004003879ee */ /* 0x000e6400082c0000 */
[----:B-1----:R-:W-:Y:S01]  /*10250*/  NOP ;  /* 0x0000000000007918 */ /* 0x002fe20000000000 */
.L_x_176:
        /* <DEDUP_REMOVED lines=263> */
.L_x_180:
[----:B------:R-:W-:Y:S05]  /*112d0*/  BSYNC.RECONVERGENT B0 ;  /* 0x0000000000007941 */ /* 0x000fea0003800200 */
.L_x_179:
        /* <DEDUP_REMOVED lines=14> */
[----:B------:R-:W-:Y:S01]  /*113c0*/  @P1 IADD3 R6, PT, PT, R197, R4, RZ ;  /* 0x00000004c5061210 */ /* 0x000fe20007ffe0ff */
[----:B------:R-:W-:Y:S06]  /*113d0*/  @P0 BRA `(.L_x_184) ;  /* 0x00000000000c0947 */ /* 0x000fec0003800000 */
[----:B------:R-:W-:Y:S04]  /*113e0*/  SHF.L.U32 R3, R16, 0x1f, RZ ;  /* 0x0000001f10037819 */ /* 0x000fe800000006ff */
[----:B------:R-:W1:Y:S02]  /*113f0*/  SYNCS.PHASECHK.TRANS64.TRYWAIT P0, [R0+URZ+0x70], R3 ;  /* 0x00007003000075a7 */ /* 0x000e6400080011ff */
[----:B-1----:R-:W-:Y:S05]  /*11400*/  @!P0 BRA `(.L_x_185) ;  /* 0x0000002400948947 */ /* 0x002fea0003800000 */
.L_x_184:
[----:B------:R-:W-:Y:S05]  /*11410*/  BSYNC B0 ;  /* 0x0000000000007941 */ /* 0x000fea0003800000 */
.L_x_183:
[----:B------:R-:W-:Y:S11]  /*11420*/  ISETP.NE.AND P0, PT, R199, RZ, PT ;  /* 0x000000ffc700720c */ /* 0x000ff60003f05270 */
[----:B------:R-:W-:Y:S02]  /*11430*/  @!UPT UIADD3 URZ, UPT, UPT, URZ, URZ, URZ ;  /* 0x000000fffffff290 */ /* 0x000fe4000fffe0ff */
[----:B------:R4:W2:Y:S01]  /*11440*/  @P0 LDS.128 R168, [R4] ;  /* 0x0000000004a80984 */ /* 0x0008a20000000c00 */
[----:B-1----:R-:W-:Y:S03]  /*11450*/  @P0 IADD3 R0, PT, PT, R187, R6, RZ ;  /* 0x00000006bb000210 */ /* 0x002fe60007ffe0ff */
[----:B------:R4:W1:Y:S04]  /*11460*/  @P0 LDS.128 R152, [R4+0x1000] ;  /* 0x0010000004980984 */ /* 0x0008680000000c00 */
[----:B------:R4:W1:Y:S04]  /*11470*/  @P0 LDS.128 R160, [R139+0x20] ;  /* 0x000020008ba00984 */ /* 0x0008680000000c00 */
[----:B------:R4:W1:Y:S04]  /*11480*/  @P0 LDS.128 R140, [R139+0x1020] ;  /* 0x001020008b8c0984 */ /* 0x0008680000000c00 */
[----:B------:R4:W1:Y:S04]  /*11490*/  @P0 LDS.128 R164, [R6+0x10] ;  /* 0x0000100006a40984 */ /* 0x0008680000000c00 */
[----:B------:R4:W1:Y:S04]  /*114a0*/  @P0 LDS.128 R148, [R6+0x1010] ;  /* 0x0010100006940984 */ /* 0x0008680000000c00 */
[----:B------:R4:W1:Y:S04]  /*114b0*/  @P0 LDS.128 R156, [R0+0x10] ;  /* 0x00001000009c0984 */ /* 0x0008680000000c00 */
[----:B------:R4:W1:Y:S02]  /*114c0*/  @P0 LDS.128 R144, [R0+0x1010] ;  /* 0x0010100000900984 */ /* 0x0008640000000c00 */
.L_x_182:
[----:B------:R-:W-:Y:S05]  /*114d0*/  BSYNC B1 ;  /* 0x0000000000017941 */ /* 0x000fea0003800000 */
.L_x_181:
        /* <DEDUP_REMOVED lines=9> */
[----:B------:R-:W4:Y:S01]  /*11570*/  LDCU.64 UR8, c[0x4][0x70] ;  /* 0x01000e00ff0877ac */ /* 0x000f220008000a00 */
[----:B--2---:R-:W-:Y:S01]  /*11580*/  MOV R15, 0x0 ;  /* 0x00000000000f7802 */ /* 0x004fe20000000f00 */
[----:B------:R-:W-:Y:S02]  /*11590*/  HFMA2 R12, -RZ, RZ, 0, 5.9604644775390625e-08 ;  /* 0x00000001ff0c7431 */ /* 0x000fe400000001ff */
[----:B------:R-:W-:Y:S02]  /*115a0*/  IMAD.MOV.U32 R8, RZ, RZ, 0x192 ;  /* 0x00000192ff087424 */ /* 0x000fe400078e00ff */
[----:B------:R-:W-:Y:S01]  /*115b0*/  IMAD.MOV.U32 R13, RZ, RZ, RZ ;  /* 0x000000ffff0d7224 */ /* 0x000fe200078e00ff */
[----:B------:R-:W2:Y:S01]  /*115c0*/  LDCU.64 UR6, c[0x4][0x78] ;  /* 0x01000f00ff0677ac */ /* 0x000ea20008000a00 */
[----:B------:R-:W1:Y:S01]  /*115d0*/  LDC.64 R14, c[0x4][R15] ;  /* 0x010000000f0e7b82 */ /* 0x000e620000000a00 */
[----:B------:R-:W5:Y:S01]  /*115e0*/  LDCU.64 UR4, c[0x4][0x10] ;  /* 0x01000200ff0477ac */ /* 0x000f620008000a00 */
[----:B----4-:R-:W-:Y:S01]  /*115f0*/  MOV R5, UR9 ;  /* 0x0000000900057c02 */ /* 0x010fe20008000f00 */
[----:B------:R-:W-:Y:S01]  /*11600*/  IMAD.U32 R4, RZ, RZ, UR8 ;  /* 0x00000008ff047e24 */ /* 0x000fe2000f8e00ff */
[----:B--2---:R-:W-:Y:S01]  /*11610*/  MOV R7, UR7 ;  /* 0x0000000700077c02 */ /* 0x004fe20008000f00 */
[----:B------:R-:W-:Y:S01]  /*11620*/  IMAD.U32 R6, RZ, RZ, UR6 ;  /* 0x00000006ff067e24 */ /* 0x000fe2000f8e00ff */
[----:B-----5:R-:W-:Y:S01]  /*11630*/  MOV R11, UR5 ;  /* 0x00000005000b7c02 */ /* 0x020fe20008000f00 */
[----:B------:R-:W-:Y:S02]  /*11640*/  IMAD.U32 R10, RZ, RZ, UR4 ;  /* 0x00000004ff0a7e24 */ /* 0x000fe4000f8e00ff */
[----:B------:R-:W-:Y:S07]  /*11650*/  LEPC R20, `(.L_x_187) ;  /* 0x000000001014794e */ /* 0x000fee0000000000 */
[----:B-1-3--:R-:W-:Y:S05]  /*11660*/  CALL.ABS.NOINC R14 ;  /* 0x000000000e007343 */ /* 0x00afea0003c00000 */
.L_x_187:
        /* <DEDUP_REMOVED lines=23> */
.L_x_188:
[----:B------:R-:W-:Y:S05]  /*117e0*/  WARPSYNC.ALL ;  /* 0x0000000000007948 */ /* 0x000fea0003800000 */
[----:B------:R-:W-:Y:S11]  /*117f0*/  R2UR UR4, R131 ;  /* 0x00000000830472ca */ /* 0x000ff600000e0000 */
[----:B------:R-:W-:Y:S02]  /*11800*/  @!UPT UIADD3 URZ, UPT, UPT, URZ, URZ, URZ ;  /* 0x000000fffffff290 */ /* 0x000fe4000fffe0ff */
[----:B------:R-:W4:Y:S02]  /*11810*/  LDTM.x32 R56, tmem[UR4+0x80] ;  /* 0x00008004003879ee */ /* 0x000f2400082c0000 */
[----:B----4-:R-:W-:Y:S01]  /*11820*/  NOP ;  /* 0x0000000000007918 */ /* 0x010fe20000000000 */
.L_x_186:
[----:B--2---:R-:W-:Y:S01]  /*11830*/  SHF.L.U32 R6, R168, 0x10, RZ ;  /* 0x00000010a8067819 */ /* 0x004fe200000006ff */
[----:B------:R-:W-:Y:S01]  /*11840*/  FMUL R0, R130, R24 ;  /* 0x0000001882007220 */ /* 0x000fe20000400000 */
[----:B------:R-:W-:Y:S01]  /*11850*/  LOP3.LUT R8, R168, 0xffff0000, RZ, 0xc0, !PT ;  /* 0xffff0000a8087812 */ /* 0x000fe200078ec0ff */
[----:B------:R-:W-:Y:S01]  /*11860*/  FMUL R3, R130, R25 ;  /* 0x0000001982037220 */ /* 0x000fe20000400000 */
[----:B------:R-:W-:Y:S01]  /*11870*/  SHF.L.U32 R7, R169, 0x10, RZ ;  /* 0x00000010a9077819 */ /* 0x000fe200000006ff */
[----:B------:R-:W-:Y:S01]  /*11880*/  FFMA R0, R133, R6, R0 ;  /* 0x0000000685007223 */ /* 0x000fe20000000000 */
[----:B------:R-:W-:Y:S01]  /*11890*/  LOP3.LUT R88, R169, 0xffff0000, RZ, 0xc0, !PT ;  /* 0xffff0000a9587812 */ /* 0x000fe200078ec0ff */
[----:B------:R-:W-:Y:S01]  /*118a0*/  FFMA R3, R133, R8, R3 ;  /* 0x0000000885037223 */ /* 0x000fe20000000003 */
[----:B------:R-:W-:Y:S01]  /*118b0*/  SHF.L.U32 R89, R170, 0x10, RZ ;  /* 0x00000010aa597819 */ /* 0x000fe200000006ff */
[----:B------:R-:W-:Y:S01]  /*118c0*/  FMUL R4, R130, R26 ;  /* 0x0000001a82047220 */ /* 0x000fe20000400000 */
[----:B------:R-:W-:Y:S01]  /*118d0*/  LOP3.LUT R90, R170, 0xffff0000, RZ, 0xc0, !PT ;  /* 0xffff0000aa5a7812 */ /* 0x000fe200078ec0ff */
[C---:B------:R-:W-:Y:S01]  /*118e0*/  FMUL R5, R130.reuse, R27 ;  /* 0x0000001b82057220 */ /* 0x040fe20000400000 */
[----:B------:R-:W-:Y:S01]  /*118f0*/  SHF.L.U32 R91, R171, 0x10, RZ ;  /* 0x00000010ab5b7819 */ /* 0x000fe200000006ff */
[----:B------:R-:W-:Y:S01]  /*11900*/  FFMA R4, R133, R7, R4 ;  /* 0x0000000785047223 */ /* 0x000fe20000000004 */
[----:B------:R-:W-:Y:S01]  /*11910*/  LOP3.LUT R92, R171, 0xffff0000, RZ, 0xc0, !PT ;  /* 0xffff0000ab5c7812 */ /* 0x000fe200078ec0ff */
[----:B------:R-:W-:Y:S01]  /*11920*/  FFMA R5, R133, R88, R5 ;  /* 0x0000005885057223 */ /* 0x000fe20000000005 */
[----:B------:R-:W-:Y:S01]  /*11930*/  ISETP.NE.AND P1, PT, R189, R16, PT ;  /* 0x00000010bd00720c */ /* 0x000fe20003f25270 */
[----:B------:R-:W-:Y:S01]  /*11940*/  FMUL R6, R130, R28 ;  /* 0x0000001c82067220 */ /* 0x000fe20000400000 */
[----:B-1----:R-:W-:Y:S01]  /*11950*/  SHF.L.U32 R93, R164, 0x10, RZ ;  /* 0x00000010a45d7819 */ /* 0x002fe200000006ff */
[----:B------:R-:W-:Y:S01]  /*11960*/  FMUL R7, R130, R29 ;  /* 0x0000001d82077220 */ /* 0x000fe20000400000 */
[----:B------:R-:W-:Y:S01]  /*11970*/  LOP3.LUT R94, R164, 0xffff0000, RZ, 0xc0, !PT ;  /* 0xffff0000a45e7812 */ /* 0x000fe200078ec0ff */
        /* <DEDUP_REMOVED lines=27> */
[----:B------:R-:W-:Y:S01]  /*11b30*/  F2FP.BF16.F32.PACK_AB R77, R5, R4 ;  /* 0x00000004054d723e */ /* 0x000fe200000010ff */
[C---:B------:R-:W-:Y:S01]  /*11b40*/  FMUL R4, R130.reuse, R34 ;  /* 0x0000002282047220 */ /* 0x040fe20000400000 */
[----:B------:R-:W-:Y:S01]  /*11b50*/  F2FP.BF16.F32.PACK_AB R32, R3, R0 ;  /* 0x000000000320723e */ /* 0x000fe200000010ff */
[C---:B------:R-:W-:Y:S01]  /*11b60*/  FMUL R5, R130.reuse, R35 ;  /* 0x0000002382057220 */ /* 0x040fe20000400000 */
[C---:B------:R-:W-:Y:S01]  /*11b70*/  SHF.L.U32 R107, R163.reuse, 0x10, RZ ;  /* 0x00000010a36b7819 */ /* 0x040fe200000006ff */
[C---:B------:R-:W-:Y:S01]  /*11b80*/  FMUL R18, R130.reuse, R64 ;  /* 0x0000004082127220 */ /* 0x040fe20000400000 */
[----:B------:R-:W-:Y:S01]  /*11b90*/  LOP3.LUT R108, R163, 0xffff0000, RZ, 0xc0, !PT ;  /* 0xffff0000a36c7812 */ /* 0x000fe200078ec0ff */
[C---:B------:R-:W-:Y:S01]  /*11ba0*/  FMUL R64, R130.reuse, R78 ;  /* 0x0000004e82407220 */ /* 0x040fe20000400000 */
[----:B------:R-:W-:Y:S01]  /*11bb0*/  F2FP.BF16.F32.PACK_AB R78, R7, R6 ;  /* 0x00000006074e723e */ /* 0x000fe200000010ff */
[----:B------:R-:W-:Y:S01]  /*11bc0*/  FMUL R19, R130, R65 ;  /* 0x0000004182137220 */ /* 0x000fe20000400000 */
[----:B------:R-:W-:Y:S01]  /*11bd0*/  SHF.L.U32 R109, R156, 0x10, RZ ;  /* 0x000000109c6d7819 */ /* 0x000fe200000006ff */
[C---:B------:R-:W-:Y:S01]  /*11be0*/  FMUL R65, R130.reuse, R79 ;  /* 0x0000004f82417220 */ /* 0x040fe20000400000 */
[----:B------:R-:W-:Y:S01]  /*11bf0*/  F2FP.BF16.F32.PACK_AB R79, R9, R8 ;  /* 0x00000008094f723e */ /* 0x000fe200000010ff */
        /* <DEDUP_REMOVED lines=10> */
[----:B------:R-:W-:Y:S01]  /*11ca0*/  FMUL R9, R130, R39 ;  /* 0x0000002782097220 */ /* 0x000fe20000400000 */
[----:B------:R-:W-:Y:S01]  /*11cb0*/  SHF.L.U32 R115, R159, 0x10, RZ ;  /* 0x000000109f737819 */ /* 0x000fe200000006ff */
[----:B------:R-:W-:Y:S01]  /*11cc0*/  FFMA R6, R133, R97, R6 ;  /* 0x0000006185067223 */ /* 0x000fe20000000006 */
[----:B------:R-:W-:Y:S01]  /*11cd0*/  F2FP.BF16.F32.PACK_AB R33, R5, R4 ;  /* 0x000000040521723e */ /* 0x000fe200000010ff */
[----:B------:R-:W-:Y:S01]  /*11ce0*/  FFMA R7, R133, R98, R7 ;  /* 0x0000006285077223 */ /* 0x000fe20000000007 */
[----:B------:R-:W-:Y:S01]  /*11cf0*/  LOP3.LUT R116, R159, 0xffff0000, RZ, 0xc0, !PT ;  /* 0xffff00009f747812 */ /* 0x000fe200078ec0ff */
[C---:B------:R-:W-:Y:S01]  /*11d00*/  FFMA R8, R133.reuse, R99, R8 ;  /* 0x0000006385087223 */ /* 0x040fe20000000008 */
[C---:B------:R-:W-:Y:S01]  /*11d10*/  SHF.L.U32 R117, R152.reuse, 0x10, RZ ;  /* 0x0000001098757819 */ /* 0x040fe200000006ff */
[----:B------:R-:W-:Y:S01]  /*11d20*/  FFMA R9, R133, R100, R9 ;  /* 0x0000006485097223 */ /* 0x000fe20000000009 */
[----:B------:R-:W-:Y:S01]  /*11d30*/  F2FP.BF16.F32.PACK_AB R34, R7, R6 ;  /* 0x000000060722723e */ /* 0x000fe200000010ff */
[----:B------:R-:W-:Y:S01]  /*11d40*/  @!P1 STS.128 [R188+0x6000], R76 ;  /* 0x0060004cbc009388 */ /* 0x000fe20000000c00 */
[----:B------:R-:W-:Y:S01]  /*11d50*/  LOP3.LUT R118, R152, 0xffff0000, RZ, 0xc0, !PT ;  /* 0xffff000098767812 */ /* 0x000fe200078ec0ff */
[C---:B------:R-:W-:Y:S01]  /*11d60*/  FMUL R0, R130.reuse, R40 ;  /* 0x0000002882007220 */ /* 0x040fe20000400000 */
[----:B------:R-:W-:Y:S01]  /*11d70*/  F2FP.BF16.F32.PACK_AB R35, R9, R8 ;  /* 0x000000080923723e */ /* 0x000fe200000010ff */
[C---:B------:R-:W-:Y:S01]  /*11d80*/  FMUL R3, R130.reuse, R41 ;  /* 0x0000002982037220 */ /* 0x040fe20000400000 */
[C---:B------:R-:W-:Y:S01]  /*11d90*/  SHF.L.U32 R119, R153.reuse, 0x10, RZ ;  /* 0x0000001099777819 */ /* 0x040fe200000006ff */
[----:B------:R-:W-:Y:S01]  /*11da0*/  FMUL R4, R130, R42 ;  /* 0x0000002a82047220 */ /* 0x000fe20000400000 */
[----:B------:R-:W-:Y:S01]  /*11db0*/  LOP3.LUT R120, R153, 0xffff0000, RZ, 0xc0, !PT ;  /* 0xffff000099787812 */ /* 0x000fe200078ec0ff */
[----:B------:R1:W-:Y:S01]  /*11dc0*/  @!P1 STS.128 [R198+0x6010], R32 ;  /* 0x00601020c6009388 */ /* 0x0003e20000000c00 */
[----:B------:R-:W-:Y:S01]  /*11dd0*/  SHF.L.U32 R121, R154, 0x10, RZ ;  /* 0x000000109a797819 */ /* 0x000fe200000006ff */
[----:B------:R-:W-:Y:S01]  /*11de0*/  FMUL R5, R130, R43 ;  /* 0x0000002b82057220 */ /* 0x000fe20000400000 */
[----:B------:R-:W-:Y:S01]  /*11df0*/  LOP3.LUT R122, R154, 0xffff0000, RZ, 0xc0, !PT ;  /* 0xffff00009a7a7812 */ /* 0x000fe200078ec0ff */
[----:B------:R-:W-:Y:S01]  /*11e00*/  FFMA R0, R133, R101, R0 ;  /* 0x0000006585007223 */ /* 0x000fe20000000000 */
[C---:B------:R-:W-:Y:S01]  /*11e10*/  SHF.L.U32 R123, R155.reuse, 0x10, RZ ;  /* 0x000000109b7b7819 */ /* 0x040fe200000006ff */
[----:B------:R-:W-:Y:S01]  /*11e20*/  FMUL R6, R130, R44 ;  /* 0x0000002c82067220 */ /* 0x000fe20000400000 */
[----:B------:R-:W-:Y:S01]  /*11e30*/  LOP3.LUT R124, R155, 0xffff0000, RZ, 0xc0, !PT ;  /* 0xffff00009b7c7812 */ /* 0x000fe200078ec0ff */
[C---:B------:R-:W-:Y:S01]  /*11e40*/  FFMA R3, R133.reuse, R102, R3 ;  /* 0x0000006685037223 */ /* 0x040fe20000000003 */
[----:B------:R-:W-:Y:S01]  /*11e50*/  SHF.L.U32 R125, R148, 0x10, RZ ;  /* 0x00000010947d7819 */ /* 0x000fe200000006ff */
[----:B------:R-:W-:Y:S01]  /*11e60*/  FMUL R7, R130, R45 ;  /* 0x0000002d82077220 */ /* 0x000fe20000400000 */
[----:B------:R-:W-:Y:S01]  /*11e70*/  LOP3.LUT R126, R148, 0xffff0000, RZ, 0xc0, !PT ;  /* 0xffff0000947e7812 */ /* 0x000fe200078ec0ff */
[----:B------:R-:W-:Y:S01]  /*11e80*/  FFMA R4, R133, R103, R4 ;  /* 0x0000006785047223 */ /* 0x000fe20000000004 */
[----:B------:R-:W-:Y:S01]  /*11e90*/  F2FP.BF16.F32.PACK_AB R36, R3, R0 ;  /* 0x000000000324723e */ /* 0x000fe200000010ff */
[C---:B------:R-:W-:Y:S01]  /*11ea0*/  FMUL R8, R130.reuse, R46 ;  /* 0x0000002e82087220 */ /* 0x040fe20000400000 */
[----:B------:R-:W-:Y:S01]  /*11eb0*/  SHF.L.U32 R127, R149, 0x10, RZ ;  /* 0x00000010957f7819 */ /* 0x000fe200000006ff */
[----:B------:R-:W-:Y:S01]  /*11ec0*/  FFMA R5, R133, R104, R5 ;  /* 0x0000006885057223 */ /* 0x000fe20000000005 */
[----:B------:R-:W-:Y:S01]  /*11ed0*/  LOP3.LUT R128, R149, 0xffff0000, RZ, 0xc0, !PT ;  /* 0xffff000095807812 */ /* 0x000fe200078ec0ff */
[----:B------:R-:W-:Y:S01]  /*11ee0*/  FMUL R9, R130, R47 ;  /* 0x0000002f82097220 */ /* 0x000fe20000400000 */
[C---:B------:R-:W-:Y:S01]  /*11ef0*/  SHF.L.U32 R129, R150.reuse, 0x10, RZ ;  /* 0x0000001096817819 */ /* 0x040fe200000006ff */
[----:B------:R-:W-:Y:S01]  /*11f00*/  FFMA R6, R133, R105, R6 ;  /* 0x0000006985067223 */ /* 0x000fe20000000006 */
[----:B------:R-:W-:Y:S01]  /*11f10*/  F2FP.BF16.F32.PACK_AB R37, R5, R4 ;  /* 0x000000040525723e */ /* 0x000fe200000010ff */
[C---:B------:R-:W-:Y:S01]  /*11f20*/  FFMA R7, R133.reuse, R106, R7 ;  /* 0x0000006a85077223 */ /* 0x040fe20000000007 */
[----:B------:R-:W-:Y:S01]  /*11f30*/  LOP3.LUT R132, R150, 0xffff0000, RZ, 0xc0, !PT ;  /* 0xffff000096847812 */ /* 0x000fe200078ec0ff */
[----:B------:R-:W-:Y:S01]  /*11f40*/  FFMA R8, R133, R107, R8 ;  /* 0x0000006b85087223 */ /* 0x000fe20000000008 */
[----:B------:R-:W-:Y:S01]  /*11f50*/  SHF.L.U32 R131, R151, 0x10, RZ ;  /* 0x0000001097837819 */ /* 0x000fe200000006ff */
[----:B------:R-:W-:Y:S01]  /*11f60*/  FFMA R9, R133, R108, R9 ;  /* 0x0000006c85097223 */ /* 0x000fe20000000009 */
[----:B------:R-:W-:Y:S01]  /*11f70*/  F2FP.BF16.F32.PACK_AB R38, R7, R6 ;  /* 0x000000060726723e */ /* 0x000fe200000010ff */
[C---:B------:R-:W-:Y:S01]  /*11f80*/  FMUL R0, R130.reuse, R48 ;  /* 0x0000003082007220 */ /* 0x040fe20000400000 */
[----:B------:R-:W-:Y:S01]  /*11f90*/  LOP3.LUT R134, R151, 0xffff0000, RZ, 0xc0, !PT ;  /* 0xffff000097867812 */ /* 0x000fe200078ec0ff */
[C---:B------:R-:W-:Y:S01]  /*11fa0*/  FMUL R3, R130.reuse, R49 ;  /* 0x0000003182037220 */ /* 0x040fe20000400000 */
[----:B------:R-:W-:Y:S01]  /*11fb0*/  F2FP.BF16.F32.PACK_AB R39, R9, R8 ;  /* 0x000000080927723e */ /* 0x000fe200000010ff */
[----:B------:R-:W-:Y:S01]  /*11fc0*/  FMUL R4, R130, R50 ;  /* 0x0000003282047220 */ /* 0x000fe20000400000 */
[----:B------:R-:W-:Y:S01]  /*11fd0*/  SHF.L.U32 R135, R140, 0x10, RZ ;  /* 0x000000108c877819 */ /* 0x000fe200000006ff */
[----:B------:R-:W-:Y:S01]  /*11fe0*/  FMUL R5, R130, R51 ;  /* 0x0000003382057220 */ /* 0x000fe20000400000 */
[----:B------:R-:W-:Y:S01]  /*11ff0*/  LOP3.LUT R136, R140, 0xffff0000, RZ, 0xc0, !PT ;  /* 0xffff00008c887812 */ /* 0x000fe200078ec0ff */
[----:B------:R-:W-:Y:S01]  /*12000*/  FFMA R0, R133, R109, R0 ;  /* 0x0000006d85007223 */ /* 0x000fe20000000000 */
[C---:B------:R-:W-:Y:S01]  /*12010*/  SHF.L.U32 R137, R141.reuse, 0x10, RZ ;  /* 0x000000108d897819 */ /* 0x040fe200000006ff */
[----:B------:R-:W-:Y:S01]  /*12020*/  FMUL R6, R130, R52 ;  /* 0x0000003482067220 */ /* 0x000fe20000400000 */
[----:B------:R-:W-:Y:S01]  /*12030*/  LOP3.LUT R138, R141, 0xffff0000, RZ, 0xc0, !PT ;  /* 0xffff00008d8a7812 */ /* 0x000fe200078ec0ff */
[----:B------:R2:W-:Y:S01]  /*12040*/  @!P1 STS.128 [R196+0x6020], R36 ;  /* 0x00602024c4009388 */ /* 0x0005e20000000c00 */
[C---:B------:R-:W-:Y:S01]  /*12050*/  FFMA R3, R133.reuse, R110, R3 ;  /* 0x0000006e85037223 */ /* 0x040fe20000000003 */
[C---:B------:R-:W-:Y:S01]  /*12060*/  SHF.L.U32 R139, R142.reuse, 0x10, RZ ;  /* 0x000000108e8b7819 */ /* 0x040fe200000006ff */
[C---:B------:R-:W-:Y:S01]  /*12070*/  FFMA R4, R133.reuse, R111, R4 ;  /* 0x0000006f85047223 */ /* 0x040fe20000000004 */
[C---:B------:R-:W-:Y:S01]  /*12080*/  FFMA R5, R133.reuse, R112, R5 ;  /* 0x0000007085057223 */ /* 0x040fe20000000005 */
[----:B------:R-:W-:Y:S01]  /*12090*/  LOP3.LUT R140, R142, 0xffff0000, RZ, 0xc0, !PT ;  /* 0xffff00008e8c7812 */ /* 0x000fe200078ec0ff */
[----:B------:R-:W-:Y:S01]  /*120a0*/  FFMA R6, R133, R113, R6 ;  /* 0x0000007185067223 */ /* 0x000fe20000000006 */
[----:B-1----:R-:W-:Y:S01]  /*120b0*/  F2FP.BF16.F32.PACK_AB R32, R3, R0 ;  /* 0x000000000320723e */ /* 0x002fe200000010ff */
[C---:B------:R-:W-:Y:S01]  /*120c0*/  FMUL R7, R130.reuse, R53 ;  /* 0x0000003582077220 */ /* 0x040fe20000400000 */
[----:B------:R-:W-:Y:S01]  /*120d0*/  F2FP.BF16.F32.PACK_AB R33, R5, R4 ;  /* 0x000000040521723e */ /* 0x000fe200000010ff */
[C---:B------:R-:W-:Y:S01]  /*120e0*/  FMUL R8, R130.reuse, R54 ;  /* 0x0000003682087220 */ /* 0x040fe20000400000 */
[C---:B------:R-:W-:Y:S01]  /*120f0*/  FMUL R9, R130.reuse, R55 ;  /* 0x0000003782097220 */ /* 0x040fe20000400000 */
[----:B------:R-:W-:Y:S01]  /*12100*/  FFMA R7, R133, R114, R7 ;  /* 0x0000007285077223 */ /* 0x000fe20000000007 */
[C---:B------:R-:W-:Y:S01]  /*12110*/  FMUL R10, R130.reuse, R56 ;  /* 0x00000038820a7220 */ /* 0x040fe20000400000 */
[----:B------:R-:W-:Y:S01]  /*12120*/  SHF.L.U32 R141, R143, 0x10, RZ ;  /* 0x000000108f8d7819 */ /* 0x000fe200000006ff */
[C---:B------:R-:W-:Y:S01]  /*12130*/  FFMA R8, R133.reuse, R115, R8 ;  /* 0x0000007385087223 */ /* 0x040fe20000000008 */
[----:B------:R-:W-:Y:S01]  /*12140*/  FFMA R9, R133, R116, R9 ;  /* 0x0000007485097223 */ /* 0x000fe20000000009 */
[----:B------:R-:W-:Y:S01]  /*12150*/  F2FP.BF16.F32.PACK_AB R34, R7, R6 ;  /* 0x000000060722723e */ /* 0x000fe200000010ff */
[----:B------:R-:W-:Y:S01]  /*12160*/  FFMA R10, R133, R117, R10 ;  /* 0x00000075850a7223 */ /* 0x000fe2000000000a */
[C---:B------:R-:W-:Y:S01]  /*12170*/  FMUL R11, R130.reuse, R57 ;  /* 0x00000039820b7220 */ /* 0x040fe20000400000 */
[----:B------:R-:W-:Y:S01]  /*12180*/  LOP3.LUT R142, R143, 0xffff0000, RZ, 0xc0, !PT ;  /* 0xffff00008f8e7812 */ /* 0x000fe200078ec0ff */
[C---:B------:R-:W-:Y:S01]  /*12190*/  FMUL R12, R130.reuse, R58 ;  /* 0x0000003a820c7220 */ /* 0x040fe20000400000 */
[----:B------:R-:W-:Y:S01]  /*121a0*/  F2FP.BF16.F32.PACK_AB R35, R9, R8 ;  /* 0x000000080923723e */ /* 0x000fe200000010ff */
[----:B------:R-:W-:Y:S01]  /*121b0*/  FFMA R11, R133, R118, R11 ;  /* 0x00000076850b7223 */ /* 0x000fe2000000000b */
[C---:B------:R-:W-:Y:S01]  /*121c0*/  FMUL R13, R130.reuse, R59 ;  /* 0x0000003b820d7220 */ /* 0x040fe20000400000 */
[C---:B------:R-:W-:Y:S01]  /*121d0*/  FMUL R14, R130.reuse, R60 ;  /* 0x0000003c820e7220 */ /* 0x040fe20000400000 */
[----:B------:R-:W-:Y:S01]  /*121e0*/  FMUL R15, R130, R61 ;  /* 0x0000003d820f7220 */ /* 0x000fe20000400000 */
[----:B------:R2:W-:Y:S01]  /*121f0*/  @!P1 STS.128 [R195+0x6010], R32 ;  /* 0x00601020c3009388 */ /* 0x0005e20000000c00 */
[----:B------:R-:W-:Y:S01]  /*12200*/  F2FP.BF16.F32.PACK_AB R4, R11, R10 ;  /* 0x0000000a0b04723e */ /* 0x000fe200000010ff */
[C---:B------:R-:W-:Y:S01]  /*12210*/  FFMA R12, R133.reuse, R119, R12 ;  /* 0x00000077850c7223 */ /* 0x040fe2000000000c */
[C---:B------:R-:W-:Y:S01]  /*12220*/  SHF.L.U32 R25, R144.reuse, 0x10, RZ ;  /* 0x0000001090197819 */ /* 0x040fe200000006ff */
[C---:B------:R-:W-:Y:S01]  /*12230*/  FFMA R13, R133.reuse, R120, R13 ;  /* 0x00000078850d7223 */ /* 0x040fe2000000000d */
[C---:B------:R-:W-:Y:S01]  /*12240*/  FFMA R14, R133.reuse, R121, R14 ;  /* 0x00000079850e7223 */ /* 0x040fe2000000000e */
[----:B------:R-:W-:Y:S01]  /*12250*/  LOP3.LUT R24, R144, 0xffff0000, RZ, 0xc0, !PT ;  /* 0xffff000090187812 */ /* 0x000fe200078ec0ff */
[C---:B------:R-:W-:Y:S01]  /*12260*/  FFMA R15, R133.reuse, R122, R15 ;  /* 0x0000007a850f7223 */ /* 0x040fe2000000000f */
[C---:B------:R-:W-:Y:S01]  /*12270*/  FFMA R16, R133.reuse, R123, R16 ;  /* 0x0000007b85107223 */ /* 0x040fe20000000010 */
[C---:B------:R-:W-:Y:S01]  /*12280*/  FMUL R20, R130.reuse, R66 ;  /* 0x0000004282147220 */ /* 0x040fe20000400000 */
        /* <DEDUP_REMOVED lines=8> */
[----:B------:R-:W-:Y:S01]  /*12310*/  FFMA R21, R133, R128, R21 ;  /* 0x0000008085157223 */ /* 0x000fe20000000015 */
[C---:B------:R-:W-:Y:S01]  /*12320*/  FMUL R57, R130.reuse, R71 ;  /* 0x0000004782397220 */ /* 0x040fe20000400000 */
[----:B------:R-:W-:Y:S01]  /*12330*/  F2FP.BF16.F32.PACK_AB R5, R13, R12 ;  /* 0x0000000c0d05723e */ /* 0x000fe200000010ff */
[----:B------:R-:W-:Y:S01]  /*12340*/  FFMA R22, R133, R129, R22 ;  /* 0x0000008185167223 */ /* 0x000fe20000000016 */
[----:B------:R-:W-:Y:S01]  /*12350*/  F2FP.BF16.F32.PACK_AB R6, R15, R14 ;  /* 0x0000000e0f06723e */ /* 0x000fe200000010ff */
[C---:B------:R-:W-:Y:S01]  /*12360*/  FMUL R58, R130.reuse, R72 ;  /* 0x00000048823a7220 */ /* 0x040fe20000400000 */
[----:B------:R-:W-:Y:S01]  /*12370*/  F2FP.BF16.F32.PACK_AB R7, R17, R16 ;  /* 0x000000101107723e */ /* 0x000fe200000010ff */
[C---:B------:R-:W-:Y:S01]  /*12380*/  FFMA R23, R133.reuse, R132, R23 ;  /* 0x0000008485177223 */ /* 0x040fe20000000017 */
[C---:B------:R-:W-:Y:S01]  /*12390*/  FMUL R59, R130.reuse, R73 ;  /* 0x00000049823b7220 */ /* 0x040fe20000400000 */
[----:B------:R-:W-:Y:S01]  /*123a0*/  FFMA R56, R133, R131, R56 ;  /* 0x0000008385387223 */ /* 0x000fe20000000038 */
[C---:B------:R-:W-:Y:S01]  /*123b0*/  FMUL R60, R130.reuse, R74 ;  /* 0x0000004a823c7220 */ /* 0x040fe20000400000 */
[----:B------:R2:W-:Y:S01]  /*123c0*/  @!P1 STS.128 [R188+0x7000], R4 ;  /* 0x00700004bc009388 */ /* 0x0005e20000000c00 */
[----:B------:R-:W-:Y:S01]  /*123d0*/  F2FP.BF16.F32.PACK_AB R8, R19, R18 ;  /* 0x000000121308723e */ /* 0x000fe200000010ff */
[C---:B------:R-:W-:Y:S01]  /*123e0*/  FFMA R57, R133.reuse, R134, R57 ;  /* 0x0000008685397223 */ /* 0x040fe20000000039 */
[C---:B------:R-:W-:Y:S01]  /*123f0*/  FMUL R61, R130.reuse, R75 ;  /* 0x0000004b823d7220 */ /* 0x040fe20000400000 */
[C---:B------:R-:W-:Y:S01]  /*12400*/  FFMA R58, R133.reuse, R135, R58 ;  /* 0x00000087853a7223 */ /* 0x040fe2000000003a */
[C---:B------:R-:W-:Y:S01]  /*12410*/  FFMA R59, R133.reuse, R136, R59 ;  /* 0x00000088853b7223 */ /* 0x040fe2000000003b */
[C---:B------:R-:W-:Y:S01]  /*12420*/  FFMA R60, R133.reuse, R137, R60 ;  /* 0x00000089853c7223 */ /* 0x040fe2000000003c */
[----:B------:R-:W-:Y:S01]  /*12430*/  FFMA R61, R133, R138, R61 ;  /* 0x0000008a853d7223 */ /* 0x000fe2000000003d */
[----:B------:R-:W-:Y:S01]  /*12440*/  F2FP.BF16.F32.PACK_AB R9, R21, R20 ;  /* 0x000000141509723e */ /* 0x000fe200000010ff */
[----:B------:R-:W-:Y:S01]  /*12450*/  FFMA R62, R133, R139, R62 ;  /* 0x0000008b853e7223 */ /* 0x000fe2000000003e */
[----:B------:R-:W-:Y:S01]  /*12460*/  F2FP.BF16.F32.PACK_AB R10, R23, R22 ;  /* 0x00000016170a723e */ /* 0x000fe200000010ff */
[C---:B------:R-:W-:Y:S01]  /*12470*/  FMUL R66, R130.reuse, R80 ;  /* 0x0000005082427220 */ /* 0x040fe20000400000 */
[----:B------:R-:W-:Y:S01]  /*12480*/  F2FP.BF16.F32.PACK_AB R11, R57, R56 ;  /* 0x00000038390b723e */ /* 0x000fe200000010ff */
[----:B------:R-:W-:Y:S01]  /*12490*/  FFMA R63, R133, R140, R63 ;  /* 0x0000008c853f7223 */ /* 0x000fe2000000003f */
[C---:B------:R-:W-:Y:S01]  /*124a0*/  FMUL R67, R130.reuse, R81 ;  /* 0x0000005182437220 */ /* 0x040fe20000400000 */
[----:B------:R-:W-:Y:S01]  /*124b0*/  SHF.L.U32 R27, R145, 0x10, RZ ;  /* 0x00000010911b7819 */ /* 0x000fe200000006ff */
[----:B------:R-:W-:Y:S01]  /*124c0*/  FFMA R64, R133, R141, R64 ;  /* 0x0000008d85407223 */ /* 0x000fe20000000040 */
[----:B------:R2:W-:Y:S01]  /*124d0*/  @!P1 STS.128 [R198+0x7010], R8 ;  /* 0x00701008c6009388 */ /* 0x0005e20000000c00 */
[C---:B------:R-:W-:Y:S01]  /*124e0*/  FMUL R68, R130.reuse, R82 ;  /* 0x0000005282447220 */ /* 0x040fe20000400000 */
[----:B------:R-:W-:Y:S01]  /*124f0*/  LOP3.LUT R26, R145, 0xffff0000, RZ, 0xc0, !PT ;  /* 0xffff0000911a7812 */ /* 0x000fe200078ec0ff */
[C---:B------:R-:W-:Y:S01]  /*12500*/  FFMA R65, R133.reuse, R142, R65 ;  /* 0x0000008e85417223 */ /* 0x040fe20000000041 */
[----:B------:R-:W-:Y:S01]  /*12510*/  FMUL R69, R130, R83 ;  /* 0x0000005382457220 */ /* 0x000fe20000400000 */
[----:B------:R-:W-:Y:S01]  /*12520*/  SHF.L.U32 R29, R146, 0x10, RZ ;  /* 0x00000010921d7819 */ /* 0x000fe200000006ff */
[C---:B------:R-:W-:Y:S01]  /*12530*/  FFMA R66, R133.reuse, R25, R66 ;  /* 0x0000001985427223 */ /* 0x040fe20000000042 */
[----:B------:R-:W-:Y:S01]  /*12540*/  FMUL R70, R130, R84 ;  /* 0x0000005482467220 */ /* 0x000fe20000400000 */
[----:B------:R-:W-:Y:S01]  /*12550*/  LOP3.LUT R28, R146, 0xffff0000, RZ, 0xc0, !PT ;  /* 0xffff0000921c7812 */ /* 0x000fe200078ec0ff */
[----:B------:R-:W-:Y:S01]  /*12560*/  FFMA R67, R133, R24, R67 ;  /* 0x0000001885437223 */ /* 0x000fe20000000043 */
[C---:B------:R-:W-:Y:S01]  /*12570*/  FMUL R71, R130.reuse, R85 ;  /* 0x0000005582477220 */ /* 0x040fe20000400000 */
[----:B------:R-:W-:Y:S01]  /*12580*/  SHF.L.U32 R31, R147, 0x10, RZ ;  /* 0x00000010931f7819 */ /* 0x000fe200000006ff */
[----:B------:R-:W-:Y:S01]  /*12590*/  FFMA R68, R133, R27, R68 ;  /* 0x0000001b85447223 */ /* 0x000fe20000000044 */
[C---:B------:R-:W-:Y:S01]  /*125a0*/  FMUL R72, R130.reuse, R86 ;  /* 0x0000005682487220 */ /* 0x040fe20000400000 */
[----:B------:R-:W-:Y:S01]  /*125b0*/  LOP3.LUT R30, R147, 0xffff0000, RZ, 0xc0, !PT ;  /* 0xffff0000931e7812 */ /* 0x000fe200078ec0ff */
[----:B------:R-:W-:Y:S01]  /*125c0*/  FFMA R69, R133, R26, R69 ;  /* 0x0000001a85457223 */ /* 0x000fe20000000045 */
        /* <DEDUP_REMOVED lines=13> */
[----:B------:R-:W-:Y:S02]  /*126a0*/  F2FP.BF16.F32.PACK_AB R19, R73, R72 ;  /* 0x000000484913723e */ /* 0x000fe400000010ff */
[----:B------:R-:W-:Y:S03]  /*126b0*/  ISETP.NE.AND P0, PT, R189, RZ, PT ;  /* 0x000000ffbd00720c */ /* 0x000fe60003f05270 */
[----:B------:R2:W-:Y:S01]  /*126c0*/  @!P1 STS.128 [R195+0x7010], R16 ;  /* 0x00701010c3009388 */ /* 0x0005e20000000c00 */
[----:B------:R-:W-:Y:S01]  /*126d0*/  @!PT LDS RZ, [RZ] ;  /* 0x00000000fffff984 */ /* 0x000fe20000000800 */
[----:B------:R-:W-:Y:S01]  /*126e0*/  @!PT LDS RZ, [RZ] ;  /* 0x00000000fffff984 */ /* 0x000fe20000000800 */
[----:B------:R-:W-:Y:S01]  /*126f0*/  @!PT LDS RZ, [RZ] ;  /* 0x00000000fffff984 */ /* 0x000fe20000000800 */
[----:B------:R-:W-:Y:S01]  /*12700*/  @!PT LDS RZ, [RZ] ;  /* 0x00000000fffff984 */ /* 0x000fe20000000800 */
[----:B------:R1:W-:Y:S07]  /*12710*/  MEMBAR.ALL.CTA ;  /* 0x0000000000007992 */ /* 0x0003ee0000008000 */
[----:B-1----:R-:W1:Y:S01]  /*12720*/  FENCE.VIEW.ASYNC.S ;  /* 0x00000000000073c6 */ /* 0x002e620000000000 */
[----:B------:R-:W-:Y:S05]  /*12730*/  WARPSYNC.ALL ;  /* 0x0000000000007948 */ /* 0x000fea0003800000 */
[----:B------:R-:W-:Y:S01]  /*12740*/  BSSY.RECONVERGENT B0, `(.L_x_189) ;  /* 0x0000011000007945 */ /* 0x000fe20003800200 */
        /* <DEDUP_REMOVED lines=16> */
.L_x_190:
[----:B------:R-:W-:Y:S05]  /*12850*/  BSYNC.RECONVERGENT B0 ;  /* 0x0000000000007941 */ /* 0x000fea0003800200 */
.L_x_189:
[----:B------:R-:W-:Y:S01]  /*12860*/  BAR.SYNC.DEFER_BLOCKING 0x1, 0x80 ;  /* 0x0042000000007b1d */ /* 0x000fe20000010000 */
[----:B------:R-:W-:Y:S09]  /*12870*/  UISETP.NE.AND UP0, UPT, UR53, -0x8, UPT ;  /* 0xfffffff83500788c */ /* 0x000ff2000bf05270 */
[----:B------:R-:W-:Y:S05]  /*12880*/  BRA.U !UP0, `(.L_x_191) ;  /* 0x0000000108247547 */ /* 0x000fea000b800000 */
[----:B------:R-:W-:Y:S01]  /*12890*/  ISETP.NE.AND P0, PT, R194, RZ, PT ;  /* 0x000000ffc200720c */ /* 0x000fe20003f05270 */
[----:B------:R-:W-:Y:S01]  /*128a0*/  IMAD.U32 R0, RZ, RZ, UR47 ;  /* 0x0000002fff007e24 */ /* 0x000fe2000f8e00ff */
[----:B------:R-:W-:Y:S04]  /*128b0*/  UIADD3 UR4, UPT, UPT, UR47, 0x1, URZ ;  /* 0x000000012f047890 */ /* 0x000fe8000fffe0ff */
[----:B------:R-:W-:Y:S04]  /*128c0*/  UISETP.NE.AND UP0, UPT, UR4, 0x4, UPT ;  /* 0x000000040400788c */ /* 0x000fe8000bf05270 */
[----:B------:R-:W-:Y:S03]  /*128d0*/  USEL UR47, UR4, URZ, UP0 ;  /* 0x000000ff042f7287 */ /* 0x000fe60008000000 */
[----:B------:R-:W-:Y:S05]  /*128e0*/  @P0 LEA R0, R0, UR44, 0x3 ;  /* 0x0000002c00000c11 */ /* 0x000fea000f8e18ff */
[----:B------:R-:W-:Y:S05]  /*128f0*/  @P0 VIADD R3, R0, 0x90 ;  /* 0x0000009000030836 */ /* 0x000fea0000000000 */
[----:B------:R-:W-:Y:S04]  /*12900*/  @P0 PRMT R3, R200, 0x654, R3 ;  /* 0x00000654c8030816 */ /* 0x000fe80000000003 */
[----:B------:R1:W-:Y:S03]  /*12910*/  @P0 SYNCS.ARRIVE.TRANS64.RED.A1T0 RZ, [R3+URZ], RZ ;  /* 0x000000ff03ff09a7 */ /* 0x0003e600081004ff */
.L_x_191:
[----:B------:R-:W-:Y:S01]  /*12920*/  R2UR UR6, R193 ;  /* 0x00000000c10672ca */ /* 0x000fe200000e0000 */
[----:B------:R-:W-:Y:S01]  /*12930*/  UIADD3 UR53, UPT, UPT, UR53, 0x8, URZ ;  /* 0x0000000835357890 */ /* 0x000fe2000fffe0ff */
[----:B------:R-:W-:Y:S01]  /*12940*/  R2UR UR5, R178 ;  /* 0x00000000b20572ca */ /* 0x000fe200000e0000 */
[----:B------:R-:W-:Y:S01]  /*12950*/  ULOP3.LUT UR43, UR43, 0x1, URZ, 0x3c, !UPT ;  /* 0x000000012b2b7892 */ /* 0x000fe2000f8e3cff */
[----:B------:R-:W-:Y:S02]  /*12960*/  R2UR UR4, R179 ;  /* 0x00000000b30472ca */ /* 0x000fe400000e0000 */
[----:B------:R-:W-:Y:S02]  /*12970*/  R2UR UR36, R192 ;  /* 0x00000000c02472ca */ /* 0x000fe400000e0000 */
[C---:B------:R-:W-:Y:S04]  /*12980*/  ISETP.NE.AND P0, PT, R183.reuse, 0x2, PT ;  /* 0x00000002b700780c */ /* 0x040fe80003f05270 */
[----:B-1----:R-:W-:Y:S01]  /*12990*/  SEL R3, RZ, 0x1, P0 ;  /* 0x00000001ff037807 */ /* 0x002fe20000000000 */
[----:B------:R-:W-:Y:S01]  /*129a0*/  UISETP.NE.AND UP0, UPT, UR6, URZ, UPT ;  /* 0x000000ff0600728c */ /* 0x000fe2000bf05270 */
[----:B------:R-:W-:Y:S01]  /*129b0*/  SEL R183, R183, RZ, P0 ;  /* 0x000000ffb7b77207 */ /* 0x000fe20000000000 */
[----:B------:R-:W-:Y:S01]  /*129c0*/  UIADD3 UR27, UPT, UPT, UR37, UR5, URZ ;  /* 0x00000005251b7290 */ /* 0x000fe2000fffe0ff */
[----:B------:R-:W-:Y:S01]  /*129d0*/  LOP3.LUT R186, R186, R3, RZ, 0x3c, !PT ;  /* 0x00000003baba7212 */ /* 0x000fe200078e3cff */
[----:B------:R-:W-:Y:S05]  /*129e0*/  UIADD3 UR12, UPT, UPT, UR38, UR4, URZ ;  /* 0x00000004260c7290 */ /* 0x000fea000fffe0ff */
[----:B------:R-:W-:Y:S07]  /*129f0*/  BRA.U UP0, `(.L_x_192) ;  /* 0xffffff3d00007547 */ /* 0x000fee000b83ffff */
[----:B------:R-:W-:Y:S01]  /*12a00*/  R2UR UR4, R180 ;  /* 0x00000000b40472ca */ /* 0x000fe200000e0000 */
[----:B------:R-:W-:-:S12]  /*12a10*/  SYNCS.ARRIVE.TRANS64.A1T0 RZ, [UR44+0x110], RZ ;  /* 0x000110ffffff79a7 */ /* 0x000fd8000810002c */
[----:B------:R-:W-:-:S09]  /*12a20*/  UISETP.NE.AND UP0, UPT, UR4, URZ, UPT ;  /* 0x000000ff0400728c */ /* 0x000fd2000bf05270 */
[----:B------:R-:W-:Y:S05]  /*12a30*/  BRA.U !UP0, `(.L_x_193) ;  /* 0x0000000108487547 */ /* 0x000fea000b800000 */
[----:B------:R-:W1:Y:S02]  /*12a40*/  LDCU.64 UR4, c[0x0][0xc90] ;  /* 0x00019200ff0477ac */ /* 0x000e640008000a00 */
[----:B-1----:R-:W-:-:S04]  /*12a50*/  UISETP.NE.U32.AND UP0, UPT, UR4, URZ, UPT ;  /* 0x000000ff0400728c */ /* 0x002fc8000bf05070 */
[----:B------:R-:W-:-:S09]  /*12a60*/  UISETP.NE.AND.EX UP0, UPT, UR5, URZ, UPT, UP0 ;  /* 0x000000ff0500728c */ /* 0x000fd2000bf05300 */
[----:B------:R-:W-:Y:S05]  /*12a70*/  BRA.U UP0, `(.L_x_194) ;  /* 0x00000001000c7547 */ /* 0x000fea000b800000 */
[----:B------:R-:W-:-:S13]  /*12a80*/  FSETP.NEU.AND P0, PT, R133, RZ, PT ;  /* 0x000000ff8500720b */ /* 0x000fda0003f0d000 */
[----:B------:R-:W-:Y:S05]  /*12a90*/  @!P0 EXIT ;  /* 0x000000000000894d */ /* 0x000fea0003800000 */
[----:B------:R-:W-:Y:S05]  /*12aa0*/  BRA `(.L_x_193) ;  /* 0x00000000002c7947 */ /* 0x000fea0003800000 */
.L_x_194:
[----:B------:R-:W-:Y:S01]  /*12ab0*/  ISETP.NE.AND P0, PT, R182, RZ, PT ;  /* 0x000000ffb600720c */ /* 0x000fe20003f05270 */
[----:B------:R-:W-:-:S12]  /*12ac0*/  BSSY.RECONVERGENT B0, `(.L_x_193) ;  /* 0x0000009000007945 */ /* 0x000fd80003800200 */
[----:B------:R-:W-:Y:S05]  /*12ad0*/  @P0 BRA `(.L_x_195) ;  /* 0x0000000000140947 */ /* 0x000fea0003800000 */
[----:B------:R-:W1:Y:S02]  /*12ae0*/  LDCU.64 UR4, c[0x0][0xc88] ;  /* 0x00019100ff0477ac */ /* 0x000e640008000a00 */
[----:B-1----:R-:W-:-:S04]  /*12af0*/  ISETP.NE.U32.AND P0, PT, RZ, UR4, PT ;  /* 0x00000004ff007c0c */ /* 0x002fc8000bf05070 */
[----:B------:R-:W-:-:S13]  /*12b00*/  ISETP.NE.AND.EX P0, PT, RZ, UR5, PT, P0 ;  /* 0x00000005ff007c0c */ /* 0x000fda000bf05300 */
[----:B------:R-:W-:Y:S05]  /*12b10*/  @!P0 EXIT ;  /* 0x000000000000894d */ /* 0x000fea0003800000 */
[----:B------:R-:W-:Y:S05]  /*12b20*/  BRA `(.L_x_196) ;  /* 0x0000000000087947 */ /* 0x000fea0003800000 */
.L_x_195:
[----:B------:R-:W-:-:S13]  /*12b30*/  FSETP.NEU.AND P0, PT, R133, RZ, PT ;  /* 0x000000ff8500720b */ /* 0x000fda0003f0d000 */
[----:B------:R-:W-:Y:S05]  /*12b40*/  @!P0 EXIT ;  /* 0x000000000000894d */ /* 0x000fea0003800000 */
.L_x_196:
[----:B------:R-:W-:Y:S05]  /*12b50*/  BSYNC.RECONVERGENT B0 ;  /* 0x0000000000007941 */ /* 0x000fea0003800200 */
.L_x_193:
[----:B------:R-:W1:Y:S01]  /*12b60*/  S2UR UR5, SR_CgaCtaId ;  /* 0x00000000000579c3 */ /* 0x000e620000008800 */
[----:B------:R-:W-:Y:S01]  /*12b70*/  ULEA UR4, UR47, UR44, 0x3 ;  /* 0x0000002c2f047291 */ /* 0x000fe2000f8e18ff */
[----:B------:R-:W-:-:S04]  /*12b80*/  DEPBAR.LE SB0, 0x0 ;  /* 0x000080000000791a */ /* 0x000fc80000000000 */
[----:B------:R-:W-:-:S04]  /*12b90*/  UIADD3 UR4, UPT, UPT, UR4, 0x90, URZ ;  /* 0x0000009004047890 */ /* 0x000fc8000fffe0ff */
[----:B-1----:R-:W-:-:S09]  /*12ba0*/  UPRMT UR4, UR5, 0x654, UR4 ;  /* 0x0000065405047896 */ /* 0x002fd20008000004 */
[----:B------:R-:W-:Y:S01]  /*12bb0*/  SYNCS.ARRIVE.TRANS64.RED.A1T0 RZ, [UR4], RZ ;  /* 0x000000ffffff79a7 */ /* 0x000fe20008100404 */
[----:B------:R-:W-:Y:S05]  /*12bc0*/  EXIT ;  /* 0x000000000000794d */ /* 0x000fea0003800000 */
.L_x_24:
[----:B-1----:R1:W3:Y:S02]  /*12bd0*/  SYNCS.PHASECHK.TRANS64.TRYWAIT P0, [R0+URZ+0x100], R3 ;  /* 0x00010003000075a7 */ /* 0x0022e400080011ff */
[----:B---3--:R-:W-:Y:S05]  /*12be0*/  @!P0 NANOSLEEP.SYNCS 0x989680 ;  /* 0x009896800000895d */ /* 0x008fea0003900000 */
[----:B------:R-:W3:Y:S02]  /*12bf0*/  @!P0 SYNCS.PHASECHK.TRANS64 P0, [R0+URZ+0x100], R3 ;  /* 0x00010003000085a7 */ /* 0x000ee400080010ff */
[----:B---3--:R-:W-:Y:S05]  /*12c00*/  @!P0 BRA `(.L_x_24) ;  /* 0xfffffffc00f08947 */ /* 0x008fea000383ffff */
[----:B------:R-:W-:Y:S05]  /*12c10*/  BRA `(.L_x_197) ;  /* 0xfffffeec00787947 */ /* 0x000fea000383ffff */
.L_x_27:
[----:B-1----:R-:W-:-:S07]  /*12c20*/  MOV R0, UR33 ;  /* 0x0000002100007c02 */ /* 0x002fce0008000f00 */
.L_x_198:
[----:B-1----:R1:W3:Y:S02]  /*12c30*/  SYNCS.PHASECHK.TRANS64.TRYWAIT P0, [R0+URZ+0x38], R3 ;  /* 0x00003803000075a7 */ /* 0x0022e400080011ff */
[----:B---3--:R-:W-:Y:S05]  /*12c40*/  @!P0 NANOSLEEP.SYNCS 0x989680 ;  /* 0x009896800000895d */ /* 0x008fea0003900000 */
[----:B------:R-:W3:Y:S02]  /*12c50*/  @!P0 SYNCS.PHASECHK.TRANS64 P0, [R0+URZ+0x38], R3 ;  /* 0x00003803000085a7 */ /* 0x000ee400080010ff */
[----:B---3--:R-:W-:Y:S05]  /*12c60*/  @!P0 BRA `(.L_x_198) ;  /* 0xfffffffc00f08947 */ /* 0x008fea000383ffff */
[----:B------:R-:W-:Y:S05]  /*12c70*/  BRA `(.L_x_26) ;  /* 0xfffffeec00bc7947 */ /* 0x000fea000383ffff */
.L_x_36:
[----:B-1----:R-:W-:-:S07]  /*12c80*/  MOV R0, UR33 ;  /* 0x0000002100007c02 */ /* 0x002fce0008000f00 */
.L_x_199:
[----:B-1----:R1:W2:Y:S02]  /*12c90*/  SYNCS.PHASECHK.TRANS64.TRYWAIT P0, [R0+URZ+0x38], R3 ;  /* 0x00003803000075a7 */ /* 0x0022a400080011ff */
[----:B--2---:R-:W-:Y:S05]  /*12ca0*/  @!P0 NANOSLEEP.SYNCS 0x989680 ;  /* 0x009896800000895d */ /* 0x004fea0003900000 */
[----:B------:R-:W2:Y:S02]  /*12cb0*/  @!P0 SYNCS.PHASECHK.TRANS64 P0, [R0+URZ+0x38], R3 ;  /* 0x00003803000085a7 */ /* 0x000ea400080010ff */
[----:B--2---:R-:W-:Y:S05]  /*12cc0*/  @!P0 BRA `(.L_x_199) ;  /* 0xfffffffc00f08947 */ /* 0x004fea000383ffff */
[----:B------:R-:W-:Y:S05]  /*12cd0*/  BRA `(.L_x_35) ;  /* 0xfffffef000d47947 */ /* 0x000fea000383ffff */
.L_x_43:
[----:B-1----:R1:W4:Y:S02]  /*12ce0*/  SYNCS.PHASECHK.TRANS64.TRYWAIT P0, [R3+URZ+0xc0], R0 ;  /* 0x0000c000030075a7 */ /* 0x00232400080011ff */
[----:B----4-:R-:W-:Y:S05]  /*12cf0*/  @!P0 NANOSLEEP.SYNCS 0x989680 ;  /* 0x009896800000895d */ /* 0x010fea0003900000 */
[----:B------:R-:W4:Y:S02]  /*12d00*/  @!P0 SYNCS.PHASECHK.TRANS64 P0, [R3+URZ+0xc0], R0 ;  /* 0x0000c000030085a7 */ /* 0x000f2400080010ff */
[----:B----4-:R-:W-:Y:S05]  /*12d10*/  @!P0 BRA `(.L_x_43) ;  /* 0xfffffffc00f08947 */ /* 0x010fea000383ffff */
[----:B------:R-:W-:Y:S05]  /*12d20*/  BRA `(.L_x_200) ;  /* 0xfffffef400c87947 */ /* 0x000fea000383ffff */
.L_x_47:
[----:B-1----:R-:W-:-:S07]  /*12d30*/  MOV R0, UR4 ;  /* 0x0000000400007c02 */ /* 0x002fce0008000f00 */
.L_x_201:
[----:B-1----:R1:W2:Y:S02]  /*12d40*/  SYNCS.PHASECHK.TRANS64.TRYWAIT P0, [R0+URZ], R3 ;  /* 0x00000003000075a7 */ /* 0x0022a400080011ff */
[----:B--2---:R-:W-:Y:S05]  /*12d50*/  @!P0 NANOSLEEP.SYNCS 0x989680 ;  /* 0x009896800000895d */ /* 0x004fea0003900000 */
[----:B------:R-:W2:Y:S02]  /*12d60*/  @!P0 SYNCS.PHASECHK.TRANS64 P0, [R0+URZ], R3 ;  /* 0x00000003000085a7 */ /* 0x000ea400080010ff */
[----:B--2---:R-:W-:Y:S05]  /*12d70*/  @!P0 BRA `(.L_x_201) ;  /* 0xfffffffc00f08947 */ /* 0x004fea000383ffff */
[----:B------:R-:W-:Y:S05]  /*12d80*/  BRA `(.L_x_202) ;  /* 0xfffffefc00747947 */ /* 0x000fea000383ffff */
.L_x_48:
[----:B------:R-:W-:-:S07]  /*12d90*/  MOV R0, UR5 ;  /* 0x0000000500007c02 */ /* 0x000fce0008000f00 */
.L_x_203:
[----:B-1----:R1:W2:Y:S02]  /*12da0*/  SYNCS.PHASECHK.TRANS64.TRYWAIT P0, [R0+URZ], R3 ;  /* 0x00000003000075a7 */ /* 0x0022a400080011ff */
[----:B--2---:R-:W-:Y:S05]  /*12db0*/  @!P0 NANOSLEEP.SYNCS 0x989680 ;  /* 0x009896800000895d */ /* 0x004fea0003900000 */
[----:B------:R-:W2:Y:S02]  /*12dc0*/  @!P0 SYNCS.PHASECHK.TRANS64 P0, [R0+URZ], R3 ;  /* 0x00000003000085a7 */ /* 0x000ea400080010ff */
[----:B--2---:R-:W-:Y:S05]  /*12dd0*/  @!P0 BRA `(.L_x_203) ;  /* 0xfffffffc00f08947 */ /* 0x004fea000383ffff */
[----:B------:R-:W-:Y:S05]  /*12de0*/  BRA `(.L_x_204) ;  /* 0xfffffefc00807947 */ /* 0x000fea000383ffff */
.L_x_49:
[----:B------:R-:W-:-:S07]  /*12df0*/  MOV R0, UR5 ;  /* 0x0000000500007c02 */ /* 0x000fce0008000f00 */
.L_x_205:
[----:B-1----:R1:W2:Y:S02]  /*12e00*/  SYNCS.PHASECHK.TRANS64.TRYWAIT P0, [R0+URZ], R3 ;  /* 0x00000003000075a7 */ /* 0x0022a400080011ff */
[----:B--2---:R-:W-:Y:S05]  /*12e10*/  @!P0 NANOSLEEP.SYNCS 0x989680 ;  /* 0x009896800000895d */ /* 0x004fea0003900000 */
[----:B------:R-:W2:Y:S02]  /*12e20*/  @!P0 SYNCS.PHASECHK.TRANS64 P0, [R0+URZ], R3 ;  /* 0x00000003000085a7 */ /* 0x000ea400080010ff */
[----:B--2---:R-:W-:Y:S05]  /*12e30*/  @!P0 BRA `(.L_x_205) ;  /* 0xfffffffc00f08947 */ /* 0x004fea000383ffff */
[----:B------:R-:W-:Y:S05]  /*12e40*/  BRA `(.L_x_206) ;  /* 0xfffffefc008c7947 */ /* 0x000fea000383ffff */
.L_x_50:
[----:B------:R-:W-:-:S07]  /*12e50*/  MOV R0, UR5 ;  /* 0x0000000500007c02 */ /* 0x000fce0008000f00 */
.L_x_207:
[----:B-1----:R1:W2:Y:S02]  /*12e60*/  SYNCS.PHASECHK.TRANS64.TRYWAIT P0, [R0+URZ], R3 ;  /* 0x00000003000075a7 */ /* 0x0022a400080011ff */
[----:B--2---:R-:W-:Y:S05]  /*12e70*/  @!P0 NANOSLEEP.SYNCS 0x989680 ;  /* 0x009896800000895d */ /* 0x004fea0003900000 */
[----:B------:R-:W2:Y:S02]  /*12e80*/  @!P0 SYNCS.PHASECHK.TRANS64 P0, [R0+URZ], R3 ;  /* 0x00000003000085a7 */ /* 0x000ea400080010ff */
[----:B--2---:R-:W-:Y:S05]  /*12e90*/  @!P0 BRA `(.L_x_207) ;  /* 0xfffffffc00f08947 */ /* 0x004fea000383ffff */
[----:B------:R-:W-:Y:S05]  /*12ea0*/  BRA `(.L_x_208) ;  /* 0xfffffefc00987947 */ /* 0x000fea000383ffff */
.L_x_51:
[----:B------:R-:W-:-:S07]  /*12eb0*/  MOV R0, UR5 ;  /* 0x0000000500007c02 */ /* 0x000fce0008000f00 */
.L_x_209:
[----:B-1----:R1:W2:Y:S02]  /*12ec0*/  SYNCS.PHASECHK.TRANS64.TRYWAIT P0, [R0+URZ], R3 ;  /* 0x00000003000075a7 */ /* 0x0022a400080011ff */
[----:B--2---:R-:W-:Y:S05]  /*12ed0*/  @!P0 NANOSLEEP.SYNCS 0x989680 ;  /* 0x009896800000895d */ /* 0x004fea0003900000 */
[----:B------:R-:W2:Y:S02]  /*12ee0*/  @!P0 SYNCS.PHASECHK.TRANS64 P0, [R0+URZ], R3 ;  /* 0x00000003000085a7 */ /* 0x000ea400080010ff */
[----:B--2---:R-:W-:Y:S05]  /*12ef0*/  @!P0 BRA `(.L_x_209) ;  /* 0xfffffffc00f08947 */ /* 0x004fea000383ffff */
[----:B------:R-:W-:Y:S05]  /*12f00*/  BRA `(.L_x_210) ;  /* 0xfffffefc00a47947 */ /* 0x000fea000383ffff */
.L_x_52:
[----:B------:R-:W-:-:S07]  /*12f10*/  MOV R0, UR5 ;  /* 0x0000000500007c02 */ /* 0x000fce0008000f00 */
.L_x_211:
[----:B-1----:R1:W2:Y:S02]  /*12f20*/  SYNCS.PHASECHK.TRANS64.TRYWAIT P0, [R0+URZ], R3 ;  /* 0x00000003000075a7 */ /* 0x0022a400080011ff */
[----:B--2---:R-:W-:Y:S05]  /*12f30*/  @!P0 NANOSLEEP.SYNCS 0x989680 ;  /* 0x009896800000895d */ /* 0x004fea0003900000 */
[----:B------:R-:W2:Y:S02]  /*12f40*/  @!P0 SYNCS.PHASECHK.TRANS64 P0, [R0+URZ], R3 ;  /* 0x00000003000085a7 */ /* 0x000ea400080010ff */
[----:B--2---:R-:W-:Y:S05]  /*12f50*/  @!P0 BRA `(.L_x_211) ;  /* 0xfffffffc00f08947 */ /* 0x004fea000383ffff */
[----:B------:R-:W-:Y:S05]  /*12f60*/  BRA `(.L_x_212) ;  /* 0xfffffefc00b07947 */ /* 0x000fea000383ffff */
.L_x_55:
[----:B--2---:R2:W3:Y:S02]  /*12f70*/  SYNCS.PHASECHK.TRANS64.TRYWAIT P0, [R2+URZ+0xf0], R5 ;  /* 0x0000f005020075a7 */ /* 0x0044e400080011ff */
[----:B---3--:R-:W-:Y:S05]  /*12f80*/  @!P0 NANOSLEEP.SYNCS 0x989680 ;  /* 0x009896800000895d */ /* 0x008fea0003900000 */
[----:B------:R-:W3:Y:S02]  /*12f90*/  @!P0 SYNCS.PHASECHK.TRANS64 P0, [R2+URZ+0xf0], R5 ;  /* 0x0000f005020085a7 */ /* 0x000ee400080010ff */
[----:B---3--:R-:W-:Y:S05]  /*12fa0*/  @!P0 BRA `(.L_x_55) ;  /* 0xfffffffc00f08947 */ /* 0x008fea000383ffff */
[----:B------:R-:W-:Y:S05]  /*12fb0*/  BRA `(.L_x_213) ;  /* 0xffffff0000147947 */ /* 0x000fea000383ffff */
.L_x_56:
[----:B------:R-:W-:-:S07]  /*12fc0*/  MOV R2, UR4 ;  /* 0x0000000400027c02 */ /* 0x000fce0008000f00 */
.L_x_214:
[----:B--2---:R2:W3:Y:S02]  /*12fd0*/  SYNCS.PHASECHK.TRANS64.TRYWAIT P0, [R2+URZ+0xd0], R5 ;  /* 0x0000d005020075a7 */ /* 0x0044e400080011ff */
[----:B---3--:R-:W-:Y:S05]  /*12fe0*/  @!P0 NANOSLEEP.SYNCS 0x989680 ;  /* 0x009896800000895d */ /* 0x008fea0003900000 */
[----:B------:R-:W3:Y:S02]  /*12ff0*/  @!P0 SYNCS.PHASECHK.TRANS64 P0, [R2+URZ+0xd0], R5 ;  /* 0x0000d005020085a7 */ /* 0x000ee400080010ff */
[----:B---3--:R-:W-:Y:S05]  /*13000*/  @!P0 BRA `(.L_x_214) ;  /* 0xfffffffc00f08947 */ /* 0x008fea000383ffff */
[----:B------:R-:W-:Y:S05]  /*13010*/  BRA `(.L_x_215) ;  /* 0xffffff0000247947 */ /* 0x000fea000383ffff */
.L_x_57:
[----:B--2---:R2:W3:Y:S02]  /*13020*/  SYNCS.PHASECHK.TRANS64.TRYWAIT P1, [R2+URZ+0xc0], R5 ;  /* 0x0000c005020075a7 */ /* 0x0044e400080211ff */
[----:B---3--:R-:W-:Y:S05]  /*13030*/  @!P1 NANOSLEEP.SYNCS 0x989680 ;  /* 0x009896800000995d */ /* 0x008fea0003900000 */
[----:B------:R-:W3:Y:S02]  /*13040*/  @!P1 SYNCS.PHASECHK.TRANS64 P1, [R2+URZ+0xc0], R5 ;  /* 0x0000c005020095a7 */ /* 0x000ee400080210ff */
[----:B---3--:R-:W-:Y:S05]  /*13050*/  @!P1 BRA `(.L_x_57) ;  /* 0xfffffffc00f09947 */ /* 0x008fea000383ffff */
[----:B------:R-:W-:Y:S05]  /*13060*/  BRA `(.L_x_216) ;  /* 0xffffff0000547947 */ /* 0x000fea000383ffff */
.L_x_60:
[----:B------:R-:W-:-:S07]  /*13070*/  MOV R0, UR4 ;  /* 0x0000000400007c02 */ /* 0x000fce0008000f00 */
.L_x_217:
[----:B--2---:R2:W3:Y:S02]  /*13080*/  SYNCS.PHASECHK.TRANS64.TRYWAIT P0, [R0+URZ+0xd0], R3 ;  /* 0x0000d003000075a7 */ /* 0x0044e400080011ff */
[----:B---3--:R-:W-:Y:S05]  /*13090*/  @!P0 NANOSLEEP.SYNCS 0x989680 ;  /* 0x009896800000895d */ /* 0x008fea0003900000 */
[----:B------:R-:W3:Y:S02]  /*130a0*/  @!P0 SYNCS.PHASECHK.TRANS64 P0, [R0+URZ+0xd0], R3 ;  /* 0x0000d003000085a7 */ /* 0x000ee400080010ff */
[----:B---3--:R-:W-:Y:S05]  /*130b0*/  @!P0 BRA `(.L_x_217) ;  /* 0xfffffffc00f08947 */ /* 0x008fea000383ffff */
[----:B------:R-:W-:Y:S05]  /*130c0*/  BRA `(.L_x_59) ;  /* 0xffffff0000a87947 */ /* 0x000fea000383ffff */
.L_x_67:
[----:B-1----:R1:W2:Y:S02]  /*130d0*/  SYNCS.PHASECHK.TRANS64.TRYWAIT P0, [R0+URZ+0xc0], R5 ;  /* 0x0000c005000075a7 */ /* 0x0022a400080011ff */
[----:B--2---:R-:W-:Y:S05]  /*130e0*/  @!P0 NANOSLEEP.SYNCS 0x989680 ;  /* 0x009896800000895d */ /* 0x004fea0003900000 */
[----:B------:R-:W2:Y:S02]  /*130f0*/  @!P0 SYNCS.PHASECHK.TRANS64 P0, [R0+URZ+0xc0], R5 ;  /* 0x0000c005000085a7 */ /* 0x000ea400080010ff */
[----:B--2---:R-:W-:Y:S05]  /*13100*/  @!P0 BRA `(.L_x_67) ;  /* 0xfffffffc00f08947 */ /* 0x004fea000383ffff */
[----:B------:R-:W-:Y:S05]  /*13110*/  BRA `(.L_x_218) ;  /* 0xffffff0800707947 */ /* 0x000fea000383ffff */
.L_x_70:
[----:B------:R-:W-:-:S07]  /*13120*/  MOV R0, UR7 ;  /* 0x0000000700007c02 */ /* 0x000fce0008000f00 */
.L_x_219:
[----:B-1----:R1:W2:Y:S02]  /*13130*/  SYNCS.PHASECHK.TRANS64.TRYWAIT P0, [R0+URZ], R5 ;  /* 0x00000005000075a7 */ /* 0x0022a400080011ff */
[----:B--2---:R-:W-:Y:S05]  /*13140*/  @!P0 NANOSLEEP.SYNCS 0x989680 ;  /* 0x009896800000895d */ /* 0x004fea0003900000 */
[----:B------:R-:W2:Y:S02]  /*13150*/  @!P0 SYNCS.PHASECHK.TRANS64 P0, [R0+URZ], R5 ;  /* 0x00000005000085a7 */ /* 0x000ea400080010ff */
[----:B--2---:R-:W-:Y:S05]  /*13160*/  @!P0 BRA `(.L_x_219) ;  /* 0xfffffffc00f08947 */ /* 0x004fea000383ffff */
[----:B------:R-:W-:Y:S05]  /*13170*/  BRA `(.L_x_69) ;  /* 0xffffff0800b87947 */ /* 0x000fea000383ffff */
.L_x_71:
[----:B------:R-:W-:-:S07]  /*13180*/  MOV R0, UR31 ;  /* 0x0000001f00007c02 */ /* 0x000fce0008000f00 */
.L_x_220:
[----:B-1----:R1:W2:Y:S02]  /*13190*/  SYNCS.PHASECHK.TRANS64.TRYWAIT P0, [R0+URZ+0xe8], R5 ;  /* 0x0000e805000075a7 */ /* 0x0022a400080011ff */
[----:B--2---:R-:W-:Y:S05]  /*131a0*/  @!P0 NANOSLEEP.SYNCS 0x989680 ;  /* 0x009896800000895d */ /* 0x004fea0003900000 */
[----:B------:R-:W2:Y:S02]  /*131b0*/  @!P0 SYNCS.PHASECHK.TRANS64 P0, [R0+URZ+0xe8], R5 ;  /* 0x0000e805000085a7 */ /* 0x000ea400080010ff */
[----:B--2---:R-:W-:Y:S05]  /*131c0*/  @!P0 BRA `(.L_x_220) ;  /* 0xfffffffc00f08947 */ /* 0x004fea000383ffff */
[----:B------:R-:W-:Y:S05]  /*131d0*/  BRA `(.L_x_221) ;  /* 0xffffff0c00287947 */ /* 0x000fea000383ffff */
.L_x_74:
[----:B------:R-:W-:Y:S07]  /*131e0*/  MOV R0, UR7 ;  /* 0x0000000700007c02 */ /* 0x000fee0008000f00 */
.L_x_222:
[----:B-1----:R1:W2:Y:S02]  /*131f0*/  SYNCS.PHASECHK.TRANS64.TRYWAIT P0, [R0+URZ], R5 ;  /* 0x00000005000075a7 */ /* 0x0022a400080011ff */
[----:B--2---:R-:W-:Y:S05]  /*13200*/  @!P0 NANOSLEEP.SYNCS 0x989680 ;  /* 0x009896800000895d */ /* 0x004fea0003900000 */
[----:B------:R-:W2:Y:S02]  /*13210*/  @!P0 SYNCS.PHASECHK.TRANS64 P0, [R0+URZ], R5 ;  /* 0x00000005000085a7 */ /* 0x000ea400080010ff */
[----:B--2---:R-:W-:Y:S05]  /*13220*/  @!P0 BRA `(.L_x_222) ;  /* 0xfffffffc00f08947 */ /* 0x004fea000383ffff */
[----:B------:R-:W-:Y:S05]  /*13230*/  BRA `(.L_x_73) ;  /* 0xffffff0c00847947 */ /* 0x000fea000383ffff */
.L_x_77:
[----:B------:R-:W-:-:S07]  /*13240*/  MOV R0, UR31 ;  /* 0x0000001f00007c02 */ /* 0x000fce0008000f00 */
.L_x_223:
[----:B-1----:R1:W3:Y:S02]  /*13250*/  SYNCS.PHASECHK.TRANS64.TRYWAIT P0, [R0+URZ+0x110], R3 ;  /* 0x00011003000075a7 */ /* 0x0022e400080011ff */
[----:B---3--:R-:W-:Y:S05]  /*13260*/  @!P0 NANOSLEEP.SYNCS 0x989680 ;  /* 0x009896800000895d */ /* 0x008fea0003900000 */
[----:B------:R-:W3:Y:S02]  /*13270*/  @!P0 SYNCS.PHASECHK.TRANS64 P0, [R0+URZ+0x110], R3 ;  /* 0x00011003000085a7 */ /* 0x000ee400080010ff */
[----:B---3--:R-:W-:Y:S05]  /*13280*/  @!P0 BRA `(.L_x_223) ;  /* 0xfffffffc00f08947 */ /* 0x008fea000383ffff */
[----:B------:R-:W-:Y:S05]  /*13290*/  BRA `(.L_x_224) ;  /* 0xffffff1000887947 */ /* 0x000fea000383ffff */
.L_x_82:
[----:B-1----:R1:W2:Y:S02]  /*132a0*/  SYNCS.PHASECHK.TRANS64.TRYWAIT P0, [R8+URZ+0xc0], R5 ;  /* 0x0000c005080075a7 */ /* 0x0022a400080011ff */
[----:B--2---:R-:W-:Y:S05]  /*132b0*/  @!P0 NANOSLEEP.SYNCS 0x989680 ;  /* 0x009896800000895d */ /* 0x004fea0003900000 */
[----:B------:R-:W2:Y:S02]  /*132c0*/  @!P0 SYNCS.PHASECHK.TRANS64 P0, [R8+URZ+0xc0], R5 ;  /* 0x0000c005080085a7 */ /* 0x000ea400080010ff */
[----:B--2---:R-:W-:Y:S05]  /*132d0*/  @!P0 BRA `(.L_x_82) ;  /* 0xfffffffc00f08947 */ /* 0x004fea000383ffff */
[----:B------:R-:W-:Y:S05]  /*132e0*/  BRA `(.L_x_225) ;  /* 0xffffff1400cc7947 */ /* 0x000fea000383ffff */
.L_x_85:
[----:B------:R-:W-:Y:S07]  /*132f0*/  MOV R0, UR21 ;  /* 0x0000001500007c02 */ /* 0x000fee0008000f00 */
.L_x_226:
[----:B-1----:R1:W2:Y:S02]  /*13300*/  SYNCS.PHASECHK.TRANS64.TRYWAIT P1, [R0+URZ+0xb8], R5 ;  /* 0x0000b805000075a7 */ /* 0x0022a400080211ff */
[----:B--2---:R-:W-:Y:S05]  /*13310*/  @!P1 NANOSLEEP.SYNCS 0x989680 ;  /* 0x009896800000995d */ /* 0x004fea0003900000 */
[----:B------:R-:W2:Y:S02]  /*13320*/  @!P1 SYNCS.PHASECHK.TRANS64 P1, [R0+URZ+0xb8], R5 ;  /* 0x0000b805000095a7 */ /* 0x000ea400080210ff */
[----:B--2---:R-:W-:Y:S05]  /*13330*/  @!P1 BRA `(.L_x_226) ;  /* 0xfffffffc00f09947 */ /* 0x004fea000383ffff */
[----:B------:R-:W-:Y:S05]  /*13340*/  BRA `(.L_x_84) ;  /* 0xffffff1c00487947 */ /* 0x000fea000383ffff */
.L_x_88:
[----:B------:R-:W-:Y:S07]  /*13350*/  MOV R0, UR21 ;  /* 0x0000001500007c02 */ /* 0x000fee0008000f00 */
.L_x_227:
[----:B-1----:R1:W2:Y:S02]  /*13360*/  SYNCS.PHASECHK.TRANS64.TRYWAIT P0, [R0+URZ+0x90], R5 ;  /* 0x00009005000075a7 */ /* 0x0022a400080011ff */
[----:B--2---:R-:W-:Y:S05]  /*13370*/  @!P0 NANOSLEEP.SYNCS 0x989680 ;  /* 0x009896800000895d */ /* 0x004fea0003900000 */
[----:B------:R-:W2:Y:S02]  /*13380*/  @!P0 SYNCS.PHASECHK.TRANS64 P0, [R0+URZ+0x90], R5 ;  /* 0x00009005000085a7 */ /* 0x000ea400080010ff */
[----:B--2---:R-:W-:Y:S05]  /*13390*/  @!P0 BRA `(.L_x_227) ;  /* 0xfffffffc00f08947 */ /* 0x004fea000383ffff */
[----:B------:R-:W-:Y:S05]  /*133a0*/  BRA `(.L_x_228) ;  /* 0xffffff1c00ac7947 */ /* 0x000fea000383ffff */
.L_x_89:
[----:B------:R-:W-:Y:S07]  /*133b0*/  MOV R0, UR21 ;  /* 0x0000001500007c02 */ /* 0x000fee0008000f00 */
.L_x_229:
[----:B-1----:R1:W2:Y:S02]  /*133c0*/  SYNCS.PHASECHK.TRANS64.TRYWAIT P0, [R0+URZ+0x98], R5 ;  /* 0x00009805000075a7 */ /* 0x0022a400080011ff */
[----:B--2---:R-:W-:Y:S05]  /*133d0*/  @!P0 NANOSLEEP.SYNCS 0x989680 ;  /* 0x009896800000895d */ /* 0x004fea0003900000 */
[----:B------:R-:W2:Y:S02]  /*133e0*/  @!P0 SYNCS.PHASECHK.TRANS64 P0, [R0+URZ+0x98], R5 ;  /* 0x00009805000085a7 */ /* 0x000ea400080010ff */
[----:B--2---:R-:W-:Y:S05]  /*133f0*/  @!P0 BRA `(.L_x_229) ;  /* 0xfffffffc00f08947 */ /* 0x004fea000383ffff */
[----:B------:R-:W-:Y:S05]  /*13400*/  BRA `(.L_x_230) ;  /* 0xffffff2000047947 */ /* 0x000fea000383ffff */
.L_x_90:
[----:B------:R-:W-:Y:S07]  /*13410*/  MOV R0, UR21 ;  /* 0x0000001500007c02 */ /* 0x000fee0008000f00 */
.L_x_231:
[----:B-1----:R1:W2:Y:S02]  /*13420*/  SYNCS.PHASECHK.TRANS64.TRYWAIT P0, [R0+URZ+0xa0], R5 ;  /* 0x0000a005000075a7 */ /* 0x0022a400080011ff */
[----:B--2---:R-:W-:Y:S05]  /*13430*/  @!P0 NANOSLEEP.SYNCS 0x989680 ;  /* 0x009896800000895d */ /* 0x004fea0003900000 */
[----:B------:R-:W2:Y:S02]  /*13440*/  @!P0 SYNCS.PHASECHK.TRANS64 P0, [R0+URZ+0xa0], R5 ;  /* 0x0000a005000085a7 */ /* 0x000ea400080010ff */
[----:B--2---:R-:W-:Y:S05]  /*13450*/  @!P0 BRA `(.L_x_231) ;  /* 0xfffffffc00f08947 */ /* 0x004fea000383ffff */
[----:B------:R-:W-:Y:S05]  /*13460*/  BRA `(.L_x_232) ;  /* 0xffffff20006c7947 */ /* 0x000fea000383ffff */
.L_x_91:
[----:B------:R-:W-:Y:S07]  /*13470*/  MOV R0, UR21 ;  /* 0x0000001500007c02 */ /* 0x000fee0008000f00 */
.L_x_233:
[----:B-1----:R1:W2:Y:S02]  /*13480*/  SYNCS.PHASECHK.TRANS64.TRYWAIT P0, [R0+URZ+0xa8], R5 ;  /* 0x0000a805000075a7 */ /* 0x0022a400080011ff */
[----:B--2---:R-:W-:Y:S05]  /*13490*/  @!P0 NANOSLEEP.SYNCS 0x989680 ;  /* 0x009896800000895d */ /* 0x004fea0003900000 */
[----:B------:R-:W2:Y:S02]  /*134a0*/  @!P0 SYNCS.PHASECHK.TRANS64 P0, [R0+URZ+0xa8], R5 ;  /* 0x0000a805000085a7 */ /* 0x000ea400080010ff */
[----:B--2---:R-:W-:Y:S05]  /*134b0*/  @!P0 BRA `(.L_x_233) ;  /* 0xfffffffc00f08947 */ /* 0x004fea000383ffff */
[----:B------:R-:W-:Y:S05]  /*134c0*/  BRA `(.L_x_234) ;  /* 0xffffff2000cc7947 */ /* 0x000fea000383ffff */
.L_x_92:
[----:B------:R-:W-:Y:S07]  /*134d0*/  MOV R7, UR21 ;  /* 0x0000001500077c02 */ /* 0x000fee0008000f00 */
.L_x_235:
[----:B-1----:R1:W2:Y:S02]  /*134e0*/  SYNCS.PHASECHK.TRANS64.TRYWAIT P0, [R7+URZ+0x90], R4 ;  /* 0x00009004070075a7 */ /* 0x0022a400080011ff */
[----:B--2---:R-:W-:Y:S05]  /*134f0*/  @!P0 NANOSLEEP.SYNCS 0x989680 ;  /* 0x009896800000895d */ /* 0x004fea0003900000 */
[----:B------:R-:W2:Y:S02]  /*13500*/  @!P0 SYNCS.PHASECHK.TRANS64 P0, [R7+URZ+0x90], R4 ;  /* 0x00009004070085a7 */ /* 0x000ea400080010ff */
[----:B--2---:R-:W-:Y:S05]  /*13510*/  @!P0 BRA `(.L_x_235) ;  /* 0xfffffffc00f08947 */ /* 0x004fea000383ffff */
[----:B------:R-:W-:Y:S05]  /*13520*/  BRA `(.L_x_236) ;  /* 0xffffff2400307947 */ /* 0x000fea000383ffff */
.L_x_93:
[----:B------:R-:W-:Y:S07]  /*13530*/  MOV R7, UR21 ;  /* 0x0000001500077c02 */ /* 0x000fee0008000f00 */
.L_x_237:
[----:B-1----:R1:W2:Y:S02]  /*13540*/  SYNCS.PHASECHK.TRANS64.TRYWAIT P0, [R7+URZ+0x98], R4 ;  /* 0x00009804070075a7 */ /* 0x0022a400080011ff */
[----:B--2---:R-:W-:Y:S05]  /*13550*/  @!P0 NANOSLEEP.SYNCS 0x989680 ;  /* 0x009896800000895d */ /* 0x004fea0003900000 */
[----:B------:R-:W2:Y:S02]  /*13560*/  @!P0 SYNCS.PHASECHK.TRANS64 P0, [R7+URZ+0x98], R4 ;  /* 0x00009804070085a7 */ /* 0x000ea400080010ff */
[----:B--2---:R-:W-:Y:S05]  /*13570*/  @!P0 BRA `(.L_x_237) ;  /* 0xfffffffc00f08947 */ /* 0x004fea000383ffff */
[----:B------:R-:W-:Y:S05]  /*13580*/  BRA `(.L_x_238) ;  /* 0xffffff2400947947 */ /* 0x000fea000383ffff */
.L_x_94:
[----:B------:R-:W-:Y:S07]  /*13590*/  MOV R7, UR21 ;  /* 0x0000001500077c02 */ /* 0x000fee0008000f00 */
.L_x_239:
[----:B-1----:R1:W2:Y:S02]  /*135a0*/  SYNCS.PHASECHK.TRANS64.TRYWAIT P0, [R7+URZ+0xa0], R4 ;  /* 0x0000a004070075a7 */ /* 0x0022a400080011ff */
[----:B--2---:R-:W-:Y:S05]  /*135b0*/  @!P0 NANOSLEEP.SYNCS 0x989680 ;  /* 0x009896800000895d */ /* 0x004fea0003900000 */
[----:B------:R-:W2:Y:S02]  /*135c0*/  @!P0 SYNCS.PHASECHK.TRANS64 P0, [R7+URZ+0xa0], R4 ;  /* 0x0000a004070085a7 */ /* 0x000ea400080010ff */
[----:B--2---:R-:W-:Y:S05]  /*135d0*/  @!P0 BRA `(.L_x_239) ;  /* 0xfffffffc00f08947 */ /* 0x004fea000383ffff */
[----:B------:R-:W-:Y:S05]  /*135e0*/  BRA `(.L_x_240) ;  /* 0xffffff2400fc7947 */ /* 0x000fea000383ffff */
.L_x_95:
[----:B------:R-:W-:Y:S07]  /*135f0*/  MOV R7, UR21 ;  /* 0x0000001500077c02 */ /* 0x000fee0008000f00 */
.L_x_241:
[----:B-1----:R1:W2:Y:S02]  /*13600*/  SYNCS.PHASECHK.TRANS64.TRYWAIT P0, [R7+URZ+0xa8], R4 ;  /* 0x0000a804070075a7 */ /* 0x0022a400080011ff */
[----:B--2---:R-:W-:Y:S05]  /*13610*/  @!P0 NANOSLEEP.SYNCS 0x989680 ;  /* 0x009896800000895d */ /* 0x004fea0003900000 */
[----:B------:R-:W2:Y:S02]  /*13620*/  @!P0 SYNCS.PHASECHK.TRANS64 P0, [R7+URZ+0xa8], R4 ;  /* 0x0000a804070085a7 */ /* 0x000ea400080010ff */
[----:B--2---:R-:W-:Y:S05]  /*13630*/  @!P0 BRA `(.L_x_241) ;  /* 0xfffffffc00f08947 */ /* 0x004fea000383ffff */
[----:B------:R-:W-:Y:S05]  /*13640*/  BRA `(.L_x_242) ;  /* 0xffffff2800607947 */ /* 0x000fea000383ffff */
.L_x_97:
[----:B------:R-:W-:-:S07]  /*13650*/  MOV R0, UR21 ;  /* 0x0000001500007c02 */ /* 0x000fce0008000f00 */
.L_x_243:
[----:B-1----:R1:W3:Y:S02]  /*13660*/  SYNCS.PHASECHK.TRANS64.TRYWAIT P0, [R0+URZ+0x90], R5 ;  /* 0x00009005000075a7 */ /* 0x0022e400080011ff */
[----:B---3--:R-:W-:Y:S05]  /*13670*/  @!P0 NANOSLEEP.SYNCS 0x989680 ;  /* 0x009896800000895d */ /* 0x008fea0003900000 */
[----:B------:R-:W3:Y:S02]  /*13680*/  @!P0 SYNCS.PHASECHK.TRANS64 P0, [R0+URZ+0x90], R5 ;  /* 0x00009005000085a7 */ /* 0x000ee400080010ff */
[----:B---3--:R-:W-:Y:S05]  /*13690*/  @!P0 BRA `(.L_x_243) ;  /* 0xfffffffc00f08947 */ /* 0x008fea000383ffff */
[----:B------:R-:W-:Y:S05]  /*136a0*/  BRA `(.L_x_244) ;  /* 0xffffff2800e87947 */ /* 0x000fea000383ffff */
.L_x_98:
[----:B-1----:R-:W-:-:S07]  /*136b0*/  MOV R0, UR21 ;  /* 0x0000001500007c02 */ /* 0x002fce0008000f00 */
.L_x_245:
[----:B-1----:R1:W3:Y:S02]  /*136c0*/  SYNCS.PHASECHK.TRANS64.TRYWAIT P0, [R0+URZ+0x98], R5 ;  /* 0x00009805000075a7 */ /* 0x0022e400080011ff */
[----:B---3--:R-:W-:Y:S05]  /*136d0*/  @!P0 NANOSLEEP.SYNCS 0x989680 ;  /* 0x009896800000895d */ /* 0x008fea0003900000 */
[----:B------:R-:W3:Y:S02]  /*136e0*/  @!P0 SYNCS.PHASECHK.TRANS64 P0, [R0+URZ+0x98], R5 ;  /* 0x00009805000085a7 */ /* 0x000ee400080010ff */
[----:B---3--:R-:W-:Y:S05]  /*136f0*/  @!P0 BRA `(.L_x_245) ;  /* 0xfffffffc00f08947 */ /* 0x008fea000383ffff */
[----:B------:R-:W-:Y:S05]  /*13700*/  BRA `(.L_x_246) ;  /* 0xffffff2800d87947 */ /* 0x000fea000383ffff */
.L_x_99:
[----:B------:R-:W-:-:S07]  /*13710*/  MOV R2, UR21 ;  /* 0x0000001500027c02 */ /* 0x000fce0008000f00 */
.L_x_247:
[----:B-1----:R1:W3:Y:S02]  /*13720*/  SYNCS.PHASECHK.TRANS64.TRYWAIT P0, [R2+URZ+0xa0], R5 ;  /* 0x0000a005020075a7 */ /* 0x0022e400080011ff */
[----:B---3--:R-:W-:Y:S05]  /*13730*/  @!P0 NANOSLEEP.SYNCS 0x989680 ;  /* 0x009896800000895d */ /* 0x008fea0003900000 */
[----:B------:R-:W3:Y:S02]  /*13740*/  @!P0 SYNCS.PHASECHK.TRANS64 P0, [R2+URZ+0xa0], R5 ;  /* 0x0000a005020085a7 */ /* 0x000ee400080010ff */
[----:B---3--:R-:W-:Y:S05]  /*13750*/  @!P0 BRA `(.L_x_247) ;  /* 0xfffffffc00f08947 */ /* 0x008fea000383ffff */
[----:B------:R-:W-:Y:S05]  /*13760*/  BRA `(.L_x_248) ;  /* 0xffffff2800cc7947 */ /* 0x000fea000383ffff */
.L_x_101:
[----:B-1----:R1:W2:Y:S02]  /*13770*/  SYNCS.PHASECHK.TRANS64.TRYWAIT P0, [R0+URZ+0xc0], R3 ;  /* 0x0000c003000075a7 */ /* 0x0022a400080011ff */
[----:B--2---:R-:W-:Y:S05]  /*13780*/  @!P0 NANOSLEEP.SYNCS 0x989680 ;  /* 0x009896800000895d */ /* 0x004fea0003900000 */
[----:B------:R-:W2:Y:S02]  /*13790*/  @!P0 SYNCS.PHASECHK.TRANS64 P0, [R0+URZ+0xc0], R3 ;  /* 0x0000c003000085a7 */ /* 0x000ea400080010ff */
[----:B--2---:R-:W-:Y:S05]  /*137a0*/  @!P0 BRA `(.L_x_101) ;  /* 0xfffffffc00f08947 */ /* 0x004fea000383ffff */
[----:B------:R-:W-:Y:S05]  /*137b0*/  BRA `(.L_x_249) ;  /* 0xffffff2c00a47947 */ /* 0x000fea000383ffff */
.L_x_112:
[----:B-1----:R-:W-:Y:S04]  /*137c0*/  MOV R3, UR44 ;  /* 0x0000002c00037c02 */ /* 0x002fe80008000f00 */
[----:B------:R1:W3:Y:S03]  /*137d0*/  SYNCS.PHASECHK.TRANS64.TRYWAIT P1, [R3+URZ+0x70], R6 ;  /* 0x00007006030075a7 */ /* 0x0002e600080211ff */
[----:B---3--:R-:W-:Y:S05]  /*137e0*/  @!P1 NANOSLEEP.SYNCS 0x989680 ;  /* 0x009896800000995d */ /* 0x008fea0003900000 */
[----:B------:R-:W3:Y:S02]  /*137f0*/  @!P1 SYNCS.PHASECHK.TRANS64 P1, [R3+URZ+0x70], R6 ;  /* 0x00007006030095a7 */ /* 0x000ee400080210ff */
[----:B---3--:R-:W-:Y:S05]  /*13800*/  @!P1 BRA `(.L_x_112) ;  /* 0xfffffffc00ec9947 */ /* 0x008fea000383ffff */
[----:B------:R-:W-:Y:S05]  /*13810*/  BRA `(.L_x_111) ;  /* 0xffffff3c00847947 */ /* 0x000fea000383ffff */
.L_x_114:
[----:B-1----:R-:W-:Y:S04]  /*13820*/  MOV R3, UR44 ;  /* 0x0000002c00037c02 */ /* 0x002fe80008000f00 */
[----:B------:R1:W4:Y:S03]  /*13830*/  SYNCS.PHASECHK.TRANS64.TRYWAIT P0, [R3+URZ+0xe0], R4 ;  /* 0x0000e004030075a7 */ /* 0x00032600080011ff */
[----:B----4-:R-:W-:Y:S05]  /*13840*/  @!P0 NANOSLEEP.SYNCS 0x989680 ;  /* 0x009896800000895d */ /* 0x010fea0003900000 */
[----:B------:R-:W4:Y:S02]  /*13850*/  @!P0 SYNCS.PHASECHK.TRANS64 P0, [R3+URZ+0xe0], R4 ;  /* 0x0000e004030085a7 */ /* 0x000f2400080010ff */
[----:B----4-:R-:W-:Y:S05]  /*13860*/  @!P0 BRA `(.L_x_114) ;  /* 0xfffffffc00ec8947 */ /* 0x010fea000383ffff */
[----:B------:R-:W-:Y:S05]  /*13870*/  BRA `(.L_x_113) ;  /* 0xffffff3c00b47947 */ /* 0x000fea000383ffff */
.L_x_125:
[----:B--2---:R2:W4:Y:S02]  /*13880*/  SYNCS.PHASECHK.TRANS64.TRYWAIT P0, [R3+URZ+0x70], R0 ;  /* 0x00007000030075a7 */ /* 0x00452400080011ff */
[----:B----4-:R-:W-:Y:S05]  /*13890*/  @!P0 NANOSLEEP.SYNCS 0x989680 ;  /* 0x009896800000895d */ /* 0x010fea0003900000 */
[----:B------:R-:W4:Y:S02]  /*138a0*/  @!P0 SYNCS.PHASECHK.TRANS64 P0, [R3+URZ+0x70], R0 ;  /* 0x00007000030085a7 */ /* 0x000f2400080010ff */
[----:B----4-:R-:W-:Y:S05]  /*138b0*/  @!P0 BRA `(.L_x_125) ;  /* 0xfffffffc00f08947 */ /* 0x010fea000383ffff */
[----:B------:R-:W-:Y:S05]  /*138c0*/  BRA `(.L_x_124) ;  /* 0xffffff5400687947 */ /* 0x000fea000383ffff */
.L_x_135:
[----:B-1----:R1:W2:Y:S02]  /*138d0*/  SYNCS.PHASECHK.TRANS64.TRYWAIT P0, [R11+URZ+0x70], R8 ;  /* 0x000070080b0075a7 */ /* 0x0022a400080011ff */
[----:B--2---:R-:W-:Y:S05]  /*138e0*/  @!P0 NANOSLEEP.SYNCS 0x989680 ;  /* 0x009896800000895d */ /* 0x004fea0003900000 */
[----:B------:R-:W2:Y:S02]  /*138f0*/  @!P0 SYNCS.PHASECHK.TRANS64 P0, [R11+URZ+0x70], R8 ;  /* 0x000070080b0085a7 */ /* 0x000ea400080010ff */
[----:B--2---:R-:W-:Y:S05]  /*13900*/  @!P0 BRA `(.L_x_135) ;  /* 0xfffffffc00f08947 */ /* 0x004fea000383ffff */
[----:B------:R-:W-:Y:S05]  /*13910*/  BRA `(.L_x_134) ;  /* 0xffffff6c00047947 */ /* 0x000fea000383ffff */
.L_x_145:
[----:B-1----:R1:W2:Y:S02]  /*13920*/  SYNCS.PHASECHK.TRANS64.TRYWAIT P0, [R0+URZ+0x70], R5 ;  /* 0x00007005000075a7 */ /* 0x0022a400080011ff */
[----:B--2---:R-:W-:Y:S05]  /*13930*/  @!P0 NANOSLEEP.SYNCS 0x989680 ;  /* 0x009896800000895d */ /* 0x004fea0003900000 */
[----:B------:R-:W2:Y:S02]  /*13940*/  @!P0 SYNCS.PHASECHK.TRANS64 P0, [R0+URZ+0x70], R5 ;  /* 0x00007005000085a7 */ /* 0x000ea400080010ff */
[----:B--2---:R-:W-:Y:S05]  /*13950*/  @!P0 BRA `(.L_x_145) ;  /* 0xfffffffc00f08947 */ /* 0x004fea000383ffff */
[----:B------:R-:W-:Y:S05]  /*13960*/  BRA `(.L_x_144) ;  /* 0xffffff80005c7947 */ /* 0x000fea000383ffff */
.L_x_155:
[----:B-1----:R1:W4:Y:S02]  /*13970*/  SYNCS.PHASECHK.TRANS64.TRYWAIT P0, [R8+URZ+0x70], R5 ;  /* 0x00007005080075a7 */ /* 0x00232400080011ff */
[----:B----4-:R-:W-:Y:S05]  /*13980*/  @!P0 NANOSLEEP.SYNCS 0x989680 ;  /* 0x009896800000895d */ /* 0x010fea0003900000 */
[----:B------:R-:W4:Y:S02]  /*13990*/  @!P0 SYNCS.PHASECHK.TRANS64 P0, [R8+URZ+0x70], R5 ;  /* 0x00007005080085a7 */ /* 0x000f2400080010ff */
[----:B----4-:R-:W-:Y:S05]  /*139a0*/  @!P0 BRA `(.L_x_155) ;  /* 0xfffffffc00f08947 */ /* 0x010fea000383ffff */
[----:B------:R-:W-:Y:S05]  /*139b0*/  BRA `(.L_x_154) ;  /* 0xffffff9400f07947 */ /* 0x000fea000383ffff */
.L_x_165:
[----:B-1----:R1:W4:Y:S02]  /*139c0*/  SYNCS.PHASECHK.TRANS64.TRYWAIT P0, [R8+URZ+0x70], R5 ;  /* 0x00007005080075a7 */ /* 0x00232400080011ff */
[----:B----4-:R-:W-:Y:S05]  /*139d0*/  @!P0 NANOSLEEP.SYNCS 0x989680 ;  /* 0x009896800000895d */ /* 0x010fea0003900000 */
[----:B------:R-:W4:Y:S02]  /*139e0*/  @!P0 SYNCS.PHASECHK.TRANS64 P0, [R8+URZ+0x70], R5 ;  /* 0x00007005080085a7 */ /* 0x000f2400080010ff */
[----:B----4-:R-:W-:Y:S05]  /*139f0*/  @!P0 BRA `(.L_x_165) ;  /* 0xfffffffc00f08947 */ /* 0x010fea000383ffff */
[----:B------:R-:W-:Y:S05]  /*13a00*/  BRA `(.L_x_164) ;  /* 0xffffffac00607947 */ /* 0x000fea000383ffff */
.L_x_175:
[----:B-1----:R1:W4:Y:S02]  /*13a10*/  SYNCS.PHASECHK.TRANS64.TRYWAIT P0, [R0+URZ+0x70], R5 ;  /* 0x00007005000075a7 */ /* 0x00232400080011ff */
[----:B----4-:R-:W-:Y:S05]  /*13a20*/  @!P0 NANOSLEEP.SYNCS 0x989680 ;  /* 0x009896800000895d */ /* 0x010fea0003900000 */
[----:B------:R-:W4:Y:S02]  /*13a30*/  @!P0 SYNCS.PHASECHK.TRANS64 P0, [R0+URZ+0x70], R5 ;  /* 0x00007005000085a7 */ /* 0x000f2400080010ff */
[----:B----4-:R-:W-:Y:S05]  /*13a40*/  @!P0 BRA `(.L_x_175) ;  /* 0xfffffffc00f08947 */ /* 0x010fea000383ffff */
[----:B------:R-:W-:Y:S05]  /*13a50*/  BRA `(.L_x_174) ;  /* 0xffffffc000f47947 */ /* 0x000fea000383ffff */
.L_x_185:
[----:B-1----:R1:W4:Y:S02]  /*13a60*/  SYNCS.PHASECHK.TRANS64.TRYWAIT P0, [R0+URZ+0x70], R3 ;  /* 0x00007003000075a7 */ /* 0x00232400080011ff */
[----:B----4-:R-:W-:Y:S05]  /*13a70*/  @!P0 NANOSLEEP.SYNCS 0x989680 ;  /* 0x009896800000895d */ /* 0x010fea0003900000 */
[----:B------:R-:W4:Y:S02]  /*13a80*/  @!P0 SYNCS.PHASECHK.TRANS64 P0, [R0+URZ+0x70], R3 ;  /* 0x00007003000085a7 */ /* 0x000f2400080010ff */
[----:B----4-:R-:W-:Y:S05]  /*13a90*/  @!P0 BRA `(.L_x_185) ;  /* 0xfffffffc00f08947 */ /* 0x010fea000383ffff */
[----:B------:R-:W-:Y:S05]  /*13aa0*/  BRA `(.L_x_184) ;  /* 0xffffffd800587947 */ /* 0x000fea000383ffff */
        .weak           $__internal_0_$__cuda_sm10x_tcgen05_guardrail_trap_col_being_dealloced_not_returned_by_alloc
        .type           $__internal_0_$__cuda_sm10x_tcgen05_guardrail_trap_col_being_dealloced_not_returned_by_alloc,@function
        .size           $__internal_0_$__cuda_sm10x_tcgen05_guardrail_trap_col_being_dealloced_not_returned_by_alloc,($__internal_1_$__cuda_sm10x_tcgen05_guardrail_trap_phase_invalid_during_alloc - $__internal_0_$__cuda_sm10x_tcgen05_guardrail_trap_col_being_dealloced_not_returned_by_alloc)
$__internal_0_$__cuda_sm10x_tcgen05_guardrail_trap_col_being_dealloced_not_returned_by_alloc:
[----:B------:R-:W-:Y:S05]  /*13ab0*/  BPT.TRAP 0x1 ;  /* 0x000000040000795c */ /* 0x000fea0000300000 */
[----:B------:R-:W-:-:S04]  /*13ac0*/  HFMA2 R3, -RZ, RZ, 0, 0 ;  /* 0x00000000ff037431 */ /* 0x000fc800000001ff */
[----:B------:R-:W-:Y:S05]  /*13ad0*/  RET.REL.NODEC R2 `(_ZN7cutlass13device_kernelINS_4gemm6kernel13GemmUniversalIN4cute5tupleIJiiiiEEENS1_10collective13CollectiveMmaINS1_46MainloopSm100TmaUmmaWarpSpecializedBlockScaledILi7ELi2ELi1ENS5_IJNS4_1CILi2EEENSA_ILi1EEESC_EEEEENS5_IJNSA_ILi128EEENSA_ILi256EEESF_EEENS5_IJNS_12float_e2m1_tENS_13float_ue4m3_tEEEENS5_IJNS5_IJlSC_lEEENS4_6LayoutINS5_IJNS5_IJNS5_IJNSA_ILi32EEENSA_ILi4EEEEEEiEEENS5_IJNS5_IJNSA_ILi16EEESO_EEEiEEENS5_IJSC_iEEEEEENS5_IJST_NS5_IJNS5_IJNSA_ILi0EEESC_EEENSA_ILi512EEEEEENS5_IJSW_iEEEEEEEEEEESK_S13_NS4_8TiledMMAINS4_8MMA_AtomIJNS4_17SM100_MMA_MXF4_SSISI_SI_fSJ_Li128ELi256ELi16ELNS4_4UMMA5MajorE0ELS18_0ELNS17_7ScaleInE0ELS19_0EEEEEENSM_INS5_IJSC_SC_SC_EEENS5_IJSW_SW_SW_EEEEENS5_IJNS4_10UnderscoreES1F_S1F_EEEEENS5_IJNS4_13SM90_TMA_LOADES1I_EEENS5_IJNS4_14ComposedLayoutINS4_7SwizzleILi2ELi4ELi3EEENS4_18smem_ptr_flag_bitsILi4EEENSM_INS5_IJNSA_ILi8EEESF_EEENS5_IJSF_SC_EEEEEEENSM_INS5_IJNS5_IJNS5_IJSP_SC_EEESS_EEESC_NS5_IJSC_SB_EEEEEENS5_IJNS5_IJNS5_IJSS_SY_EEESX_EEESW_NS5_IJSO_SY_EEEEEEEEEEEvNS4_8identityENS5_IJNS4_23SM90_TMA_LOAD_MULTICASTES25_EEENS5_IJS1T_NSM_INS5_IJNS5_IJNS5_IJSP_SB_EEESS_EEESC_S1W_EEENS5_IJS1Z_SW_NS5_IJSO_NSA_ILi1024EEEEEEEEEEEEEEvS24_EENS_8epilogue10collective18CollectiveEpilogueINS2G_23Sm100TmaWarpSpecializedILi4ELi2ELi32ELb1ELb0EEEJNS5_IJNSA_ILi64EEESG_SF_EEENS5_IJNSM_IS2L_SC_EENSM_INS5_IJSN_SB_EEENS5_IJSC_SF_EEEEEEEENS_10bfloat16_tESL_S2S_SL_NS2G_6fusion15FusionCallbacksIS2K_NS2T_17LinearCombinationIS2S_fS2S_fLNS_15FloatRoundStyleE2EEES2M_S2R_JEEENS4_5SM1004TMEM4LOAD26SM100_TMEM_LOAD_32dp32b32xES1I_NS1K_IS1M_NS1N_ILi16EEENSM_INS5_IJS1P_SN_EEENS5_IJSN_SC_EEEEEEENS4_39AutoVectorizingCopyWithAssumedAlignmentILi128EEENS4_14SM90_TMA_STOREES37_S39_S39_EEEvvEEEEvNT_6ParamsE) ;  /* 0xfffffec402487950 */ /* 0x000fea0003c3ffff */
        .weak           $__internal_1_$__cuda_sm10x_tcgen05_guardrail_trap_phase_invalid_during_alloc
        .type           $__internal_1_$__cuda_sm10x_tcgen05_guardrail_trap_phase_invalid_during_alloc,@function
        .size           $__internal_1_$__cuda_sm10x_tcgen05_guardrail_trap_phase_invalid_during_alloc,($__internal_2_$__cuda_sm10x_tcgen05_guardrail_trap_unallocated_columns_being_dealloced - $__internal_1_$__cuda_sm10x_tcgen05_guardrail_trap_phase_invalid_during_alloc)
$__internal_1_$__cuda_sm10x_tcgen05_guardrail_trap_phase_invalid_during_alloc:
[----:B------:R-:W-:Y:S05]  /*13ae0*/  BPT.TRAP 0x1 ;  /* 0x000000040000795c */ /* 0x000fea0000300000 */
[----:B------:R-:W-:-:S04]  /*13af0*/  MOV R5, 0x0 ;  /* 0x0000000000057802 */ /* 0x000fc80000000f00 */
[----:B------:R-:W-:Y:S05]  /*13b00*/  RET.REL.NODEC R4 `(_ZN7cutlass13device_kernelINS_4gemm6kernel13GemmUniversalIN4cute5tupleIJiiiiEEENS1_10collective13CollectiveMmaINS1_46MainloopSm100TmaUmmaWarpSpecializedBlockScaledILi7ELi2ELi1ENS5_IJNS4_1CILi2EEENSA_ILi1EEESC_EEEEENS5_IJNSA_ILi128EEENSA_ILi256EEESF_EEENS5_IJNS_12float_e2m1_tENS_13float_ue4m3_tEEEENS5_IJNS5_IJlSC_lEEENS4_6LayoutINS5_IJNS5_IJNS5_IJNSA_ILi32EEENSA_ILi4EEEEEEiEEENS5_IJNS5_IJNSA_ILi16EEESO_EEEiEEENS5_IJSC_iEEEEEENS5_IJST_NS5_IJNS5_IJNSA_ILi0EEESC_EEENSA_ILi512EEEEEENS5_IJSW_iEEEEEEEEEEESK_S13_NS4_8TiledMMAINS4_8MMA_AtomIJNS4_17SM100_MMA_MXF4_SSISI_SI_fSJ_Li128ELi256ELi16ELNS4_4UMMA5MajorE0ELS18_0ELNS17_7ScaleInE0ELS19_0EEEEEENSM_INS5_IJSC_SC_SC_EEENS5_IJSW_SW_SW_EEEEENS5_IJNS4_10UnderscoreES1F_S1F_EEEEENS5_IJNS4_13SM90_TMA_LOADES1I_EEENS5_IJNS4_14ComposedLayoutINS4_7SwizzleILi2ELi4ELi3EEENS4_18smem_ptr_flag_bitsILi4EEENSM_INS5_IJNSA_ILi8EEESF_EEENS5_IJSF_SC_EEEEEEENSM_INS5_IJNS5_IJNS5_IJSP_SC_EEESS_EEESC_NS5_IJSC_SB_EEEEEENS5_IJNS5_IJNS5_IJSS_SY_EEESX_EEESW_NS5_IJSO_SY_EEEEEEEEEEEvNS4_8identityENS5_IJNS4_23SM90_TMA_LOAD_MULTICASTES25_EEENS5_IJS1T_NSM_INS5_IJNS5_IJNS5_IJSP_SB_EEESS_EEESC_S1W_EEENS5_IJS1Z_SW_NS5_IJSO_NSA_ILi1024EEEEEEEEEEEEEEvS24_EENS_8epilogue10collective18CollectiveEpilogueINS2G_23Sm100TmaWarpSpecializedILi4ELi2ELi32ELb1ELb0EEEJNS5_IJNSA_ILi64EEESG_SF_EEENS5_IJNSM_IS2L_SC_EENSM_INS5_IJSN_SB_EEENS5_IJSC_SF_EEEEEEEENS_10bfloat16_tESL_S2S_SL_NS2G_6fusion15FusionCallbacksIS2K_NS2T_17LinearCombinationIS2S_fS2S_fLNS_15FloatRoundStyleE2EEES2M_S2R_JEEENS4_5SM1004TMEM4LOAD26SM100_TMEM_LOAD_32dp32b32xES1I_NS1K_IS1M_NS1N_ILi16EEENSM_INS5_IJS1P_SN_EEENS5_IJSN_SC_EEEEEEENS4_39AutoVectorizingCopyWithAssumedAlignmentILi128EEENS4_14SM90_TMA_STOREES37_S39_S39_EEEvvEEEEvNT_6ParamsE) ;  /* 0xfffffec4043c7950 */ /* 0x000fea0003c3ffff */
        .weak           $__internal_2_$__cuda_sm10x_tcgen05_guardrail_trap_unallocated_columns_being_dealloced
        .type           $__internal_2_$__cuda_sm10x_tcgen05_guardrail_trap_unallocated_columns_being_dealloced,@function
        .size           $__internal_2_$__cuda_sm10x_tcgen05_guardrail_trap_unallocated_columns_being_dealloced,(.L_x_251 - $__internal_2_$__cuda_sm10x_tcgen05_guardrail_trap_unallocated_columns_being_dealloced)
$__internal_2_$__cuda_sm10x_tcgen05_guardrail_trap_unallocated_columns_being_dealloced:
[----:B------:R-:W-:Y:S05]  /*13b10*/  BPT.TRAP 0x1 ;  /* 0x000000040000795c */ /* 0x000fea0000300000 */
[----:B------:R-:W-:-:S04]  /*13b20*/  HFMA2 R3, -RZ, RZ, 0, 0 ;  /* 0x00000000ff037431 */ /* 0x000fc800000001ff */
[----:B------:R-:W-:Y:S05]  /*13b30*/  RET.REL.NODEC R2 `(_ZN7cutlass13device_kernelINS_4gemm6kernel13GemmUniversalIN4cute5tupleIJiiiiEEENS1_10collective13CollectiveMmaINS1_46MainloopSm100TmaUmmaWarpSpecializedBlockScaledILi7ELi2ELi1ENS5_IJNS4_1CILi2EEENSA_ILi1EEESC_EEEEENS5_IJNSA_ILi128EEENSA_ILi256EEESF_EEENS5_IJNS_12float_e2m1_tENS_13float_ue4m3_tEEEENS5_IJNS5_IJlSC_lEEENS4_6LayoutINS5_IJNS5_IJNS5_IJNSA_ILi32EEENSA_ILi4EEEEEEiEEENS5_IJNS5_IJNSA_ILi16EEESO_EEEiEEENS5_IJSC_iEEEEEENS5_IJST_NS5_IJNS5_IJNSA_ILi0EEESC_EEENSA_ILi512EEEEEENS5_IJSW_iEEEEEEEEEEESK_S13_NS4_8TiledMMAINS4_8MMA_AtomIJNS4_17SM100_MMA_MXF4_SSISI_SI_fSJ_Li128ELi256ELi16ELNS4_4UMMA5MajorE0ELS18_0ELNS17_7ScaleInE0ELS19_0EEEEEENSM_INS5_IJSC_SC_SC_EEENS5_IJSW_SW_SW_EEEEENS5_IJNS4_10UnderscoreES1F_S1F_EEEEENS5_IJNS4_13SM90_TMA_LOADES1I_EEENS5_IJNS4_14ComposedLayoutINS4_7SwizzleILi2ELi4ELi3EEENS4_18smem_ptr_flag_bitsILi4EEENSM_INS5_IJNSA_ILi8EEESF_EEENS5_IJSF_SC_EEEEEEENSM_INS5_IJNS5_IJNS5_IJSP_SC_EEESS_EEESC_NS5_IJSC_SB_EEEEEENS5_IJNS5_IJNS5_IJSS_SY_EEESX_EEESW_NS5_IJSO_SY_EEEEEEEEEEEvNS4_8identityENS5_IJNS4_23SM90_TMA_LOAD_MULTICASTES25_EEENS5_IJS1T_NSM_INS5_IJNS5_IJNS5_IJSP_SB_EEESS_EEESC_S1W_EEENS5_IJS1Z_SW_NS5_IJSO_NSA_ILi1024EEEEEEEEEEEEEEvS24_EENS_8epilogue10collective18CollectiveEpilogueINS2G_23Sm100TmaWarpSpecializedILi4ELi2ELi32ELb1ELb0EEEJNS5_IJNSA_ILi64EEESG_SF_EEENS5_IJNSM_IS2L_SC_EENSM_INS5_IJSN_SB_EEENS5_IJSC_SF_EEEEEEEENS_10bfloat16_tESL_S2S_SL_NS2G_6fusion15FusionCallbacksIS2K_NS2T_17LinearCombinationIS2S_fS2S_fLNS_15FloatRoundStyleE2EEES2M_S2R_JEEENS4_5SM1004TMEM4LOAD26SM100_TMEM_LOAD_32dp32b32xES1I_NS1K_IS1M_NS1N_ILi16EEENSM_INS5_IJS1P_SN_EEENS5_IJSN_SC_EEEEEEENS4_39AutoVectorizingCopyWithAssumedAlignmentILi128EEENS4_14SM90_TMA_STOREES37_S39_S39_EEEvvEEEEvNT_6ParamsE) ;  /* 0xfffffec402307950 */ /* 0x000fea0003c3ffff */
.L_x_250:
[----:B------:R-:W-:-:S00]  /*13b40*/  BRA `(.L_x_250) ;  /* 0xfffffffc00fc7947 */ /* 0x000fc0000383ffff */
[----:B------:R-:W-:-:S00]  /*13b50*/  NOP ;  /* 0x0000000000007918 */ /* 0x000fc00000000000 */
        /* <DEDUP_REMOVED lines=10> */
.L_x_251:


//--------------------- .nv.global.init           --------------------------
	.section	.nv.global.init,"aw",@progbits
.nv.global.init:
	.type		$str$29,@object
	.size		$str$29,($str$30 - $str$29)
$str$29:
        /*0000*/ 	.byte	0x28, 0x61, 0x64, 0x64, 0x72, 0x65, 0x73, 0x73, 0x20, 0x26, 0x20, 0x6d, 0x61, 0x73, 0x6b, 0x29
        /*0010*/ 	.byte	0x20, 0x3d, 0x3d, 0x20, 0x30, 0x00
	.type		$str$30,@object
	.size		$str$30,($str$26 - $str$30)
$str$30:
        /*0016*/ 	.byte	0x2f, 0x74, 0x6d, 0x70, 0x2f, 0x63, 0x75, 0x74, 0x6c, 0x61, 0x73, 0x73, 0x5f, 0x73, 0x77, 0x65
        /*0026*/ 	.byte	0x65, 0x70, 0x5f, 0x73, 0x72, 0x63, 0x2f, 0x69, 0x6e, 0x63, 0x6c, 0x75, 0x64, 0x65, 0x2f, 0x63
        /*0036*/ 	.byte	0x75, 0x74, 0x65, 0x2f, 0x70, 0x6f, 0x69, 0x6e, 0x74, 0x65, 0x72, 0x5f, 0x66, 0x6c, 0x61, 0x67
        /*0046*/ 	.byte	0x67, 0x65, 0x64, 0x2e, 0x68, 0x70, 0x70, 0x00
	.type		$str$26,@object
	.size		$str$26,($str$25 - $str$26)
$str$26:
        /*004e*/ 	.byte	0x2f, 0x74, 0x6d, 0x70, 0x2f, 0x63, 0x75, 0x74, 0x6c, 0x61, 0x73, 0x73, 0x5f, 0x73, 0x77, 0x65
        /*005e*/ 	.byte	0x65, 0x70, 0x5f, 0x73, 0x72, 0x63, 0x2f, 0x69, 0x6e, 0x63, 0x6c, 0x75, 0x64, 0x65, 0x2f, 0x63
        /*006e*/ 	.byte	0x75, 0x74, 0x65, 0x2f, 0x61, 0x74, 0x6f, 0x6d, 0x2f, 0x63, 0x6f, 0x70, 0x79, 0x5f, 0x74, 0x72
        /*007e*/ 	.byte	0x61, 0x69, 0x74, 0x73, 0x5f, 0x73, 0x6d, 0x31, 0x30, 0x30, 0x2e, 0x68, 0x70, 0x70, 0x00
	.type		$str$25,@object
	.size		$str$25,(__unnamed_1 - $str$25)
$str$25:
        /*008d*/ 	.byte	0x28, 0x28, 0x75, 0x69, 0x6e, 0x74, 0x33, 0x32, 0x5f, 0x74, 0x28, 0x74, 0x68, 0x72, 0x65, 0x61
        /*009d*/ 	.byte	0x64, 0x49, 0x64, 0x78, 0x2e, 0x78, 0x29, 0x20, 0x2f, 0x20, 0x33, 0x32, 0x29, 0x20, 0x25, 0x20
        /*00ad*/ 	.byte	0x34, 0x29, 0x20, 0x3d, 0x3d, 0x20, 0x28, 0x28, 0x28, 0x74, 0x6d, 0x65, 0x6d, 0x5f, 0x61, 0x64
        /*00bd*/ 	.byte	0x64, 0x72, 0x20, 0x3e, 0x3e, 0x20, 0x31, 0x36, 0x29, 0x20, 0x2f, 0x20, 0x33, 0x32, 0x29, 0x20
        /*00cd*/ 	.byte	0x25, 0x20, 0x34, 0x29, 0x00
	.type		__unnamed_1,@object
	.size		__unnamed_1,(__unnamed_2 - __unnamed_1)
__unnamed_1:
        /*00d2*/ 	.byte	0x61, 0x75, 0x74, 0x6f, 0x20, 0x63, 0x75, 0x74, 0x65, 0x3a, 0x3a, 0x61, 0x73, 0x5f, 0x70, 0x6f
        /* <DEDUP_REMOVED lines=24> */
        /*0262*/ 	.byte	0x43, 0x3c, 0x34, 0x30, 0x39, 0x36, 0x3e, 0x3e, 0x3e, 0x3e, 0x5d, 0x00
	.type		__unnamed_2,@object
	.size		__unnamed_2,(.L_2 - __unnamed_2)
__unnamed_2:
        /* <DEDUP_REMOVED lines=42> */
        /*050e*/ 	.byte	0x3e, 0x3e, 0x5d, 0x00
.L_2:


//--------------------- .nv.shared._ZN7cutlass13device_kernelINS_4gemm6kernel13GemmUniversalIN4cute5tupleIJiiiiEEENS1_10collective13CollectiveMmaINS1_46MainloopSm100TmaUmmaWarpSpecializedBlockScaledILi7ELi2ELi1ENS5_IJNS4_1CILi2EEENSA_ILi1EEESC_EEEEENS5_IJNSA_ILi128EEENSA_ILi256EEESF_EEENS5_IJNS_12float_e2m1_tENS_13float_ue4m3_tEEEENS5_IJNS5_IJlSC_lEEENS4_6LayoutINS5_IJNS5_IJNS5_IJNSA_ILi32EEENSA_ILi4EEEEEEiEEENS5_IJNS5_IJNSA_ILi16EEESO_EEEiEEENS5_IJSC_iEEEEEENS5_IJST_NS5_IJNS5_IJNSA_ILi0EEESC_EEENSA_ILi512EEEEEENS5_IJSW_iEEEEEEEEEEESK_S13_NS4_8TiledMMAINS4_8MMA_AtomIJNS4_17SM100_MMA_MXF4_SSISI_SI_fSJ_Li128ELi256ELi16ELNS4_4UMMA5MajorE0ELS18_0ELNS17_7ScaleInE0ELS19_0EEEEEENSM_INS5_IJSC_SC_SC_EEENS5_IJSW_SW_SW_EEEEENS5_IJNS4_10UnderscoreES1F_S1F_EEEEENS5_IJNS4_13SM90_TMA_LOADES1I_EEENS5_IJNS4_14ComposedLayoutINS4_7SwizzleILi2ELi4ELi3EEENS4_18smem_ptr_flag_bitsILi4EEENSM_INS5_IJNSA_ILi8EEESF_EEENS5_IJSF_SC_EEEEEEENSM_INS5_IJNS5_IJNS5_IJSP_SC_EEESS_EEESC_NS5_IJSC_SB_EEEEEENS5_IJNS5_IJNS5_IJSS_SY_EEESX_EEESW_NS5_IJSO_SY_EEEEEEEEEEEvNS4_8identityENS5_IJNS4_23SM90_TMA_LOAD_MULTICASTES25_EEENS5_IJS1T_NSM_INS5_IJNS5_IJNS5_IJSP_SB_EEESS_EEESC_S1W_EEENS5_IJS1Z_SW_NS5_IJSO_NSA_ILi1024EEEEEEEEEEEEEEvS24_EENS_8epilogue10collective18CollectiveEpilogueINS2G_23Sm100TmaWarpSpecializedILi4ELi2ELi32ELb1ELb0EEEJNS5_IJNSA_ILi64EEESG_SF_EEENS5_IJNSM_IS2L_SC_EENSM_INS5_IJSN_SB_EEENS5_IJSC_SF_EEEEEEEENS_10bfloat16_tESL_S2S_SL_NS2G_6fusion15FusionCallbacksIS2K_NS2T_17LinearCombinationIS2S_fS2S_fLNS_15FloatRoundStyleE2EEES2M_S2R_JEEENS4_5SM1004TMEM4LOAD26SM100_TMEM_LOAD_32dp32b32xES1I_NS1K_IS1M_NS1N_ILi16EEENSM_INS5_IJS1P_SN_EEENS5_IJSN_SC_EEEEEEENS4_39AutoVectorizingCopyWithAssumedAlignmentILi128EEENS4_14SM90_TMA_STOREES37_S39_S39_EEEvvEEEEvNT_6ParamsE --------------------------
	.section	.nv.shared._ZN7cutlass13device_kernelINS_4gemm6kernel13GemmUniversalIN4cute5tupleIJiiiiEEENS1_10collective13CollectiveMmaINS1_46MainloopSm100TmaUmmaWarpSpecializedBlockScaledILi7ELi2ELi1ENS5_IJNS4_1CILi2EEENSA_ILi1EEESC_EEEEENS5_IJNSA_ILi128EEENSA_ILi256EEESF_EEENS5_IJNS_12float_e2m1_tENS_13float_ue4m3_tEEEENS5_IJNS5_IJlSC_lEEENS4_6LayoutINS5_IJNS5_IJNS5_IJNSA_ILi32EEENSA_ILi4EEEEEEiEEENS5_IJNS5_IJNSA_ILi16EEESO_EEEiEEENS5_IJSC_iEEEEEENS5_IJST_NS5_IJNS5_IJNSA_ILi0EEESC_EEENSA_ILi512EEEEEENS5_IJSW_iEEEEEEEEEEESK_S13_NS4_8TiledMMAINS4_8MMA_AtomIJNS4_17SM100_MMA_MXF4_SSISI_SI_fSJ_Li128ELi256ELi16ELNS4_4UMMA5MajorE0ELS18_0ELNS17_7ScaleInE0ELS19_0EEEEEENSM_INS5_IJSC_SC_SC_EEENS5_IJSW_SW_SW_EEEEENS5_IJNS4_10UnderscoreES1F_S1F_EEEEENS5_IJNS4_13SM90_TMA_LOADES1I_EEENS5_IJNS4_14ComposedLayoutINS4_7SwizzleILi2ELi4ELi3EEENS4_18smem_ptr_flag_bitsILi4EEENSM_INS5_IJNSA_ILi8EEESF_EEENS5_IJSF_SC_EEEEEEENSM_INS5_IJNS5_IJNS5_IJSP_SC_EEESS_EEESC_NS5_IJSC_SB_EEEEEENS5_IJNS5_IJNS5_IJSS_SY_EEESX_EEESW_NS5_IJSO_SY_EEEEEEEEEEEvNS4_8identityENS5_IJNS4_23SM90_TMA_LOAD_MULTICASTES25_EEENS5_IJS1T_NSM_INS5_IJNS5_IJNS5_IJSP_SB_EEESS_EEESC_S1W_EEENS5_IJS1Z_SW_NS5_IJSO_NSA_ILi1024EEEEEEEEEEEEEEvS24_EENS_8epilogue10collective18CollectiveEpilogueINS2G_23Sm100TmaWarpSpecializedILi4ELi2ELi32ELb1ELb0EEEJNS5_IJNSA_ILi64EEESG_SF_EEENS5_IJNSM_IS2L_SC_EENSM_INS5_IJSN_SB_EEENS5_IJSC_SF_EEEEEEEENS_10bfloat16_tESL_S2S_SL_NS2G_6fusion15FusionCallbacksIS2K_NS2T_17LinearCombinationIS2S_fS2S_fLNS_15FloatRoundStyleE2EEES2M_S2R_JEEENS4_5SM1004TMEM4LOAD26SM100_TMEM_LOAD_32dp32b32xES1I_NS1K_IS1M_NS1N_ILi16EEENSM_INS5_IJS1P_SN_EEENS5_IJSN_SC_EEEEEEENS4_39AutoVectorizingCopyWithAssumedAlignmentILi128EEENS4_14SM90_TMA_STOREES37_S39_S39_EEEvvEEEEvNT_6ParamsE,"aw",@nobits
	.sectionflags	@""
	.align	16
	.zero		1024


//--------------------- .nv.shared.reserved.0     --------------------------
	.section	.nv.shared.reserved.0,"aw",@nobits
	.weak		__nv_reservedSMEM_offset_0_alias
	.size		__nv_reservedSMEM_offset_0_alias, 0, 64
	.other		__nv_reservedSMEM_offset_0_alias,@"STO_CUDA_RESERVED_SHARED STV_DEFAULT"
__nv_reservedSMEM_offset_0_alias:
	.zero		0
.nv.shared.reserved.0:
	.zero		64
	.weak		__nv_reservedSMEM_tcgen05_partition
	.type		__nv_reservedSMEM_tcgen05_partition,@object
	.size		__nv_reservedSMEM_tcgen05_partition,(.L_0 - __nv_reservedSMEM_tcgen05_partition)
__nv_reservedSMEM_tcgen05_partition:
	.zero		32
.L_0:


//--------------------- .nv.global                --------------------------
	.section	.nv.global,"aw",@nobits
.nv.global:
	.type		_ZN40_INTERNAL_454ce4c4_4_k_cu_326a0e45_210054cute1_E,@object
	.size		_ZN40_INTERNAL_454ce4c4_4_k_cu_326a0e45_210054cute1_E,(_ZN40_INTERNAL_454ce4c4_4_k_cu_326a0e45_210054cuda3std3__45__cpo6cbeginE - _ZN40_INTERNAL_454ce4c4_4_k_cu_326a0e45_210054cute1_E)
_ZN40_INTERNAL_454ce4c4_4_k_cu_326a0e45_210054cute1_E:
	.zero		1
	.type		_ZN40_INTERNAL_454ce4c4_4_k_cu_326a0e45_210054cuda3std3__45__cpo6cbeginE,@object
	.size		_ZN40_INTERNAL_454ce4c4_4_k_cu_326a0e45_210054cuda3std3__45__cpo6cbeginE,(_ZN40_INTERNAL_454ce4c4_4_k_cu_326a0e45_210054cuda3std3__48in_placeE - _ZN40_INTERNAL_454ce4c4_4_k_cu_326a0e45_210054cuda3std3__45__cpo6cbeginE)
_ZN40_INTERNAL_454ce4c4_4_k_cu_326a0e45_210054cuda3std3__45__cpo6cbeginE:
	.zero		1
	.type		_ZN40_INTERNAL_454ce4c4_4_k_cu_326a0e45_210054cuda3std3__48in_placeE,@object
	.size		_ZN40_INTERNAL_454ce4c4_4_k_cu_326a0e45_210054cuda3std3__48in_placeE,(_ZN40_INTERNAL_454ce4c4_4_k_cu_326a0e45_210054cuda3std6ranges3__45__cpo9iter_moveE - _ZN40_INTERNAL_454ce4c4_4_k_cu_326a0e45_210054cuda3std3__48in_placeE)
_ZN40_INTERNAL_454ce4c4_4_k_cu_326a0e45_210054cuda3std3__48in_placeE:
	.zero		1
	.type		_ZN40_INTERNAL_454ce4c4_4_k_cu_326a0e45_210054cuda3std6ranges3__45__cpo9iter_moveE,@object
	.size		_ZN40_INTERNAL_454ce4c4_4_k_cu_326a0e45_210054cuda3std6ranges3__45__cpo9iter_moveE,(_ZN40_INTERNAL_454ce4c4_4_k_cu_326a0e45_210054cuda3std3__45__cpo5beginE - _ZN40_INTERNAL_454ce4c4_4_k_cu_326a0e45_210054cuda3std6ranges3__45__cpo9iter_moveE)
_ZN40_INTERNAL_454ce4c4_4_k_cu_326a0e45_210054cuda3std6ranges3__45__cpo9iter_moveE:
	.zero		1
	.type		_ZN40_INTERNAL_454ce4c4_4_k_cu_326a0e45_210054cuda3std3__45__cpo5beginE,@object
	.size		_ZN40_INTERNAL_454ce4c4_4_k_cu_326a0e45_210054cuda3std3__45__cpo5beginE,(_ZN40_INTERNAL_454ce4c4_4_k_cu_326a0e45_210054cuda3std3__442_GLOBAL__N__454ce4c4_4_k_cu_326a0e45_210056ignoreE - _ZN40_INTERNAL_454ce4c4_4_k_cu_326a0e45_210054cuda3std3__45__cpo5beginE)
_ZN40_INTERNAL_454ce4c4_4_k_cu_326a0e45_210054cuda3std3__45__cpo5beginE:
	.zero		1
	.type		_ZN40_INTERNAL_454ce4c4_4_k_cu_326a0e45_210054cuda3std3__442_GLOBAL__N__454ce4c4_4_k_cu_326a0e45_210056ignoreE,@object
	.size		_ZN40_INTERNAL_454ce4c4_4_k_cu_326a0e45_210054cuda3std3__442_GLOBAL__N__454ce4c4_4_k_cu_326a0e45_210056ignoreE,(_ZN40_INTERNAL_454ce4c4_4_k_cu_326a0e45_210054cute7productE - _ZN40_INTERNAL_454ce4c4_4_k_cu_326a0e45_210054cuda3std3__442_GLOBAL__N__454ce4c4_4_k_cu_326a0e45_210056ignoreE)
_ZN40_INTERNAL_454ce4c4_4_k_cu_326a0e45_210054cuda3std3__442_GLOBAL__N__454ce4c4_4_k_cu_326a0e45_210056ignoreE:
	.zero		1
	.type		_ZN40_INTERNAL_454ce4c4_4_k_cu_326a0e45_210054cute7productE,@object
	.size		_ZN40_INTERNAL_454ce4c4_4_k_cu_326a0e45_210054cute7productE,(_ZN40_INTERNAL_454ce4c4_4_k_cu_326a0e45_210054cuda3std3__45__cpo3endE - _ZN40_INTERNAL_454ce4c4_4_k_cu_326a0e45_210054cute7productE)
_ZN40_INTERNAL_454ce4c4_4_k_cu_326a0e45_210054cute7productE:
	.zero		1
	.type		_ZN40_INTERNAL_454ce4c4_4_k_cu_326a0e45_210054cuda3std3__45__cpo3endE,@object
	.size		_ZN40_INTERNAL_454ce4c4_4_k_cu_326a0e45_210054cuda3std3__45__cpo3endE,(_ZN40_INTERNAL_454ce4c4_4_k_cu_326a0e45_210054cuda3std3__419piecewise_constructE - _ZN40_INTERNAL_454ce4c4_4_k_cu_326a0e45_210054cuda3std3__45__cpo3endE)
_ZN40_INTERNAL_454ce4c4_4_k_cu_326a0e45_210054cuda3std3__45__cpo3endE:
	.zero		1
	.type		_ZN40_INTERNAL_454ce4c4_4_k_cu_326a0e45_210054cuda3std3__419piecewise_constructE,@object
	.size		_ZN40_INTERNAL_454ce4c4_4_k_cu_326a0e45_210054cuda3std3__419piecewise_constructE,(_ZN40_INTERNAL_454ce4c4_4_k_cu_326a0e45_210054cuda3std3__45__cpo4cendE - _ZN40_INTERNAL_454ce4c4_4_k_cu_326a0e45_210054cuda3std3__419piecewise_constructE)
_ZN40_INTERNAL_454ce4c4_4_k_cu_326a0e45_210054cuda3std3__419piecewise_constructE:
	.zero		1
	.type		_ZN40_INTERNAL_454ce4c4_4_k_cu_326a0e45_210054cuda3std3__45__cpo4cendE,@object
	.size		_ZN40_INTERNAL_454ce4c4_4_k_cu_326a0e45_210054cuda3std3__45__cpo4cendE,(_ZN40_INTERNAL_454ce4c4_4_k_cu_326a0e45_210054cuda3std6ranges3__45__cpo4swapE - _ZN40_INTERNAL_454ce4c4_4_k_cu_326a0e45_210054cuda3std3__45__cpo4cendE)
_ZN40_INTERNAL_454ce4c4_4_k_cu_326a0e45_210054cuda3std3__45__cpo4cendE:
	.zero		1
	.type		_ZN40_INTERNAL_454ce4c4_4_k_cu_326a0e45_210054cuda3std6ranges3__45__cpo4swapE,@object
	.size		_ZN40_INTERNAL_454ce4c4_4_k_cu_326a0e45_210054cuda3std6ranges3__45__cpo4swapE,(.L_10 - _ZN40_INTERNAL_454ce4c4_4_k_cu_326a0e45_210054cuda3std6ranges3__45__cpo4swapE)
_ZN40_INTERNAL_454ce4c4_4_k_cu_326a0e45_210054cuda3std6ranges3__45__cpo4swapE:
	.zero		1
.L_10:


//--------------------- .nv.constant0._ZN7cutlass13device_kernelINS_4gemm6kernel13GemmUniversalIN4cute5tupleIJiiiiEEENS1_10collective13CollectiveMmaINS1_46MainloopSm100TmaUmmaWarpSpecializedBlockScaledILi7ELi2ELi1ENS5_IJNS4_1CILi2EEENSA_ILi1EEESC_EEEEENS5_IJNSA_ILi128EEENSA_ILi256EEESF_EEENS5_IJNS_12float_e2m1_tENS_13float_ue4m3_tEEEENS5_IJNS5_IJlSC_lEEENS4_6LayoutINS5_IJNS5_IJNS5_IJNSA_ILi32EEENSA_ILi4EEEEEEiEEENS5_IJNS5_IJNSA_ILi16EEESO_EEEiEEENS5_IJSC_iEEEEEENS5_IJST_NS5_IJNS5_IJNSA_ILi0EEESC_EEENSA_ILi512EEEEEENS5_IJSW_iEEEEEEEEEEESK_S13_NS4_8TiledMMAINS4_8MMA_AtomIJNS4_17SM100_MMA_MXF4_SSISI_SI_fSJ_Li128ELi256ELi16ELNS4_4UMMA5MajorE0ELS18_0ELNS17_7ScaleInE0ELS19_0EEEEEENSM_INS5_IJSC_SC_SC_EEENS5_IJSW_SW_SW_EEEEENS5_IJNS4_10UnderscoreES1F_S1F_EEEEENS5_IJNS4_13SM90_TMA_LOADES1I_EEENS5_IJNS4_14ComposedLayoutINS4_7SwizzleILi2ELi4ELi3EEENS4_18smem_ptr_flag_bitsILi4EEENSM_INS5_IJNSA_ILi8EEESF_EEENS5_IJSF_SC_EEEEEEENSM_INS5_IJNS5_IJNS5_IJSP_SC_EEESS_EEESC_NS5_IJSC_SB_EEEEEENS5_IJNS5_IJNS5_IJSS_SY_EEESX_EEESW_NS5_IJSO_SY_EEEEEEEEEEEvNS4_8identityENS5_IJNS4_23SM90_TMA_LOAD_MULTICASTES25_EEENS5_IJS1T_NSM_INS5_IJNS5_IJNS5_IJSP_SB_EEESS_EEESC_S1W_EEENS5_IJS1Z_SW_NS5_IJSO_NSA_ILi1024EEEEEEEEEEEEEEvS24_EENS_8epilogue10collective18CollectiveEpilogueINS2G_23Sm100TmaWarpSpecializedILi4ELi2ELi32ELb1ELb0EEEJNS5_IJNSA_ILi64EEESG_SF_EEENS5_IJNSM_IS2L_SC_EENSM_INS5_IJSN_SB_EEENS5_IJSC_SF_EEEEEEEENS_10bfloat16_tESL_S2S_SL_NS2G_6fusion15FusionCallbacksIS2K_NS2T_17LinearCombinationIS2S_fS2S_fLNS_15FloatRoundStyleE2EEES2M_S2R_JEEENS4_5SM1004TMEM4LOAD26SM100_TMEM_LOAD_32dp32b32xES1I_NS1K_IS1M_NS1N_ILi16EEENSM_INS5_IJS1P_SN_EEENS5_IJSN_SC_EEEEEEENS4_39AutoVectorizingCopyWithAssumedAlignmentILi128EEENS4_14SM90_TMA_STOREES37_S39_S39_EEEvvEEEEvNT_6ParamsE --------------------------
	.section	.nv.constant0._ZN7cutlass13device_kernelINS_4gemm6kernel13GemmUniversalIN4cute5tupleIJiiiiEEENS1_10collective13CollectiveMmaINS1_46MainloopSm100TmaUmmaWarpSpecializedBlockScaledILi7ELi2ELi1ENS5_IJNS4_1CILi2EEENSA_ILi1EEESC_EEEEENS5_IJNSA_ILi128EEENSA_ILi256EEESF_EEENS5_IJNS_12float_e2m1_tENS_13float_ue4m3_tEEEENS5_IJNS5_IJlSC_lEEENS4_6LayoutINS5_IJNS5_IJNS5_IJNSA_ILi32EEENSA_ILi4EEEEEEiEEENS5_IJNS5_IJNSA_ILi16EEESO_EEEiEEENS5_IJSC_iEEEEEENS5_IJST_NS5_IJNS5_IJNSA_ILi0EEESC_EEENSA_ILi512EEEEEENS5_IJSW_iEEEEEEEEEEESK_S13_NS4_8TiledMMAINS4_8MMA_AtomIJNS4_17SM100_MMA_MXF4_SSISI_SI_fSJ_Li128ELi256ELi16ELNS4_4UMMA5MajorE0ELS18_0ELNS17_7ScaleInE0ELS19_0EEEEEENSM_INS5_IJSC_SC_SC_EEENS5_IJSW_SW_SW_EEEEENS5_IJNS4_10UnderscoreES1F_S1F_EEEEENS5_IJNS4_13SM90_TMA_LOADES1I_EEENS5_IJNS4_14ComposedLayoutINS4_7SwizzleILi2ELi4ELi3EEENS4_18smem_ptr_flag_bitsILi4EEENSM_INS5_IJNSA_ILi8EEESF_EEENS5_IJSF_SC_EEEEEEENSM_INS5_IJNS5_IJNS5_IJSP_SC_EEESS_EEESC_NS5_IJSC_SB_EEEEEENS5_IJNS5_IJNS5_IJSS_SY_EEESX_EEESW_NS5_IJSO_SY_EEEEEEEEEEEvNS4_8identityENS5_IJNS4_23SM90_TMA_LOAD_MULTICASTES25_EEENS5_IJS1T_NSM_INS5_IJNS5_IJNS5_IJSP_SB_EEESS_EEESC_S1W_EEENS5_IJS1Z_SW_NS5_IJSO_NSA_ILi1024EEEEEEEEEEEEEEvS24_EENS_8epilogue10collective18CollectiveEpilogueINS2G_23Sm100TmaWarpSpecializedILi4ELi2ELi32ELb1ELb0EEEJNS5_IJNSA_ILi64EEESG_SF_EEENS5_IJNSM_IS2L_SC_EENSM_INS5_IJSN_SB_EEENS5_IJSC_SF_EEEEEEEENS_10bfloat16_tESL_S2S_SL_NS2G_6fusion15FusionCallbacksIS2K_NS2T_17LinearCombinationIS2S_fS2S_fLNS_15FloatRoundStyleE2EEES2M_S2R_JEEENS4_5SM1004TMEM4LOAD26SM100_TMEM_LOAD_32dp32b32xES1I_NS1K_IS1M_NS1N_ILi16EEENSM_INS5_IJS1P_SN_EEENS5_IJSN_SC_EEEEEEENS4_39AutoVectorizingCopyWithAssumedAlignmentILi128EEENS4_14SM90_TMA_STOREES37_S39_S39_EEEvvEEEEvNT_6ParamsE,"a",@progbits
	.sectionflags	@""
	.align	4
.nv.constant0._ZN7cutlass13device_kernelINS_4gemm6kernel13GemmUniversalIN4cute5tupleIJiiiiEEENS1_10collective13CollectiveMmaINS1_46MainloopSm100TmaUmmaWarpSpecializedBlockScaledILi7ELi2ELi1ENS5_IJNS4_1CILi2EEENSA_ILi1EEESC_EEEEENS5_IJNSA_ILi128EEENSA_ILi256EEESF_EEENS5_IJNS_12float_e2m1_tENS_13float_ue4m3_tEEEENS5_IJNS5_IJlSC_lEEENS4_6LayoutINS5_IJNS5_IJNS5_IJNSA_ILi32EEENSA_ILi4EEEEEEiEEENS5_IJNS5_IJNSA_ILi16EEESO_EEEiEEENS5_IJSC_iEEEEEENS5_IJST_NS5_IJNS5_IJNSA_ILi0EEESC_EEENSA_ILi512EEEEEENS5_IJSW_iEEEEEEEEEEESK_S13_NS4_8TiledMMAINS4_8MMA_AtomIJNS4_17SM100_MMA_MXF4_SSISI_SI_fSJ_Li128ELi256ELi16ELNS4_4UMMA5MajorE0ELS18_0ELNS17_7ScaleInE0ELS19_0EEEEEENSM_INS5_IJSC_SC_SC_EEENS5_IJSW_SW_SW_EEEEENS5_IJNS4_10UnderscoreES1F_S1F_EEEEENS5_IJNS4_13SM90_TMA_LOADES1I_EEENS5_IJNS4_14ComposedLayoutINS4_7SwizzleILi2ELi4ELi3EEENS4_18smem_ptr_flag_bitsILi4EEENSM_INS5_IJNSA_ILi8EEESF_EEENS5_IJSF_SC_EEEEEEENSM_INS5_IJNS5_IJNS5_IJSP_SC_EEESS_EEESC_NS5_IJSC_SB_EEEEEENS5_IJNS5_IJNS5_IJSS_SY_EEESX_EEESW_NS5_IJSO_SY_EEEEEEEEEEEvNS4_8identityENS5_IJNS4_23SM90_TMA_LOAD_MULTICASTES25_EEENS5_IJS1T_NSM_INS5_IJNS5_IJNS5_IJSP_SB_EEESS_EEESC_S1W_EEENS5_IJS1Z_SW_NS5_IJSO_NSA_ILi1024EEEEEEEEEEEEEEvS24_EENS_8epilogue10collective18CollectiveEpilogueINS2G_23Sm100TmaWarpSpecializedILi4ELi2ELi32ELb1ELb0EEEJNS5_IJNSA_ILi64EEESG_SF_EEENS5_IJNSM_IS2L_SC_EENSM_INS5_IJSN_SB_EEENS5_IJSC_SF_EEEEEEEENS_10bfloat16_tESL_S2S_SL_NS2G_6fusion15FusionCallbacksIS2K_NS2T_17LinearCombinationIS2S_fS2S_fLNS_15FloatRoundStyleE2EEES2M_S2R_JEEENS4_5SM1004TMEM4LOAD26SM100_TMEM_LOAD_32dp32b32xES1I_NS1K_IS1M_NS1N_ILi16EEENSM_INS5_IJS1P_SN_EEENS5_IJSN_SC_EEEEEEENS4_39AutoVectorizingCopyWithAssumedAlignmentILi128EEENS4_14SM90_TMA_STOREES37_S39_S39_EEEvvEEEEvNT_6ParamsE:
	.zero		3968


//--------------------- SYMBOLS --------------------------

	.type		.nv.reservedSmem.offset0,@object
	.size		.nv.reservedSmem.offset0,0x4
	.type		.nv.reservedSmem.cap,@object
	.size		.nv.reservedSmem.cap,0x4
	.type		__assertfail,@function
